//
// Generated by NVIDIA NVVM Compiler
//
// Compiler Build ID: CL-36424714
// Cuda compilation tools, release 13.0, V13.0.88
// Based on NVVM 20.0.0
//

.version 9.0
.target sm_100
.address_size 64

	// .globl	_Z19flashattn_kernel_v4ILi64ELi32ELi32ELi32ELi4ELi4EEvPKfS1_S1_Pfiiif
// _ZZ19flashattn_kernel_v4ILi64ELi32ELi32ELi32ELi4ELi4EEvPKfS1_S1_PfiiifE6Q_smem has been demoted
// _ZZ19flashattn_kernel_v4ILi64ELi32ELi32ELi32ELi4ELi4EEvPKfS1_S1_PfiiifE6K_smem has been demoted
// _ZZ19flashattn_kernel_v4ILi64ELi32ELi32ELi32ELi4ELi4EEvPKfS1_S1_PfiiifE6V_smem has been demoted
// _ZZ19flashattn_kernel_v4ILi64ELi32ELi32ELi32ELi4ELi4EEvPKfS1_S1_PfiiifE9S_ij_smem has been demoted

.visible .entry _Z19flashattn_kernel_v4ILi64ELi32ELi32ELi32ELi4ELi4EEvPKfS1_S1_Pfiiif(
	.param .u64 .ptr .align 1 _Z19flashattn_kernel_v4ILi64ELi32ELi32ELi32ELi4ELi4EEvPKfS1_S1_Pfiiif_param_0,
	.param .u64 .ptr .align 1 _Z19flashattn_kernel_v4ILi64ELi32ELi32ELi32ELi4ELi4EEvPKfS1_S1_Pfiiif_param_1,
	.param .u64 .ptr .align 1 _Z19flashattn_kernel_v4ILi64ELi32ELi32ELi32ELi4ELi4EEvPKfS1_S1_Pfiiif_param_2,
	.param .u64 .ptr .align 1 _Z19flashattn_kernel_v4ILi64ELi32ELi32ELi32ELi4ELi4EEvPKfS1_S1_Pfiiif_param_3,
	.param .u32 _Z19flashattn_kernel_v4ILi64ELi32ELi32ELi32ELi4ELi4EEvPKfS1_S1_Pfiiif_param_4,
	.param .u32 _Z19flashattn_kernel_v4ILi64ELi32ELi32ELi32ELi4ELi4EEvPKfS1_S1_Pfiiif_param_5,
	.param .u32 _Z19flashattn_kernel_v4ILi64ELi32ELi32ELi32ELi4ELi4EEvPKfS1_S1_Pfiiif_param_6,
	.param .f32 _Z19flashattn_kernel_v4ILi64ELi32ELi32ELi32ELi4ELi4EEvPKfS1_S1_Pfiiif_param_7
)
{
	.local .align 16 .b8 	__local_depot0[128];
	.reg .b64 	%SP;
	.reg .b64 	%SPL;
	.reg .pred 	%p<33>;
	.reg .b32 	%r<152>;
	.reg .b32 	%f<4313>;
	.reg .b64 	%rd<30>;
	// demoted variable
	.shared .align 4 .b8 _ZZ19flashattn_kernel_v4ILi64ELi32ELi32ELi32ELi4ELi4EEvPKfS1_S1_PfiiifE6Q_smem[8192];
	// demoted variable
	.shared .align 4 .b8 _ZZ19flashattn_kernel_v4ILi64ELi32ELi32ELi32ELi4ELi4EEvPKfS1_S1_PfiiifE6K_smem[4224];
	// demoted variable
	.shared .align 4 .b8 _ZZ19flashattn_kernel_v4ILi64ELi32ELi32ELi32ELi4ELi4EEvPKfS1_S1_PfiiifE6V_smem[4096];
	// demoted variable
	.shared .align 4 .b8 _ZZ19flashattn_kernel_v4ILi64ELi32ELi32ELi32ELi4ELi4EEvPKfS1_S1_PfiiifE9S_ij_smem[4224];
	mov.u64 	%SPL, __local_depot0;
	ld.param.u64 	%rd9, [_Z19flashattn_kernel_v4ILi64ELi32ELi32ELi32ELi4ELi4EEvPKfS1_S1_Pfiiif_param_0];
	ld.param.u64 	%rd6, [_Z19flashattn_kernel_v4ILi64ELi32ELi32ELi32ELi4ELi4EEvPKfS1_S1_Pfiiif_param_1];
	ld.param.u64 	%rd7, [_Z19flashattn_kernel_v4ILi64ELi32ELi32ELi32ELi4ELi4EEvPKfS1_S1_Pfiiif_param_2];
	ld.param.u32 	%r50, [_Z19flashattn_kernel_v4ILi64ELi32ELi32ELi32ELi4ELi4EEvPKfS1_S1_Pfiiif_param_6];
	ld.param.f32 	%f131, [_Z19flashattn_kernel_v4ILi64ELi32ELi32ELi32ELi4ELi4EEvPKfS1_S1_Pfiiif_param_7];
	cvta.to.global.u64 	%rd1, %rd9;
	add.u64 	%rd2, %SPL, 0;
	mov.u32 	%r144, %tid.x;
	mov.u32 	%r51, %ctaid.x;
	mov.u32 	%r2, %ctaid.y;
	shr.u32 	%r3, %r144, 3;
	and.b32  	%r4, %r144, 7;
	shr.u32 	%r5, %r144, 5;
	and.b32  	%r6, %r144, 31;
	mul.lo.s32 	%r52, %r51, %r50;
	shl.b32 	%r7, %r52, 6;
	shl.b32 	%r53, %r2, 11;
	add.s32 	%r8, %r7, %r53;
	mov.f32 	%f132, 0f00000000;
	st.local.v4.f32 	[%rd2], {%f132, %f132, %f132, %f132};
	st.local.v4.f32 	[%rd2+16], {%f132, %f132, %f132, %f132};
	st.local.v4.f32 	[%rd2+32], {%f132, %f132, %f132, %f132};
	st.local.v4.f32 	[%rd2+48], {%f132, %f132, %f132, %f132};
	st.local.v4.f32 	[%rd2+64], {%f132, %f132, %f132, %f132};
	st.local.v4.f32 	[%rd2+80], {%f132, %f132, %f132, %f132};
	st.local.v4.f32 	[%rd2+96], {%f132, %f132, %f132, %f132};
	st.local.v4.f32 	[%rd2+112], {%f132, %f132, %f132, %f132};
	and.b32  	%r9, %r144, 63;
	shr.u32 	%r10, %r144, 6;
	neg.s32 	%r54, %r10;
	and.b32  	%r11, %r54, 3;
	setp.eq.s32 	%p3, %r11, 0;
	@%p3 bra 	$L__BB0_3;
	shl.b32 	%r55, %r10, 6;
	add.s32 	%r56, %r8, %r55;
	add.s32 	%r142, %r56, %r9;
	shl.b32 	%r57, %r10, 8;
	shl.b32 	%r58, %r9, 2;
	or.b32  	%r59, %r57, %r58;
	mov.u32 	%r60, _ZZ19flashattn_kernel_v4ILi64ELi32ELi32ELi32ELi4ELi4EEvPKfS1_S1_PfiiifE6Q_smem;
	add.s32 	%r141, %r60, %r59;
	neg.s32 	%r140, %r11;
	shl.b32 	%r61, %r11, 6;
	add.s32 	%r144, %r144, %r61;
$L__BB0_2:
	.pragma "nounroll";
	mul.wide.s32 	%rd11, %r142, 4;
	add.s64 	%rd12, %rd1, %rd11;
	ld.global.f32 	%f133, [%rd12];
	st.shared.f32 	[%r141], %f133;
	add.s32 	%r142, %r142, 64;
	add.s32 	%r141, %r141, 256;
	add.s32 	%r140, %r140, 1;
	setp.ne.s32 	%p4, %r140, 0;
	@%p4 bra 	$L__BB0_2;
$L__BB0_3:
	add.s32 	%r23, %r8, %r9;
	mov.u32 	%r66, _ZZ19flashattn_kernel_v4ILi64ELi32ELi32ELi32ELi4ELi4EEvPKfS1_S1_PfiiifE6Q_smem;
$L__BB0_4:
	and.b32  	%r62, %r144, 1984;
	add.s32 	%r63, %r62, %r23;
	mul.wide.s32 	%rd13, %r63, 4;
	add.s64 	%rd14, %rd1, %rd13;
	ld.global.f32 	%f134, [%rd14];
	or.b32  	%r64, %r62, %r9;
	shl.b32 	%r65, %r64, 2;
	add.s32 	%r67, %r66, %r65;
	st.shared.f32 	[%r67], %f134;
	add.s32 	%r68, %r144, 64;
	and.b32  	%r69, %r68, 1984;
	add.s32 	%r70, %r69, %r23;
	mul.wide.s32 	%rd15, %r70, 4;
	add.s64 	%rd16, %rd1, %rd15;
	ld.global.f32 	%f135, [%rd16];
	or.b32  	%r71, %r69, %r9;
	shl.b32 	%r72, %r71, 2;
	add.s32 	%r73, %r66, %r72;
	st.shared.f32 	[%r73], %f135;
	add.s32 	%r74, %r144, 128;
	and.b32  	%r75, %r74, 1984;
	add.s32 	%r76, %r75, %r23;
	mul.wide.s32 	%rd17, %r76, 4;
	add.s64 	%rd18, %rd1, %rd17;
	ld.global.f32 	%f136, [%rd18];
	or.b32  	%r77, %r75, %r9;
	shl.b32 	%r78, %r77, 2;
	add.s32 	%r79, %r66, %r78;
	st.shared.f32 	[%r79], %f136;
	add.s32 	%r80, %r144, 192;
	and.b32  	%r81, %r80, 1984;
	add.s32 	%r82, %r81, %r23;
	mul.wide.s32 	%rd19, %r82, 4;
	add.s64 	%rd20, %rd1, %rd19;
	ld.global.f32 	%f137, [%rd20];
	or.b32  	%r83, %r81, %r9;
	shl.b32 	%r84, %r83, 2;
	add.s32 	%r85, %r66, %r84;
	st.shared.f32 	[%r85], %f137;
	add.s32 	%r25, %r144, 256;
	setp.lt.u32 	%p5, %r144, 1792;
	mov.u32 	%r144, %r25;
	@%p5 bra 	$L__BB0_4;
	bar.sync 	0;
	setp.lt.s32 	%p6, %r50, 1;
	mov.f32 	%f4244, 0f00000000;
	mov.f32 	%f4245, %f4244;
	mov.f32 	%f4246, %f4244;
	mov.f32 	%f4247, %f4244;
	mov.f32 	%f4248, %f4244;
	mov.f32 	%f4249, %f4244;
	mov.f32 	%f4250, %f4244;
	mov.f32 	%f4251, %f4244;
	mov.f32 	%f4252, %f4244;
	mov.f32 	%f4253, %f4244;
	mov.f32 	%f4254, %f4244;
	mov.f32 	%f4255, %f4244;
	mov.f32 	%f4256, %f4244;
	mov.f32 	%f4257, %f4244;
	mov.f32 	%f4258, %f4244;
	mov.f32 	%f4259, %f4244;
	mov.f32 	%f4260, %f4244;
	mov.f32 	%f4261, %f4244;
	mov.f32 	%f4262, %f4244;
	mov.f32 	%f4263, %f4244;
	mov.f32 	%f4264, %f4244;
	mov.f32 	%f4265, %f4244;
	mov.f32 	%f4266, %f4244;
	mov.f32 	%f4267, %f4244;
	mov.f32 	%f4268, %f4244;
	mov.f32 	%f4269, %f4244;
	mov.f32 	%f4270, %f4244;
	mov.f32 	%f4271, %f4244;
	mov.f32 	%f4272, %f4244;
	mov.f32 	%f4273, %f4244;
	mov.f32 	%f4274, %f4244;
	mov.f32 	%f4275, %f4244;
	mov.f32 	%f4304, %f4244;
	mov.f32 	%f4305, %f4244;
	mov.f32 	%f4306, %f4244;
	mov.f32 	%f4307, %f4244;
	@%p6 bra 	$L__BB0_22;
	shl.b32 	%r87, %r2, 5;
	shl.b32 	%r88, %r3, 2;
	add.s32 	%r26, %r88, %r87;
	shl.b32 	%r27, %r4, 2;
	shl.b32 	%r28, %r50, 6;
	mov.u32 	%r89, _ZZ19flashattn_kernel_v4ILi64ELi32ELi32ELi32ELi4ELi4EEvPKfS1_S1_PfiiifE6K_smem;
	mad.lo.s32 	%r29, %r4, 528, %r89;
	mov.u32 	%r90, _ZZ19flashattn_kernel_v4ILi64ELi32ELi32ELi32ELi4ELi4EEvPKfS1_S1_PfiiifE9S_ij_smem;
	mad.lo.s32 	%r30, %r3, 528, %r90;
	shl.b32 	%r91, %r4, 4;
	mov.u32 	%r92, _ZZ19flashattn_kernel_v4ILi64ELi32ELi32ELi32ELi4ELi4EEvPKfS1_S1_PfiiifE6V_smem;
	add.s32 	%r31, %r92, %r91;
	shl.b32 	%r93, %r6, 2;
	mad.lo.s32 	%r94, %r5, 132, %r93;
	add.s32 	%r32, %r89, %r94;
	add.s32 	%r95, %r50, 31;
	shr.s32 	%r96, %r95, 31;
	shr.u32 	%r97, %r96, 27;
	add.s32 	%r98, %r95, %r97;
	shr.s32 	%r33, %r98, 5;
	cvta.to.global.u64 	%rd3, %rd7;
	cvta.to.global.u64 	%rd4, %rd6;
	mov.b32 	%r145, 0;
	mov.f32 	%f4284, 0fFF800000;
	mov.f32 	%f4304, 0f00000000;
	mov.f32 	%f4305, %f4304;
	mov.f32 	%f4306, %f4304;
	mov.f32 	%f4307, %f4304;
	mov.f32 	%f4285, %f4284;
	mov.f32 	%f4286, %f4284;
	mov.f32 	%f4287, %f4284;
$L__BB0_7:
	shl.b32 	%r35, %r145, 11;
	mov.b32 	%r146, 0;
	mov.pred 	%p31, -1;
	mov.f32 	%f4288, 0f00000000;
	mov.f32 	%f4289, %f4288;
	mov.f32 	%f4290, %f4288;
	mov.f32 	%f4291, %f4288;
	mov.f32 	%f4292, %f4288;
	mov.f32 	%f4293, %f4288;
	mov.f32 	%f4294, %f4288;
	mov.f32 	%f4295, %f4288;
	mov.f32 	%f4296, %f4288;
	mov.f32 	%f4297, %f4288;
	mov.f32 	%f4298, %f4288;
	mov.f32 	%f4299, %f4288;
	mov.f32 	%f4300, %f4288;
	mov.f32 	%f4301, %f4288;
	mov.f32 	%f4302, %f4288;
	mov.f32 	%f4303, %f4288;
$L__BB0_8:
	mov.pred 	%p1, %p31;
	shl.b32 	%r100, %r5, 6;
	add.s32 	%r101, %r7, %r100;
	add.s32 	%r102, %r101, %r6;
	add.s32 	%r103, %r102, %r35;
	add.s32 	%r147, %r103, %r146;
	mov.u32 	%r148, %r32;
	mov.u32 	%r149, %r5;
$L__BB0_9:
	mul.wide.s32 	%rd21, %r147, 4;
	add.s64 	%rd22, %rd4, %rd21;
	ld.global.f32 	%f142, [%rd22];
	st.shared.f32 	[%r148], %f142;
	add.s32 	%r41, %r149, 2;
	add.s32 	%r148, %r148, 264;
	add.s32 	%r147, %r147, 128;
	setp.lt.u32 	%p8, %r149, 30;
	mov.u32 	%r149, %r41;
	@%p8 bra 	$L__BB0_9;
	bar.sync 	0;
	shl.b32 	%r105, %r3, 8;
	add.s32 	%r106, %r146, %r105;
	shl.b32 	%r107, %r106, 2;
	mov.u32 	%r108, _ZZ19flashattn_kernel_v4ILi64ELi32ELi32ELi32ELi4ELi4EEvPKfS1_S1_PfiiifE6Q_smem;
	add.s32 	%r109, %r108, %r107;
	ld.shared.f32 	%f143, [%r109];
	ld.shared.f32 	%f144, [%r109+256];
	ld.shared.f32 	%f145, [%r109+512];
	ld.shared.f32 	%f146, [%r109+768];
	ld.shared.f32 	%f147, [%r29];
	ld.shared.f32 	%f148, [%r29+132];
	ld.shared.f32 	%f149, [%r29+264];
	ld.shared.f32 	%f150, [%r29+396];
	mul.f32 	%f151, %f143, %f147;
	fma.rn.f32 	%f152, %f131, %f151, %f4303;
	mul.f32 	%f153, %f143, %f148;
	fma.rn.f32 	%f154, %f131, %f153, %f4302;
	mul.f32 	%f155, %f143, %f149;
	fma.rn.f32 	%f156, %f131, %f155, %f4301;
	mul.f32 	%f157, %f143, %f150;
	fma.rn.f32 	%f158, %f131, %f157, %f4300;
	mul.f32 	%f159, %f144, %f147;
	fma.rn.f32 	%f160, %f131, %f159, %f4299;
	mul.f32 	%f161, %f144, %f148;
	fma.rn.f32 	%f162, %f131, %f161, %f4298;
	mul.f32 	%f163, %f144, %f149;
	fma.rn.f32 	%f164, %f131, %f163, %f4297;
	mul.f32 	%f165, %f144, %f150;
	fma.rn.f32 	%f166, %f131, %f165, %f4296;
	mul.f32 	%f167, %f145, %f147;
	fma.rn.f32 	%f168, %f131, %f167, %f4295;
	mul.f32 	%f169, %f145, %f148;
	fma.rn.f32 	%f170, %f131, %f169, %f4294;
	mul.f32 	%f171, %f145, %f149;
	fma.rn.f32 	%f172, %f131, %f171, %f4293;
	mul.f32 	%f173, %f145, %f150;
	fma.rn.f32 	%f174, %f131, %f173, %f4292;
	mul.f32 	%f175, %f146, %f147;
	fma.rn.f32 	%f176, %f131, %f175, %f4291;
	mul.f32 	%f177, %f146, %f148;
	fma.rn.f32 	%f178, %f131, %f177, %f4290;
	mul.f32 	%f179, %f146, %f149;
	fma.rn.f32 	%f180, %f131, %f179, %f4289;
	mul.f32 	%f181, %f146, %f150;
	fma.rn.f32 	%f182, %f131, %f181, %f4288;
	ld.shared.f32 	%f183, [%r109+4];
	ld.shared.f32 	%f184, [%r109+260];
	ld.shared.f32 	%f185, [%r109+516];
	ld.shared.f32 	%f186, [%r109+772];
	ld.shared.f32 	%f187, [%r29+4];
	ld.shared.f32 	%f188, [%r29+136];
	ld.shared.f32 	%f189, [%r29+268];
	ld.shared.f32 	%f190, [%r29+400];
	mul.f32 	%f191, %f183, %f187;
	fma.rn.f32 	%f192, %f131, %f191, %f152;
	mul.f32 	%f193, %f183, %f188;
	fma.rn.f32 	%f194, %f131, %f193, %f154;
	mul.f32 	%f195, %f183, %f189;
	fma.rn.f32 	%f196, %f131, %f195, %f156;
	mul.f32 	%f197, %f183, %f190;
	fma.rn.f32 	%f198, %f131, %f197, %f158;
	mul.f32 	%f199, %f184, %f187;
	fma.rn.f32 	%f200, %f131, %f199, %f160;
	mul.f32 	%f201, %f184, %f188;
	fma.rn.f32 	%f202, %f131, %f201, %f162;
	mul.f32 	%f203, %f184, %f189;
	fma.rn.f32 	%f204, %f131, %f203, %f164;
	mul.f32 	%f205, %f184, %f190;
	fma.rn.f32 	%f206, %f131, %f205, %f166;
	mul.f32 	%f207, %f185, %f187;
	fma.rn.f32 	%f208, %f131, %f207, %f168;
	mul.f32 	%f209, %f185, %f188;
	fma.rn.f32 	%f210, %f131, %f209, %f170;
	mul.f32 	%f211, %f185, %f189;
	fma.rn.f32 	%f212, %f131, %f211, %f172;
	mul.f32 	%f213, %f185, %f190;
	fma.rn.f32 	%f214, %f131, %f213, %f174;
	mul.f32 	%f215, %f186, %f187;
	fma.rn.f32 	%f216, %f131, %f215, %f176;
	mul.f32 	%f217, %f186, %f188;
	fma.rn.f32 	%f218, %f131, %f217, %f178;
	mul.f32 	%f219, %f186, %f189;
	fma.rn.f32 	%f220, %f131, %f219, %f180;
	mul.f32 	%f221, %f186, %f190;
	fma.rn.f32 	%f222, %f131, %f221, %f182;
	ld.shared.f32 	%f223, [%r109+8];
	ld.shared.f32 	%f224, [%r109+264];
	ld.shared.f32 	%f225, [%r109+520];
	ld.shared.f32 	%f226, [%r109+776];
	ld.shared.f32 	%f227, [%r29+8];
	ld.shared.f32 	%f228, [%r29+140];
	ld.shared.f32 	%f229, [%r29+272];
	ld.shared.f32 	%f230, [%r29+404];
	mul.f32 	%f231, %f223, %f227;
	fma.rn.f32 	%f232, %f131, %f231, %f192;
	mul.f32 	%f233, %f223, %f228;
	fma.rn.f32 	%f234, %f131, %f233, %f194;
	mul.f32 	%f235, %f223, %f229;
	fma.rn.f32 	%f236, %f131, %f235, %f196;
	mul.f32 	%f237, %f223, %f230;
	fma.rn.f32 	%f238, %f131, %f237, %f198;
	mul.f32 	%f239, %f224, %f227;
	fma.rn.f32 	%f240, %f131, %f239, %f200;
	mul.f32 	%f241, %f224, %f228;
	fma.rn.f32 	%f242, %f131, %f241, %f202;
	mul.f32 	%f243, %f224, %f229;
	fma.rn.f32 	%f244, %f131, %f243, %f204;
	mul.f32 	%f245, %f224, %f230;
	fma.rn.f32 	%f246, %f131, %f245, %f206;
	mul.f32 	%f247, %f225, %f227;
	fma.rn.f32 	%f248, %f131, %f247, %f208;
	mul.f32 	%f249, %f225, %f228;
	fma.rn.f32 	%f250, %f131, %f249, %f210;
	mul.f32 	%f251, %f225, %f229;
	fma.rn.f32 	%f252, %f131, %f251, %f212;
	mul.f32 	%f253, %f225, %f230;
	fma.rn.f32 	%f254, %f131, %f253, %f214;
	mul.f32 	%f255, %f226, %f227;
	fma.rn.f32 	%f256, %f131, %f255, %f216;
	mul.f32 	%f257, %f226, %f228;
	fma.rn.f32 	%f258, %f131, %f257, %f218;
	mul.f32 	%f259, %f226, %f229;
	fma.rn.f32 	%f260, %f131, %f259, %f220;
	mul.f32 	%f261, %f226, %f230;
	fma.rn.f32 	%f262, %f131, %f261, %f222;
	ld.shared.f32 	%f263, [%r109+12];
	ld.shared.f32 	%f264, [%r109+268];
	ld.shared.f32 	%f265, [%r109+524];
	ld.shared.f32 	%f266, [%r109+780];
	ld.shared.f32 	%f267, [%r29+12];
	ld.shared.f32 	%f268, [%r29+144];
	ld.shared.f32 	%f269, [%r29+276];
	ld.shared.f32 	%f270, [%r29+408];
	mul.f32 	%f271, %f263, %f267;
	fma.rn.f32 	%f272, %f131, %f271, %f232;
	mul.f32 	%f273, %f263, %f268;
	fma.rn.f32 	%f274, %f131, %f273, %f234;
	mul.f32 	%f275, %f263, %f269;
	fma.rn.f32 	%f276, %f131, %f275, %f236;
	mul.f32 	%f277, %f263, %f270;
	fma.rn.f32 	%f278, %f131, %f277, %f238;
	mul.f32 	%f279, %f264, %f267;
	fma.rn.f32 	%f280, %f131, %f279, %f240;
	mul.f32 	%f281, %f264, %f268;
	fma.rn.f32 	%f282, %f131, %f281, %f242;
	mul.f32 	%f283, %f264, %f269;
	fma.rn.f32 	%f284, %f131, %f283, %f244;
	mul.f32 	%f285, %f264, %f270;
	fma.rn.f32 	%f286, %f131, %f285, %f246;
	mul.f32 	%f287, %f265, %f267;
	fma.rn.f32 	%f288, %f131, %f287, %f248;
	mul.f32 	%f289, %f265, %f268;
	fma.rn.f32 	%f290, %f131, %f289, %f250;
	mul.f32 	%f291, %f265, %f269;
	fma.rn.f32 	%f292, %f131, %f291, %f252;
	mul.f32 	%f293, %f265, %f270;
	fma.rn.f32 	%f294, %f131, %f293, %f254;
	mul.f32 	%f295, %f266, %f267;
	fma.rn.f32 	%f296, %f131, %f295, %f256;
	mul.f32 	%f297, %f266, %f268;
	fma.rn.f32 	%f298, %f131, %f297, %f258;
	mul.f32 	%f299, %f266, %f269;
	fma.rn.f32 	%f300, %f131, %f299, %f260;
	mul.f32 	%f301, %f266, %f270;
	fma.rn.f32 	%f302, %f131, %f301, %f262;
	ld.shared.f32 	%f303, [%r109+16];
	ld.shared.f32 	%f304, [%r109+272];
	ld.shared.f32 	%f305, [%r109+528];
	ld.shared.f32 	%f306, [%r109+784];
	ld.shared.f32 	%f307, [%r29+16];
	ld.shared.f32 	%f308, [%r29+148];
	ld.shared.f32 	%f309, [%r29+280];
	ld.shared.f32 	%f310, [%r29+412];
	mul.f32 	%f311, %f303, %f307;
	fma.rn.f32 	%f312, %f131, %f311, %f272;
	mul.f32 	%f313, %f303, %f308;
	fma.rn.f32 	%f314, %f131, %f313, %f274;
	mul.f32 	%f315, %f303, %f309;
	fma.rn.f32 	%f316, %f131, %f315, %f276;
	mul.f32 	%f317, %f303, %f310;
	fma.rn.f32 	%f318, %f131, %f317, %f278;
	mul.f32 	%f319, %f304, %f307;
	fma.rn.f32 	%f320, %f131, %f319, %f280;
	mul.f32 	%f321, %f304, %f308;
	fma.rn.f32 	%f322, %f131, %f321, %f282;
	mul.f32 	%f323, %f304, %f309;
	fma.rn.f32 	%f324, %f131, %f323, %f284;
	mul.f32 	%f325, %f304, %f310;
	fma.rn.f32 	%f326, %f131, %f325, %f286;
	mul.f32 	%f327, %f305, %f307;
	fma.rn.f32 	%f328, %f131, %f327, %f288;
	mul.f32 	%f329, %f305, %f308;
	fma.rn.f32 	%f330, %f131, %f329, %f290;
	mul.f32 	%f331, %f305, %f309;
	fma.rn.f32 	%f332, %f131, %f331, %f292;
	mul.f32 	%f333, %f305, %f310;
	fma.rn.f32 	%f334, %f131, %f333, %f294;
	mul.f32 	%f335, %f306, %f307;
	fma.rn.f32 	%f336, %f131, %f335, %f296;
	mul.f32 	%f337, %f306, %f308;
	fma.rn.f32 	%f338, %f131, %f337, %f298;
	mul.f32 	%f339, %f306, %f309;
	fma.rn.f32 	%f340, %f131, %f339, %f300;
	mul.f32 	%f341, %f306, %f310;
	fma.rn.f32 	%f342, %f131, %f341, %f302;
	ld.shared.f32 	%f343, [%r109+20];
	ld.shared.f32 	%f344, [%r109+276];
	ld.shared.f32 	%f345, [%r109+532];
	ld.shared.f32 	%f346, [%r109+788];
	ld.shared.f32 	%f347, [%r29+20];
	ld.shared.f32 	%f348, [%r29+152];
	ld.shared.f32 	%f349, [%r29+284];
	ld.shared.f32 	%f350, [%r29+416];
	mul.f32 	%f351, %f343, %f347;
	fma.rn.f32 	%f352, %f131, %f351, %f312;
	mul.f32 	%f353, %f343, %f348;
	fma.rn.f32 	%f354, %f131, %f353, %f314;
	mul.f32 	%f355, %f343, %f349;
	fma.rn.f32 	%f356, %f131, %f355, %f316;
	mul.f32 	%f357, %f343, %f350;
	fma.rn.f32 	%f358, %f131, %f357, %f318;
	mul.f32 	%f359, %f344, %f347;
	fma.rn.f32 	%f360, %f131, %f359, %f320;
	mul.f32 	%f361, %f344, %f348;
	fma.rn.f32 	%f362, %f131, %f361, %f322;
	mul.f32 	%f363, %f344, %f349;
	fma.rn.f32 	%f364, %f131, %f363, %f324;
	mul.f32 	%f365, %f344, %f350;
	fma.rn.f32 	%f366, %f131, %f365, %f326;
	mul.f32 	%f367, %f345, %f347;
	fma.rn.f32 	%f368, %f131, %f367, %f328;
	mul.f32 	%f369, %f345, %f348;
	fma.rn.f32 	%f370, %f131, %f369, %f330;
	mul.f32 	%f371, %f345, %f349;
	fma.rn.f32 	%f372, %f131, %f371, %f332;
	mul.f32 	%f373, %f345, %f350;
	fma.rn.f32 	%f374, %f131, %f373, %f334;
	mul.f32 	%f375, %f346, %f347;
	fma.rn.f32 	%f376, %f131, %f375, %f336;
	mul.f32 	%f377, %f346, %f348;
	fma.rn.f32 	%f378, %f131, %f377, %f338;
	mul.f32 	%f379, %f346, %f349;
	fma.rn.f32 	%f380, %f131, %f379, %f340;
	mul.f32 	%f381, %f346, %f350;
	fma.rn.f32 	%f382, %f131, %f381, %f342;
	ld.shared.f32 	%f383, [%r109+24];
	ld.shared.f32 	%f384, [%r109+280];
	ld.shared.f32 	%f385, [%r109+536];
	ld.shared.f32 	%f386, [%r109+792];
	ld.shared.f32 	%f387, [%r29+24];
	ld.shared.f32 	%f388, [%r29+156];
	ld.shared.f32 	%f389, [%r29+288];
	ld.shared.f32 	%f390, [%r29+420];
	mul.f32 	%f391, %f383, %f387;
	fma.rn.f32 	%f392, %f131, %f391, %f352;
	mul.f32 	%f393, %f383, %f388;
	fma.rn.f32 	%f394, %f131, %f393, %f354;
	mul.f32 	%f395, %f383, %f389;
	fma.rn.f32 	%f396, %f131, %f395, %f356;
	mul.f32 	%f397, %f383, %f390;
	fma.rn.f32 	%f398, %f131, %f397, %f358;
	mul.f32 	%f399, %f384, %f387;
	fma.rn.f32 	%f400, %f131, %f399, %f360;
	mul.f32 	%f401, %f384, %f388;
	fma.rn.f32 	%f402, %f131, %f401, %f362;
	mul.f32 	%f403, %f384, %f389;
	fma.rn.f32 	%f404, %f131, %f403, %f364;
	mul.f32 	%f405, %f384, %f390;
	fma.rn.f32 	%f406, %f131, %f405, %f366;
	mul.f32 	%f407, %f385, %f387;
	fma.rn.f32 	%f408, %f131, %f407, %f368;
	mul.f32 	%f409, %f385, %f388;
	fma.rn.f32 	%f410, %f131, %f409, %f370;
	mul.f32 	%f411, %f385, %f389;
	fma.rn.f32 	%f412, %f131, %f411, %f372;
	mul.f32 	%f413, %f385, %f390;
	fma.rn.f32 	%f414, %f131, %f413, %f374;
	mul.f32 	%f415, %f386, %f387;
	fma.rn.f32 	%f416, %f131, %f415, %f376;
	mul.f32 	%f417, %f386, %f388;
	fma.rn.f32 	%f418, %f131, %f417, %f378;
	mul.f32 	%f419, %f386, %f389;
	fma.rn.f32 	%f420, %f131, %f419, %f380;
	mul.f32 	%f421, %f386, %f390;
	fma.rn.f32 	%f422, %f131, %f421, %f382;
	ld.shared.f32 	%f423, [%r109+28];
	ld.shared.f32 	%f424, [%r109+284];
	ld.shared.f32 	%f425, [%r109+540];
	ld.shared.f32 	%f426, [%r109+796];
	ld.shared.f32 	%f427, [%r29+28];
	ld.shared.f32 	%f428, [%r29+160];
	ld.shared.f32 	%f429, [%r29+292];
	ld.shared.f32 	%f430, [%r29+424];
	mul.f32 	%f431, %f423, %f427;
	fma.rn.f32 	%f432, %f131, %f431, %f392;
	mul.f32 	%f433, %f423, %f428;
	fma.rn.f32 	%f434, %f131, %f433, %f394;
	mul.f32 	%f435, %f423, %f429;
	fma.rn.f32 	%f436, %f131, %f435, %f396;
	mul.f32 	%f437, %f423, %f430;
	fma.rn.f32 	%f438, %f131, %f437, %f398;
	mul.f32 	%f439, %f424, %f427;
	fma.rn.f32 	%f440, %f131, %f439, %f400;
	mul.f32 	%f441, %f424, %f428;
	fma.rn.f32 	%f442, %f131, %f441, %f402;
	mul.f32 	%f443, %f424, %f429;
	fma.rn.f32 	%f444, %f131, %f443, %f404;
	mul.f32 	%f445, %f424, %f430;
	fma.rn.f32 	%f446, %f131, %f445, %f406;
	mul.f32 	%f447, %f425, %f427;
	fma.rn.f32 	%f448, %f131, %f447, %f408;
	mul.f32 	%f449, %f425, %f428;
	fma.rn.f32 	%f450, %f131, %f449, %f410;
	mul.f32 	%f451, %f425, %f429;
	fma.rn.f32 	%f452, %f131, %f451, %f412;
	mul.f32 	%f453, %f425, %f430;
	fma.rn.f32 	%f454, %f131, %f453, %f414;
	mul.f32 	%f455, %f426, %f427;
	fma.rn.f32 	%f456, %f131, %f455, %f416;
	mul.f32 	%f457, %f426, %f428;
	fma.rn.f32 	%f458, %f131, %f457, %f418;
	mul.f32 	%f459, %f426, %f429;
	fma.rn.f32 	%f460, %f131, %f459, %f420;
	mul.f32 	%f461, %f426, %f430;
	fma.rn.f32 	%f462, %f131, %f461, %f422;
	ld.shared.f32 	%f463, [%r109+32];
	ld.shared.f32 	%f464, [%r109+288];
	ld.shared.f32 	%f465, [%r109+544];
	ld.shared.f32 	%f466, [%r109+800];
	ld.shared.f32 	%f467, [%r29+32];
	ld.shared.f32 	%f468, [%r29+164];
	ld.shared.f32 	%f469, [%r29+296];
	ld.shared.f32 	%f470, [%r29+428];
	mul.f32 	%f471, %f463, %f467;
	fma.rn.f32 	%f472, %f131, %f471, %f432;
	mul.f32 	%f473, %f463, %f468;
	fma.rn.f32 	%f474, %f131, %f473, %f434;
	mul.f32 	%f475, %f463, %f469;
	fma.rn.f32 	%f476, %f131, %f475, %f436;
	mul.f32 	%f477, %f463, %f470;
	fma.rn.f32 	%f478, %f131, %f477, %f438;
	mul.f32 	%f479, %f464, %f467;
	fma.rn.f32 	%f480, %f131, %f479, %f440;
	mul.f32 	%f481, %f464, %f468;
	fma.rn.f32 	%f482, %f131, %f481, %f442;
	mul.f32 	%f483, %f464, %f469;
	fma.rn.f32 	%f484, %f131, %f483, %f444;
	mul.f32 	%f485, %f464, %f470;
	fma.rn.f32 	%f486, %f131, %f485, %f446;
	mul.f32 	%f487, %f465, %f467;
	fma.rn.f32 	%f488, %f131, %f487, %f448;
	mul.f32 	%f489, %f465, %f468;
	fma.rn.f32 	%f490, %f131, %f489, %f450;
	mul.f32 	%f491, %f465, %f469;
	fma.rn.f32 	%f492, %f131, %f491, %f452;
	mul.f32 	%f493, %f465, %f470;
	fma.rn.f32 	%f494, %f131, %f493, %f454;
	mul.f32 	%f495, %f466, %f467;
	fma.rn.f32 	%f496, %f131, %f495, %f456;
	mul.f32 	%f497, %f466, %f468;
	fma.rn.f32 	%f498, %f131, %f497, %f458;
	mul.f32 	%f499, %f466, %f469;
	fma.rn.f32 	%f500, %f131, %f499, %f460;
	mul.f32 	%f501, %f466, %f470;
	fma.rn.f32 	%f502, %f131, %f501, %f462;
	ld.shared.f32 	%f503, [%r109+36];
	ld.shared.f32 	%f504, [%r109+292];
	ld.shared.f32 	%f505, [%r109+548];
	ld.shared.f32 	%f506, [%r109+804];
	ld.shared.f32 	%f507, [%r29+36];
	ld.shared.f32 	%f508, [%r29+168];
	ld.shared.f32 	%f509, [%r29+300];
	ld.shared.f32 	%f510, [%r29+432];
	mul.f32 	%f511, %f503, %f507;
	fma.rn.f32 	%f512, %f131, %f511, %f472;
	mul.f32 	%f513, %f503, %f508;
	fma.rn.f32 	%f514, %f131, %f513, %f474;
	mul.f32 	%f515, %f503, %f509;
	fma.rn.f32 	%f516, %f131, %f515, %f476;
	mul.f32 	%f517, %f503, %f510;
	fma.rn.f32 	%f518, %f131, %f517, %f478;
	mul.f32 	%f519, %f504, %f507;
	fma.rn.f32 	%f520, %f131, %f519, %f480;
	mul.f32 	%f521, %f504, %f508;
	fma.rn.f32 	%f522, %f131, %f521, %f482;
	mul.f32 	%f523, %f504, %f509;
	fma.rn.f32 	%f524, %f131, %f523, %f484;
	mul.f32 	%f525, %f504, %f510;
	fma.rn.f32 	%f526, %f131, %f525, %f486;
	mul.f32 	%f527, %f505, %f507;
	fma.rn.f32 	%f528, %f131, %f527, %f488;
	mul.f32 	%f529, %f505, %f508;
	fma.rn.f32 	%f530, %f131, %f529, %f490;
	mul.f32 	%f531, %f505, %f509;
	fma.rn.f32 	%f532, %f131, %f531, %f492;
	mul.f32 	%f533, %f505, %f510;
	fma.rn.f32 	%f534, %f131, %f533, %f494;
	mul.f32 	%f535, %f506, %f507;
	fma.rn.f32 	%f536, %f131, %f535, %f496;
	mul.f32 	%f537, %f506, %f508;
	fma.rn.f32 	%f538, %f131, %f537, %f498;
	mul.f32 	%f539, %f506, %f509;
	fma.rn.f32 	%f540, %f131, %f539, %f500;
	mul.f32 	%f541, %f506, %f510;
	fma.rn.f32 	%f542, %f131, %f541, %f502;
	ld.shared.f32 	%f543, [%r109+40];
	ld.shared.f32 	%f544, [%r109+296];
	ld.shared.f32 	%f545, [%r109+552];
	ld.shared.f32 	%f546, [%r109+808];
	ld.shared.f32 	%f547, [%r29+40];
	ld.shared.f32 	%f548, [%r29+172];
	ld.shared.f32 	%f549, [%r29+304];
	ld.shared.f32 	%f550, [%r29+436];
	mul.f32 	%f551, %f543, %f547;
	fma.rn.f32 	%f552, %f131, %f551, %f512;
	mul.f32 	%f553, %f543, %f548;
	fma.rn.f32 	%f554, %f131, %f553, %f514;
	mul.f32 	%f555, %f543, %f549;
	fma.rn.f32 	%f556, %f131, %f555, %f516;
	mul.f32 	%f557, %f543, %f550;
	fma.rn.f32 	%f558, %f131, %f557, %f518;
	mul.f32 	%f559, %f544, %f547;
	fma.rn.f32 	%f560, %f131, %f559, %f520;
	mul.f32 	%f561, %f544, %f548;
	fma.rn.f32 	%f562, %f131, %f561, %f522;
	mul.f32 	%f563, %f544, %f549;
	fma.rn.f32 	%f564, %f131, %f563, %f524;
	mul.f32 	%f565, %f544, %f550;
	fma.rn.f32 	%f566, %f131, %f565, %f526;
	mul.f32 	%f567, %f545, %f547;
	fma.rn.f32 	%f568, %f131, %f567, %f528;
	mul.f32 	%f569, %f545, %f548;
	fma.rn.f32 	%f570, %f131, %f569, %f530;
	mul.f32 	%f571, %f545, %f549;
	fma.rn.f32 	%f572, %f131, %f571, %f532;
	mul.f32 	%f573, %f545, %f550;
	fma.rn.f32 	%f574, %f131, %f573, %f534;
	mul.f32 	%f575, %f546, %f547;
	fma.rn.f32 	%f576, %f131, %f575, %f536;
	mul.f32 	%f577, %f546, %f548;
	fma.rn.f32 	%f578, %f131, %f577, %f538;
	mul.f32 	%f579, %f546, %f549;
	fma.rn.f32 	%f580, %f131, %f579, %f540;
	mul.f32 	%f581, %f546, %f550;
	fma.rn.f32 	%f582, %f131, %f581, %f542;
	ld.shared.f32 	%f583, [%r109+44];
	ld.shared.f32 	%f584, [%r109+300];
	ld.shared.f32 	%f585, [%r109+556];
	ld.shared.f32 	%f586, [%r109+812];
	ld.shared.f32 	%f587, [%r29+44];
	ld.shared.f32 	%f588, [%r29+176];
	ld.shared.f32 	%f589, [%r29+308];
	ld.shared.f32 	%f590, [%r29+440];
	mul.f32 	%f591, %f583, %f587;
	fma.rn.f32 	%f592, %f131, %f591, %f552;
	mul.f32 	%f593, %f583, %f588;
	fma.rn.f32 	%f594, %f131, %f593, %f554;
	mul.f32 	%f595, %f583, %f589;
	fma.rn.f32 	%f596, %f131, %f595, %f556;
	mul.f32 	%f597, %f583, %f590;
	fma.rn.f32 	%f598, %f131, %f597, %f558;
	mul.f32 	%f599, %f584, %f587;
	fma.rn.f32 	%f600, %f131, %f599, %f560;
	mul.f32 	%f601, %f584, %f588;
	fma.rn.f32 	%f602, %f131, %f601, %f562;
	mul.f32 	%f603, %f584, %f589;
	fma.rn.f32 	%f604, %f131, %f603, %f564;
	mul.f32 	%f605, %f584, %f590;
	fma.rn.f32 	%f606, %f131, %f605, %f566;
	mul.f32 	%f607, %f585, %f587;
	fma.rn.f32 	%f608, %f131, %f607, %f568;
	mul.f32 	%f609, %f585, %f588;
	fma.rn.f32 	%f610, %f131, %f609, %f570;
	mul.f32 	%f611, %f585, %f589;
	fma.rn.f32 	%f612, %f131, %f611, %f572;
	mul.f32 	%f613, %f585, %f590;
	fma.rn.f32 	%f614, %f131, %f613, %f574;
	mul.f32 	%f615, %f586, %f587;
	fma.rn.f32 	%f616, %f131, %f615, %f576;
	mul.f32 	%f617, %f586, %f588;
	fma.rn.f32 	%f618, %f131, %f617, %f578;
	mul.f32 	%f619, %f586, %f589;
	fma.rn.f32 	%f620, %f131, %f619, %f580;
	mul.f32 	%f621, %f586, %f590;
	fma.rn.f32 	%f622, %f131, %f621, %f582;
	ld.shared.f32 	%f623, [%r109+48];
	ld.shared.f32 	%f624, [%r109+304];
	ld.shared.f32 	%f625, [%r109+560];
	ld.shared.f32 	%f626, [%r109+816];
	ld.shared.f32 	%f627, [%r29+48];
	ld.shared.f32 	%f628, [%r29+180];
	ld.shared.f32 	%f629, [%r29+312];
	ld.shared.f32 	%f630, [%r29+444];
	mul.f32 	%f631, %f623, %f627;
	fma.rn.f32 	%f632, %f131, %f631, %f592;
	mul.f32 	%f633, %f623, %f628;
	fma.rn.f32 	%f634, %f131, %f633, %f594;
	mul.f32 	%f635, %f623, %f629;
	fma.rn.f32 	%f636, %f131, %f635, %f596;
	mul.f32 	%f637, %f623, %f630;
	fma.rn.f32 	%f638, %f131, %f637, %f598;
	mul.f32 	%f639, %f624, %f627;
	fma.rn.f32 	%f640, %f131, %f639, %f600;
	mul.f32 	%f641, %f624, %f628;
	fma.rn.f32 	%f642, %f131, %f641, %f602;
	mul.f32 	%f643, %f624, %f629;
	fma.rn.f32 	%f644, %f131, %f643, %f604;
	mul.f32 	%f645, %f624, %f630;
	fma.rn.f32 	%f646, %f131, %f645, %f606;
	mul.f32 	%f647, %f625, %f627;
	fma.rn.f32 	%f648, %f131, %f647, %f608;
	mul.f32 	%f649, %f625, %f628;
	fma.rn.f32 	%f650, %f131, %f649, %f610;
	mul.f32 	%f651, %f625, %f629;
	fma.rn.f32 	%f652, %f131, %f651, %f612;
	mul.f32 	%f653, %f625, %f630;
	fma.rn.f32 	%f654, %f131, %f653, %f614;
	mul.f32 	%f655, %f626, %f627;
	fma.rn.f32 	%f656, %f131, %f655, %f616;
	mul.f32 	%f657, %f626, %f628;
	fma.rn.f32 	%f658, %f131, %f657, %f618;
	mul.f32 	%f659, %f626, %f629;
	fma.rn.f32 	%f660, %f131, %f659, %f620;
	mul.f32 	%f661, %f626, %f630;
	fma.rn.f32 	%f662, %f131, %f661, %f622;
	ld.shared.f32 	%f663, [%r109+52];
	ld.shared.f32 	%f664, [%r109+308];
	ld.shared.f32 	%f665, [%r109+564];
	ld.shared.f32 	%f666, [%r109+820];
	ld.shared.f32 	%f667, [%r29+52];
	ld.shared.f32 	%f668, [%r29+184];
	ld.shared.f32 	%f669, [%r29+316];
	ld.shared.f32 	%f670, [%r29+448];
	mul.f32 	%f671, %f663, %f667;
	fma.rn.f32 	%f672, %f131, %f671, %f632;
	mul.f32 	%f673, %f663, %f668;
	fma.rn.f32 	%f674, %f131, %f673, %f634;
	mul.f32 	%f675, %f663, %f669;
	fma.rn.f32 	%f676, %f131, %f675, %f636;
	mul.f32 	%f677, %f663, %f670;
	fma.rn.f32 	%f678, %f131, %f677, %f638;
	mul.f32 	%f679, %f664, %f667;
	fma.rn.f32 	%f680, %f131, %f679, %f640;
	mul.f32 	%f681, %f664, %f668;
	fma.rn.f32 	%f682, %f131, %f681, %f642;
	mul.f32 	%f683, %f664, %f669;
	fma.rn.f32 	%f684, %f131, %f683, %f644;
	mul.f32 	%f685, %f664, %f670;
	fma.rn.f32 	%f686, %f131, %f685, %f646;
	mul.f32 	%f687, %f665, %f667;
	fma.rn.f32 	%f688, %f131, %f687, %f648;
	mul.f32 	%f689, %f665, %f668;
	fma.rn.f32 	%f690, %f131, %f689, %f650;
	mul.f32 	%f691, %f665, %f669;
	fma.rn.f32 	%f692, %f131, %f691, %f652;
	mul.f32 	%f693, %f665, %f670;
	fma.rn.f32 	%f694, %f131, %f693, %f654;
	mul.f32 	%f695, %f666, %f667;
	fma.rn.f32 	%f696, %f131, %f695, %f656;
	mul.f32 	%f697, %f666, %f668;
	fma.rn.f32 	%f698, %f131, %f697, %f658;
	mul.f32 	%f699, %f666, %f669;
	fma.rn.f32 	%f700, %f131, %f699, %f660;
	mul.f32 	%f701, %f666, %f670;
	fma.rn.f32 	%f702, %f131, %f701, %f662;
	ld.shared.f32 	%f703, [%r109+56];
	ld.shared.f32 	%f704, [%r109+312];
	ld.shared.f32 	%f705, [%r109+568];
	ld.shared.f32 	%f706, [%r109+824];
	ld.shared.f32 	%f707, [%r29+56];
	ld.shared.f32 	%f708, [%r29+188];
	ld.shared.f32 	%f709, [%r29+320];
	ld.shared.f32 	%f710, [%r29+452];
	mul.f32 	%f711, %f703, %f707;
	fma.rn.f32 	%f712, %f131, %f711, %f672;
	mul.f32 	%f713, %f703, %f708;
	fma.rn.f32 	%f714, %f131, %f713, %f674;
	mul.f32 	%f715, %f703, %f709;
	fma.rn.f32 	%f716, %f131, %f715, %f676;
	mul.f32 	%f717, %f703, %f710;
	fma.rn.f32 	%f718, %f131, %f717, %f678;
	mul.f32 	%f719, %f704, %f707;
	fma.rn.f32 	%f720, %f131, %f719, %f680;
	mul.f32 	%f721, %f704, %f708;
	fma.rn.f32 	%f722, %f131, %f721, %f682;
	mul.f32 	%f723, %f704, %f709;
	fma.rn.f32 	%f724, %f131, %f723, %f684;
	mul.f32 	%f725, %f704, %f710;
	fma.rn.f32 	%f726, %f131, %f725, %f686;
	mul.f32 	%f727, %f705, %f707;
	fma.rn.f32 	%f728, %f131, %f727, %f688;
	mul.f32 	%f729, %f705, %f708;
	fma.rn.f32 	%f730, %f131, %f729, %f690;
	mul.f32 	%f731, %f705, %f709;
	fma.rn.f32 	%f732, %f131, %f731, %f692;
	mul.f32 	%f733, %f705, %f710;
	fma.rn.f32 	%f734, %f131, %f733, %f694;
	mul.f32 	%f735, %f706, %f707;
	fma.rn.f32 	%f736, %f131, %f735, %f696;
	mul.f32 	%f737, %f706, %f708;
	fma.rn.f32 	%f738, %f131, %f737, %f698;
	mul.f32 	%f739, %f706, %f709;
	fma.rn.f32 	%f740, %f131, %f739, %f700;
	mul.f32 	%f741, %f706, %f710;
	fma.rn.f32 	%f742, %f131, %f741, %f702;
	ld.shared.f32 	%f743, [%r109+60];
	ld.shared.f32 	%f744, [%r109+316];
	ld.shared.f32 	%f745, [%r109+572];
	ld.shared.f32 	%f746, [%r109+828];
	ld.shared.f32 	%f747, [%r29+60];
	ld.shared.f32 	%f748, [%r29+192];
	ld.shared.f32 	%f749, [%r29+324];
	ld.shared.f32 	%f750, [%r29+456];
	mul.f32 	%f751, %f743, %f747;
	fma.rn.f32 	%f752, %f131, %f751, %f712;
	mul.f32 	%f753, %f743, %f748;
	fma.rn.f32 	%f754, %f131, %f753, %f714;
	mul.f32 	%f755, %f743, %f749;
	fma.rn.f32 	%f756, %f131, %f755, %f716;
	mul.f32 	%f757, %f743, %f750;
	fma.rn.f32 	%f758, %f131, %f757, %f718;
	mul.f32 	%f759, %f744, %f747;
	fma.rn.f32 	%f760, %f131, %f759, %f720;
	mul.f32 	%f761, %f744, %f748;
	fma.rn.f32 	%f762, %f131, %f761, %f722;
	mul.f32 	%f763, %f744, %f749;
	fma.rn.f32 	%f764, %f131, %f763, %f724;
	mul.f32 	%f765, %f744, %f750;
	fma.rn.f32 	%f766, %f131, %f765, %f726;
	mul.f32 	%f767, %f745, %f747;
	fma.rn.f32 	%f768, %f131, %f767, %f728;
	mul.f32 	%f769, %f745, %f748;
	fma.rn.f32 	%f770, %f131, %f769, %f730;
	mul.f32 	%f771, %f745, %f749;
	fma.rn.f32 	%f772, %f131, %f771, %f732;
	mul.f32 	%f773, %f745, %f750;
	fma.rn.f32 	%f774, %f131, %f773, %f734;
	mul.f32 	%f775, %f746, %f747;
	fma.rn.f32 	%f776, %f131, %f775, %f736;
	mul.f32 	%f777, %f746, %f748;
	fma.rn.f32 	%f778, %f131, %f777, %f738;
	mul.f32 	%f779, %f746, %f749;
	fma.rn.f32 	%f780, %f131, %f779, %f740;
	mul.f32 	%f781, %f746, %f750;
	fma.rn.f32 	%f782, %f131, %f781, %f742;
	ld.shared.f32 	%f783, [%r109+64];
	ld.shared.f32 	%f784, [%r109+320];
	ld.shared.f32 	%f785, [%r109+576];
	ld.shared.f32 	%f786, [%r109+832];
	ld.shared.f32 	%f787, [%r29+64];
	ld.shared.f32 	%f788, [%r29+196];
	ld.shared.f32 	%f789, [%r29+328];
	ld.shared.f32 	%f790, [%r29+460];
	mul.f32 	%f791, %f783, %f787;
	fma.rn.f32 	%f792, %f131, %f791, %f752;
	mul.f32 	%f793, %f783, %f788;
	fma.rn.f32 	%f794, %f131, %f793, %f754;
	mul.f32 	%f795, %f783, %f789;
	fma.rn.f32 	%f796, %f131, %f795, %f756;
	mul.f32 	%f797, %f783, %f790;
	fma.rn.f32 	%f798, %f131, %f797, %f758;
	mul.f32 	%f799, %f784, %f787;
	fma.rn.f32 	%f800, %f131, %f799, %f760;
	mul.f32 	%f801, %f784, %f788;
	fma.rn.f32 	%f802, %f131, %f801, %f762;
	mul.f32 	%f803, %f784, %f789;
	fma.rn.f32 	%f804, %f131, %f803, %f764;
	mul.f32 	%f805, %f784, %f790;
	fma.rn.f32 	%f806, %f131, %f805, %f766;
	mul.f32 	%f807, %f785, %f787;
	fma.rn.f32 	%f808, %f131, %f807, %f768;
	mul.f32 	%f809, %f785, %f788;
	fma.rn.f32 	%f810, %f131, %f809, %f770;
	mul.f32 	%f811, %f785, %f789;
	fma.rn.f32 	%f812, %f131, %f811, %f772;
	mul.f32 	%f813, %f785, %f790;
	fma.rn.f32 	%f814, %f131, %f813, %f774;
	mul.f32 	%f815, %f786, %f787;
	fma.rn.f32 	%f816, %f131, %f815, %f776;
	mul.f32 	%f817, %f786, %f788;
	fma.rn.f32 	%f818, %f131, %f817, %f778;
	mul.f32 	%f819, %f786, %f789;
	fma.rn.f32 	%f820, %f131, %f819, %f780;
	mul.f32 	%f821, %f786, %f790;
	fma.rn.f32 	%f822, %f131, %f821, %f782;
	ld.shared.f32 	%f823, [%r109+68];
	ld.shared.f32 	%f824, [%r109+324];
	ld.shared.f32 	%f825, [%r109+580];
	ld.shared.f32 	%f826, [%r109+836];
	ld.shared.f32 	%f827, [%r29+68];
	ld.shared.f32 	%f828, [%r29+200];
	ld.shared.f32 	%f829, [%r29+332];
	ld.shared.f32 	%f830, [%r29+464];
	mul.f32 	%f831, %f823, %f827;
	fma.rn.f32 	%f832, %f131, %f831, %f792;
	mul.f32 	%f833, %f823, %f828;
	fma.rn.f32 	%f834, %f131, %f833, %f794;
	mul.f32 	%f835, %f823, %f829;
	fma.rn.f32 	%f836, %f131, %f835, %f796;
	mul.f32 	%f837, %f823, %f830;
	fma.rn.f32 	%f838, %f131, %f837, %f798;
	mul.f32 	%f839, %f824, %f827;
	fma.rn.f32 	%f840, %f131, %f839, %f800;
	mul.f32 	%f841, %f824, %f828;
	fma.rn.f32 	%f842, %f131, %f841, %f802;
	mul.f32 	%f843, %f824, %f829;
	fma.rn.f32 	%f844, %f131, %f843, %f804;
	mul.f32 	%f845, %f824, %f830;
	fma.rn.f32 	%f846, %f131, %f845, %f806;
	mul.f32 	%f847, %f825, %f827;
	fma.rn.f32 	%f848, %f131, %f847, %f808;
	mul.f32 	%f849, %f825, %f828;
	fma.rn.f32 	%f850, %f131, %f849, %f810;
	mul.f32 	%f851, %f825, %f829;
	fma.rn.f32 	%f852, %f131, %f851, %f812;
	mul.f32 	%f853, %f825, %f830;
	fma.rn.f32 	%f854, %f131, %f853, %f814;
	mul.f32 	%f855, %f826, %f827;
	fma.rn.f32 	%f856, %f131, %f855, %f816;
	mul.f32 	%f857, %f826, %f828;
	fma.rn.f32 	%f858, %f131, %f857, %f818;
	mul.f32 	%f859, %f826, %f829;
	fma.rn.f32 	%f860, %f131, %f859, %f820;
	mul.f32 	%f861, %f826, %f830;
	fma.rn.f32 	%f862, %f131, %f861, %f822;
	ld.shared.f32 	%f863, [%r109+72];
	ld.shared.f32 	%f864, [%r109+328];
	ld.shared.f32 	%f865, [%r109+584];
	ld.shared.f32 	%f866, [%r109+840];
	ld.shared.f32 	%f867, [%r29+72];
	ld.shared.f32 	%f868, [%r29+204];
	ld.shared.f32 	%f869, [%r29+336];
	ld.shared.f32 	%f870, [%r29+468];
	mul.f32 	%f871, %f863, %f867;
	fma.rn.f32 	%f872, %f131, %f871, %f832;
	mul.f32 	%f873, %f863, %f868;
	fma.rn.f32 	%f874, %f131, %f873, %f834;
	mul.f32 	%f875, %f863, %f869;
	fma.rn.f32 	%f876, %f131, %f875, %f836;
	mul.f32 	%f877, %f863, %f870;
	fma.rn.f32 	%f878, %f131, %f877, %f838;
	mul.f32 	%f879, %f864, %f867;
	fma.rn.f32 	%f880, %f131, %f879, %f840;
	mul.f32 	%f881, %f864, %f868;
	fma.rn.f32 	%f882, %f131, %f881, %f842;
	mul.f32 	%f883, %f864, %f869;
	fma.rn.f32 	%f884, %f131, %f883, %f844;
	mul.f32 	%f885, %f864, %f870;
	fma.rn.f32 	%f886, %f131, %f885, %f846;
	mul.f32 	%f887, %f865, %f867;
	fma.rn.f32 	%f888, %f131, %f887, %f848;
	mul.f32 	%f889, %f865, %f868;
	fma.rn.f32 	%f890, %f131, %f889, %f850;
	mul.f32 	%f891, %f865, %f869;
	fma.rn.f32 	%f892, %f131, %f891, %f852;
	mul.f32 	%f893, %f865, %f870;
	fma.rn.f32 	%f894, %f131, %f893, %f854;
	mul.f32 	%f895, %f866, %f867;
	fma.rn.f32 	%f896, %f131, %f895, %f856;
	mul.f32 	%f897, %f866, %f868;
	fma.rn.f32 	%f898, %f131, %f897, %f858;
	mul.f32 	%f899, %f866, %f869;
	fma.rn.f32 	%f900, %f131, %f899, %f860;
	mul.f32 	%f901, %f866, %f870;
	fma.rn.f32 	%f902, %f131, %f901, %f862;
	ld.shared.f32 	%f903, [%r109+76];
	ld.shared.f32 	%f904, [%r109+332];
	ld.shared.f32 	%f905, [%r109+588];
	ld.shared.f32 	%f906, [%r109+844];
	ld.shared.f32 	%f907, [%r29+76];
	ld.shared.f32 	%f908, [%r29+208];
	ld.shared.f32 	%f909, [%r29+340];
	ld.shared.f32 	%f910, [%r29+472];
	mul.f32 	%f911, %f903, %f907;
	fma.rn.f32 	%f912, %f131, %f911, %f872;
	mul.f32 	%f913, %f903, %f908;
	fma.rn.f32 	%f914, %f131, %f913, %f874;
	mul.f32 	%f915, %f903, %f909;
	fma.rn.f32 	%f916, %f131, %f915, %f876;
	mul.f32 	%f917, %f903, %f910;
	fma.rn.f32 	%f918, %f131, %f917, %f878;
	mul.f32 	%f919, %f904, %f907;
	fma.rn.f32 	%f920, %f131, %f919, %f880;
	mul.f32 	%f921, %f904, %f908;
	fma.rn.f32 	%f922, %f131, %f921, %f882;
	mul.f32 	%f923, %f904, %f909;
	fma.rn.f32 	%f924, %f131, %f923, %f884;
	mul.f32 	%f925, %f904, %f910;
	fma.rn.f32 	%f926, %f131, %f925, %f886;
	mul.f32 	%f927, %f905, %f907;
	fma.rn.f32 	%f928, %f131, %f927, %f888;
	mul.f32 	%f929, %f905, %f908;
	fma.rn.f32 	%f930, %f131, %f929, %f890;
	mul.f32 	%f931, %f905, %f909;
	fma.rn.f32 	%f932, %f131, %f931, %f892;
	mul.f32 	%f933, %f905, %f910;
	fma.rn.f32 	%f934, %f131, %f933, %f894;
	mul.f32 	%f935, %f906, %f907;
	fma.rn.f32 	%f936, %f131, %f935, %f896;
	mul.f32 	%f937, %f906, %f908;
	fma.rn.f32 	%f938, %f131, %f937, %f898;
	mul.f32 	%f939, %f906, %f909;
	fma.rn.f32 	%f940, %f131, %f939, %f900;
	mul.f32 	%f941, %f906, %f910;
	fma.rn.f32 	%f942, %f131, %f941, %f902;
	ld.shared.f32 	%f943, [%r109+80];
	ld.shared.f32 	%f944, [%r109+336];
	ld.shared.f32 	%f945, [%r109+592];
	ld.shared.f32 	%f946, [%r109+848];
	ld.shared.f32 	%f947, [%r29+80];
	ld.shared.f32 	%f948, [%r29+212];
	ld.shared.f32 	%f949, [%r29+344];
	ld.shared.f32 	%f950, [%r29+476];
	mul.f32 	%f951, %f943, %f947;
	fma.rn.f32 	%f952, %f131, %f951, %f912;
	mul.f32 	%f953, %f943, %f948;
	fma.rn.f32 	%f954, %f131, %f953, %f914;
	mul.f32 	%f955, %f943, %f949;
	fma.rn.f32 	%f956, %f131, %f955, %f916;
	mul.f32 	%f957, %f943, %f950;
	fma.rn.f32 	%f958, %f131, %f957, %f918;
	mul.f32 	%f959, %f944, %f947;
	fma.rn.f32 	%f960, %f131, %f959, %f920;
	mul.f32 	%f961, %f944, %f948;
	fma.rn.f32 	%f962, %f131, %f961, %f922;
	mul.f32 	%f963, %f944, %f949;
	fma.rn.f32 	%f964, %f131, %f963, %f924;
	mul.f32 	%f965, %f944, %f950;
	fma.rn.f32 	%f966, %f131, %f965, %f926;
	mul.f32 	%f967, %f945, %f947;
	fma.rn.f32 	%f968, %f131, %f967, %f928;
	mul.f32 	%f969, %f945, %f948;
	fma.rn.f32 	%f970, %f131, %f969, %f930;
	mul.f32 	%f971, %f945, %f949;
	fma.rn.f32 	%f972, %f131, %f971, %f932;
	mul.f32 	%f973, %f945, %f950;
	fma.rn.f32 	%f974, %f131, %f973, %f934;
	mul.f32 	%f975, %f946, %f947;
	fma.rn.f32 	%f976, %f131, %f975, %f936;
	mul.f32 	%f977, %f946, %f948;
	fma.rn.f32 	%f978, %f131, %f977, %f938;
	mul.f32 	%f979, %f946, %f949;
	fma.rn.f32 	%f980, %f131, %f979, %f940;
	mul.f32 	%f981, %f946, %f950;
	fma.rn.f32 	%f982, %f131, %f981, %f942;
	ld.shared.f32 	%f983, [%r109+84];
	ld.shared.f32 	%f984, [%r109+340];
	ld.shared.f32 	%f985, [%r109+596];
	ld.shared.f32 	%f986, [%r109+852];
	ld.shared.f32 	%f987, [%r29+84];
	ld.shared.f32 	%f988, [%r29+216];
	ld.shared.f32 	%f989, [%r29+348];
	ld.shared.f32 	%f990, [%r29+480];
	mul.f32 	%f991, %f983, %f987;
	fma.rn.f32 	%f992, %f131, %f991, %f952;
	mul.f32 	%f993, %f983, %f988;
	fma.rn.f32 	%f994, %f131, %f993, %f954;
	mul.f32 	%f995, %f983, %f989;
	fma.rn.f32 	%f996, %f131, %f995, %f956;
	mul.f32 	%f997, %f983, %f990;
	fma.rn.f32 	%f998, %f131, %f997, %f958;
	mul.f32 	%f999, %f984, %f987;
	fma.rn.f32 	%f1000, %f131, %f999, %f960;
	mul.f32 	%f1001, %f984, %f988;
	fma.rn.f32 	%f1002, %f131, %f1001, %f962;
	mul.f32 	%f1003, %f984, %f989;
	fma.rn.f32 	%f1004, %f131, %f1003, %f964;
	mul.f32 	%f1005, %f984, %f990;
	fma.rn.f32 	%f1006, %f131, %f1005, %f966;
	mul.f32 	%f1007, %f985, %f987;
	fma.rn.f32 	%f1008, %f131, %f1007, %f968;
	mul.f32 	%f1009, %f985, %f988;
	fma.rn.f32 	%f1010, %f131, %f1009, %f970;
	mul.f32 	%f1011, %f985, %f989;
	fma.rn.f32 	%f1012, %f131, %f1011, %f972;
	mul.f32 	%f1013, %f985, %f990;
	fma.rn.f32 	%f1014, %f131, %f1013, %f974;
	mul.f32 	%f1015, %f986, %f987;
	fma.rn.f32 	%f1016, %f131, %f1015, %f976;
	mul.f32 	%f1017, %f986, %f988;
	fma.rn.f32 	%f1018, %f131, %f1017, %f978;
	mul.f32 	%f1019, %f986, %f989;
	fma.rn.f32 	%f1020, %f131, %f1019, %f980;
	mul.f32 	%f1021, %f986, %f990;
	fma.rn.f32 	%f1022, %f131, %f1021, %f982;
	ld.shared.f32 	%f1023, [%r109+88];
	ld.shared.f32 	%f1024, [%r109+344];
	ld.shared.f32 	%f1025, [%r109+600];
	ld.shared.f32 	%f1026, [%r109+856];
	ld.shared.f32 	%f1027, [%r29+88];
	ld.shared.f32 	%f1028, [%r29+220];
	ld.shared.f32 	%f1029, [%r29+352];
	ld.shared.f32 	%f1030, [%r29+484];
	mul.f32 	%f1031, %f1023, %f1027;
	fma.rn.f32 	%f1032, %f131, %f1031, %f992;
	mul.f32 	%f1033, %f1023, %f1028;
	fma.rn.f32 	%f1034, %f131, %f1033, %f994;
	mul.f32 	%f1035, %f1023, %f1029;
	fma.rn.f32 	%f1036, %f131, %f1035, %f996;
	mul.f32 	%f1037, %f1023, %f1030;
	fma.rn.f32 	%f1038, %f131, %f1037, %f998;
	mul.f32 	%f1039, %f1024, %f1027;
	fma.rn.f32 	%f1040, %f131, %f1039, %f1000;
	mul.f32 	%f1041, %f1024, %f1028;
	fma.rn.f32 	%f1042, %f131, %f1041, %f1002;
	mul.f32 	%f1043, %f1024, %f1029;
	fma.rn.f32 	%f1044, %f131, %f1043, %f1004;
	mul.f32 	%f1045, %f1024, %f1030;
	fma.rn.f32 	%f1046, %f131, %f1045, %f1006;
	mul.f32 	%f1047, %f1025, %f1027;
	fma.rn.f32 	%f1048, %f131, %f1047, %f1008;
	mul.f32 	%f1049, %f1025, %f1028;
	fma.rn.f32 	%f1050, %f131, %f1049, %f1010;
	mul.f32 	%f1051, %f1025, %f1029;
	fma.rn.f32 	%f1052, %f131, %f1051, %f1012;
	mul.f32 	%f1053, %f1025, %f1030;
	fma.rn.f32 	%f1054, %f131, %f1053, %f1014;
	mul.f32 	%f1055, %f1026, %f1027;
	fma.rn.f32 	%f1056, %f131, %f1055, %f1016;
	mul.f32 	%f1057, %f1026, %f1028;
	fma.rn.f32 	%f1058, %f131, %f1057, %f1018;
	mul.f32 	%f1059, %f1026, %f1029;
	fma.rn.f32 	%f1060, %f131, %f1059, %f1020;
	mul.f32 	%f1061, %f1026, %f1030;
	fma.rn.f32 	%f1062, %f131, %f1061, %f1022;
	ld.shared.f32 	%f1063, [%r109+92];
	ld.shared.f32 	%f1064, [%r109+348];
	ld.shared.f32 	%f1065, [%r109+604];
	ld.shared.f32 	%f1066, [%r109+860];
	ld.shared.f32 	%f1067, [%r29+92];
	ld.shared.f32 	%f1068, [%r29+224];
	ld.shared.f32 	%f1069, [%r29+356];
	ld.shared.f32 	%f1070, [%r29+488];
	mul.f32 	%f1071, %f1063, %f1067;
	fma.rn.f32 	%f1072, %f131, %f1071, %f1032;
	mul.f32 	%f1073, %f1063, %f1068;
	fma.rn.f32 	%f1074, %f131, %f1073, %f1034;
	mul.f32 	%f1075, %f1063, %f1069;
	fma.rn.f32 	%f1076, %f131, %f1075, %f1036;
	mul.f32 	%f1077, %f1063, %f1070;
	fma.rn.f32 	%f1078, %f131, %f1077, %f1038;
	mul.f32 	%f1079, %f1064, %f1067;
	fma.rn.f32 	%f1080, %f131, %f1079, %f1040;
	mul.f32 	%f1081, %f1064, %f1068;
	fma.rn.f32 	%f1082, %f131, %f1081, %f1042;
	mul.f32 	%f1083, %f1064, %f1069;
	fma.rn.f32 	%f1084, %f131, %f1083, %f1044;
	mul.f32 	%f1085, %f1064, %f1070;
	fma.rn.f32 	%f1086, %f131, %f1085, %f1046;
	mul.f32 	%f1087, %f1065, %f1067;
	fma.rn.f32 	%f1088, %f131, %f1087, %f1048;
	mul.f32 	%f1089, %f1065, %f1068;
	fma.rn.f32 	%f1090, %f131, %f1089, %f1050;
	mul.f32 	%f1091, %f1065, %f1069;
	fma.rn.f32 	%f1092, %f131, %f1091, %f1052;
	mul.f32 	%f1093, %f1065, %f1070;
	fma.rn.f32 	%f1094, %f131, %f1093, %f1054;
	mul.f32 	%f1095, %f1066, %f1067;
	fma.rn.f32 	%f1096, %f131, %f1095, %f1056;
	mul.f32 	%f1097, %f1066, %f1068;
	fma.rn.f32 	%f1098, %f131, %f1097, %f1058;
	mul.f32 	%f1099, %f1066, %f1069;
	fma.rn.f32 	%f1100, %f131, %f1099, %f1060;
	mul.f32 	%f1101, %f1066, %f1070;
	fma.rn.f32 	%f1102, %f131, %f1101, %f1062;
	ld.shared.f32 	%f1103, [%r109+96];
	ld.shared.f32 	%f1104, [%r109+352];
	ld.shared.f32 	%f1105, [%r109+608];
	ld.shared.f32 	%f1106, [%r109+864];
	ld.shared.f32 	%f1107, [%r29+96];
	ld.shared.f32 	%f1108, [%r29+228];
	ld.shared.f32 	%f1109, [%r29+360];
	ld.shared.f32 	%f1110, [%r29+492];
	mul.f32 	%f1111, %f1103, %f1107;
	fma.rn.f32 	%f1112, %f131, %f1111, %f1072;
	mul.f32 	%f1113, %f1103, %f1108;
	fma.rn.f32 	%f1114, %f131, %f1113, %f1074;
	mul.f32 	%f1115, %f1103, %f1109;
	fma.rn.f32 	%f1116, %f131, %f1115, %f1076;
	mul.f32 	%f1117, %f1103, %f1110;
	fma.rn.f32 	%f1118, %f131, %f1117, %f1078;
	mul.f32 	%f1119, %f1104, %f1107;
	fma.rn.f32 	%f1120, %f131, %f1119, %f1080;
	mul.f32 	%f1121, %f1104, %f1108;
	fma.rn.f32 	%f1122, %f131, %f1121, %f1082;
	mul.f32 	%f1123, %f1104, %f1109;
	fma.rn.f32 	%f1124, %f131, %f1123, %f1084;
	mul.f32 	%f1125, %f1104, %f1110;
	fma.rn.f32 	%f1126, %f131, %f1125, %f1086;
	mul.f32 	%f1127, %f1105, %f1107;
	fma.rn.f32 	%f1128, %f131, %f1127, %f1088;
	mul.f32 	%f1129, %f1105, %f1108;
	fma.rn.f32 	%f1130, %f131, %f1129, %f1090;
	mul.f32 	%f1131, %f1105, %f1109;
	fma.rn.f32 	%f1132, %f131, %f1131, %f1092;
	mul.f32 	%f1133, %f1105, %f1110;
	fma.rn.f32 	%f1134, %f131, %f1133, %f1094;
	mul.f32 	%f1135, %f1106, %f1107;
	fma.rn.f32 	%f1136, %f131, %f1135, %f1096;
	mul.f32 	%f1137, %f1106, %f1108;
	fma.rn.f32 	%f1138, %f131, %f1137, %f1098;
	mul.f32 	%f1139, %f1106, %f1109;
	fma.rn.f32 	%f1140, %f131, %f1139, %f1100;
	mul.f32 	%f1141, %f1106, %f1110;
	fma.rn.f32 	%f1142, %f131, %f1141, %f1102;
	ld.shared.f32 	%f1143, [%r109+100];
	ld.shared.f32 	%f1144, [%r109+356];
	ld.shared.f32 	%f1145, [%r109+612];
	ld.shared.f32 	%f1146, [%r109+868];
	ld.shared.f32 	%f1147, [%r29+100];
	ld.shared.f32 	%f1148, [%r29+232];
	ld.shared.f32 	%f1149, [%r29+364];
	ld.shared.f32 	%f1150, [%r29+496];
	mul.f32 	%f1151, %f1143, %f1147;
	fma.rn.f32 	%f1152, %f131, %f1151, %f1112;
	mul.f32 	%f1153, %f1143, %f1148;
	fma.rn.f32 	%f1154, %f131, %f1153, %f1114;
	mul.f32 	%f1155, %f1143, %f1149;
	fma.rn.f32 	%f1156, %f131, %f1155, %f1116;
	mul.f32 	%f1157, %f1143, %f1150;
	fma.rn.f32 	%f1158, %f131, %f1157, %f1118;
	mul.f32 	%f1159, %f1144, %f1147;
	fma.rn.f32 	%f1160, %f131, %f1159, %f1120;
	mul.f32 	%f1161, %f1144, %f1148;
	fma.rn.f32 	%f1162, %f131, %f1161, %f1122;
	mul.f32 	%f1163, %f1144, %f1149;
	fma.rn.f32 	%f1164, %f131, %f1163, %f1124;
	mul.f32 	%f1165, %f1144, %f1150;
	fma.rn.f32 	%f1166, %f131, %f1165, %f1126;
	mul.f32 	%f1167, %f1145, %f1147;
	fma.rn.f32 	%f1168, %f131, %f1167, %f1128;
	mul.f32 	%f1169, %f1145, %f1148;
	fma.rn.f32 	%f1170, %f131, %f1169, %f1130;
	mul.f32 	%f1171, %f1145, %f1149;
	fma.rn.f32 	%f1172, %f131, %f1171, %f1132;
	mul.f32 	%f1173, %f1145, %f1150;
	fma.rn.f32 	%f1174, %f131, %f1173, %f1134;
	mul.f32 	%f1175, %f1146, %f1147;
	fma.rn.f32 	%f1176, %f131, %f1175, %f1136;
	mul.f32 	%f1177, %f1146, %f1148;
	fma.rn.f32 	%f1178, %f131, %f1177, %f1138;
	mul.f32 	%f1179, %f1146, %f1149;
	fma.rn.f32 	%f1180, %f131, %f1179, %f1140;
	mul.f32 	%f1181, %f1146, %f1150;
	fma.rn.f32 	%f1182, %f131, %f1181, %f1142;
	ld.shared.f32 	%f1183, [%r109+104];
	ld.shared.f32 	%f1184, [%r109+360];
	ld.shared.f32 	%f1185, [%r109+616];
	ld.shared.f32 	%f1186, [%r109+872];
	ld.shared.f32 	%f1187, [%r29+104];
	ld.shared.f32 	%f1188, [%r29+236];
	ld.shared.f32 	%f1189, [%r29+368];
	ld.shared.f32 	%f1190, [%r29+500];
	mul.f32 	%f1191, %f1183, %f1187;
	fma.rn.f32 	%f1192, %f131, %f1191, %f1152;
	mul.f32 	%f1193, %f1183, %f1188;
	fma.rn.f32 	%f1194, %f131, %f1193, %f1154;
	mul.f32 	%f1195, %f1183, %f1189;
	fma.rn.f32 	%f1196, %f131, %f1195, %f1156;
	mul.f32 	%f1197, %f1183, %f1190;
	fma.rn.f32 	%f1198, %f131, %f1197, %f1158;
	mul.f32 	%f1199, %f1184, %f1187;
	fma.rn.f32 	%f1200, %f131, %f1199, %f1160;
	mul.f32 	%f1201, %f1184, %f1188;
	fma.rn.f32 	%f1202, %f131, %f1201, %f1162;
	mul.f32 	%f1203, %f1184, %f1189;
	fma.rn.f32 	%f1204, %f131, %f1203, %f1164;
	mul.f32 	%f1205, %f1184, %f1190;
	fma.rn.f32 	%f1206, %f131, %f1205, %f1166;
	mul.f32 	%f1207, %f1185, %f1187;
	fma.rn.f32 	%f1208, %f131, %f1207, %f1168;
	mul.f32 	%f1209, %f1185, %f1188;
	fma.rn.f32 	%f1210, %f131, %f1209, %f1170;
	mul.f32 	%f1211, %f1185, %f1189;
	fma.rn.f32 	%f1212, %f131, %f1211, %f1172;
	mul.f32 	%f1213, %f1185, %f1190;
	fma.rn.f32 	%f1214, %f131, %f1213, %f1174;
	mul.f32 	%f1215, %f1186, %f1187;
	fma.rn.f32 	%f1216, %f131, %f1215, %f1176;
	mul.f32 	%f1217, %f1186, %f1188;
	fma.rn.f32 	%f1218, %f131, %f1217, %f1178;
	mul.f32 	%f1219, %f1186, %f1189;
	fma.rn.f32 	%f1220, %f131, %f1219, %f1180;
	mul.f32 	%f1221, %f1186, %f1190;
	fma.rn.f32 	%f1222, %f131, %f1221, %f1182;
	ld.shared.f32 	%f1223, [%r109+108];
	ld.shared.f32 	%f1224, [%r109+364];
	ld.shared.f32 	%f1225, [%r109+620];
	ld.shared.f32 	%f1226, [%r109+876];
	ld.shared.f32 	%f1227, [%r29+108];
	ld.shared.f32 	%f1228, [%r29+240];
	ld.shared.f32 	%f1229, [%r29+372];
	ld.shared.f32 	%f1230, [%r29+504];
	mul.f32 	%f1231, %f1223, %f1227;
	fma.rn.f32 	%f1232, %f131, %f1231, %f1192;
	mul.f32 	%f1233, %f1223, %f1228;
	fma.rn.f32 	%f1234, %f131, %f1233, %f1194;
	mul.f32 	%f1235, %f1223, %f1229;
	fma.rn.f32 	%f1236, %f131, %f1235, %f1196;
	mul.f32 	%f1237, %f1223, %f1230;
	fma.rn.f32 	%f1238, %f131, %f1237, %f1198;
	mul.f32 	%f1239, %f1224, %f1227;
	fma.rn.f32 	%f1240, %f131, %f1239, %f1200;
	mul.f32 	%f1241, %f1224, %f1228;
	fma.rn.f32 	%f1242, %f131, %f1241, %f1202;
	mul.f32 	%f1243, %f1224, %f1229;
	fma.rn.f32 	%f1244, %f131, %f1243, %f1204;
	mul.f32 	%f1245, %f1224, %f1230;
	fma.rn.f32 	%f1246, %f131, %f1245, %f1206;
	mul.f32 	%f1247, %f1225, %f1227;
	fma.rn.f32 	%f1248, %f131, %f1247, %f1208;
	mul.f32 	%f1249, %f1225, %f1228;
	fma.rn.f32 	%f1250, %f131, %f1249, %f1210;
	mul.f32 	%f1251, %f1225, %f1229;
	fma.rn.f32 	%f1252, %f131, %f1251, %f1212;
	mul.f32 	%f1253, %f1225, %f1230;
	fma.rn.f32 	%f1254, %f131, %f1253, %f1214;
	mul.f32 	%f1255, %f1226, %f1227;
	fma.rn.f32 	%f1256, %f131, %f1255, %f1216;
	mul.f32 	%f1257, %f1226, %f1228;
	fma.rn.f32 	%f1258, %f131, %f1257, %f1218;
	mul.f32 	%f1259, %f1226, %f1229;
	fma.rn.f32 	%f1260, %f131, %f1259, %f1220;
	mul.f32 	%f1261, %f1226, %f1230;
	fma.rn.f32 	%f1262, %f131, %f1261, %f1222;
	ld.shared.f32 	%f1263, [%r109+112];
	ld.shared.f32 	%f1264, [%r109+368];
	ld.shared.f32 	%f1265, [%r109+624];
	ld.shared.f32 	%f1266, [%r109+880];
	ld.shared.f32 	%f1267, [%r29+112];
	ld.shared.f32 	%f1268, [%r29+244];
	ld.shared.f32 	%f1269, [%r29+376];
	ld.shared.f32 	%f1270, [%r29+508];
	mul.f32 	%f1271, %f1263, %f1267;
	fma.rn.f32 	%f1272, %f131, %f1271, %f1232;
	mul.f32 	%f1273, %f1263, %f1268;
	fma.rn.f32 	%f1274, %f131, %f1273, %f1234;
	mul.f32 	%f1275, %f1263, %f1269;
	fma.rn.f32 	%f1276, %f131, %f1275, %f1236;
	mul.f32 	%f1277, %f1263, %f1270;
	fma.rn.f32 	%f1278, %f131, %f1277, %f1238;
	mul.f32 	%f1279, %f1264, %f1267;
	fma.rn.f32 	%f1280, %f131, %f1279, %f1240;
	mul.f32 	%f1281, %f1264, %f1268;
	fma.rn.f32 	%f1282, %f131, %f1281, %f1242;
	mul.f32 	%f1283, %f1264, %f1269;
	fma.rn.f32 	%f1284, %f131, %f1283, %f1244;
	mul.f32 	%f1285, %f1264, %f1270;
	fma.rn.f32 	%f1286, %f131, %f1285, %f1246;
	mul.f32 	%f1287, %f1265, %f1267;
	fma.rn.f32 	%f1288, %f131, %f1287, %f1248;
	mul.f32 	%f1289, %f1265, %f1268;
	fma.rn.f32 	%f1290, %f131, %f1289, %f1250;
	mul.f32 	%f1291, %f1265, %f1269;
	fma.rn.f32 	%f1292, %f131, %f1291, %f1252;
	mul.f32 	%f1293, %f1265, %f1270;
	fma.rn.f32 	%f1294, %f131, %f1293, %f1254;
	mul.f32 	%f1295, %f1266, %f1267;
	fma.rn.f32 	%f1296, %f131, %f1295, %f1256;
	mul.f32 	%f1297, %f1266, %f1268;
	fma.rn.f32 	%f1298, %f131, %f1297, %f1258;
	mul.f32 	%f1299, %f1266, %f1269;
	fma.rn.f32 	%f1300, %f131, %f1299, %f1260;
	mul.f32 	%f1301, %f1266, %f1270;
	fma.rn.f32 	%f1302, %f131, %f1301, %f1262;
	ld.shared.f32 	%f1303, [%r109+116];
	ld.shared.f32 	%f1304, [%r109+372];
	ld.shared.f32 	%f1305, [%r109+628];
	ld.shared.f32 	%f1306, [%r109+884];
	ld.shared.f32 	%f1307, [%r29+116];
	ld.shared.f32 	%f1308, [%r29+248];
	ld.shared.f32 	%f1309, [%r29+380];
	ld.shared.f32 	%f1310, [%r29+512];
	mul.f32 	%f1311, %f1303, %f1307;
	fma.rn.f32 	%f1312, %f131, %f1311, %f1272;
	mul.f32 	%f1313, %f1303, %f1308;
	fma.rn.f32 	%f1314, %f131, %f1313, %f1274;
	mul.f32 	%f1315, %f1303, %f1309;
	fma.rn.f32 	%f1316, %f131, %f1315, %f1276;
	mul.f32 	%f1317, %f1303, %f1310;
	fma.rn.f32 	%f1318, %f131, %f1317, %f1278;
	mul.f32 	%f1319, %f1304, %f1307;
	fma.rn.f32 	%f1320, %f131, %f1319, %f1280;
	mul.f32 	%f1321, %f1304, %f1308;
	fma.rn.f32 	%f1322, %f131, %f1321, %f1282;
	mul.f32 	%f1323, %f1304, %f1309;
	fma.rn.f32 	%f1324, %f131, %f1323, %f1284;
	mul.f32 	%f1325, %f1304, %f1310;
	fma.rn.f32 	%f1326, %f131, %f1325, %f1286;
	mul.f32 	%f1327, %f1305, %f1307;
	fma.rn.f32 	%f1328, %f131, %f1327, %f1288;
	mul.f32 	%f1329, %f1305, %f1308;
	fma.rn.f32 	%f1330, %f131, %f1329, %f1290;
	mul.f32 	%f1331, %f1305, %f1309;
	fma.rn.f32 	%f1332, %f131, %f1331, %f1292;
	mul.f32 	%f1333, %f1305, %f1310;
	fma.rn.f32 	%f1334, %f131, %f1333, %f1294;
	mul.f32 	%f1335, %f1306, %f1307;
	fma.rn.f32 	%f1336, %f131, %f1335, %f1296;
	mul.f32 	%f1337, %f1306, %f1308;
	fma.rn.f32 	%f1338, %f131, %f1337, %f1298;
	mul.f32 	%f1339, %f1306, %f1309;
	fma.rn.f32 	%f1340, %f131, %f1339, %f1300;
	mul.f32 	%f1341, %f1306, %f1310;
	fma.rn.f32 	%f1342, %f131, %f1341, %f1302;
	ld.shared.f32 	%f1343, [%r109+120];
	ld.shared.f32 	%f1344, [%r109+376];
	ld.shared.f32 	%f1345, [%r109+632];
	ld.shared.f32 	%f1346, [%r109+888];
	ld.shared.f32 	%f1347, [%r29+120];
	ld.shared.f32 	%f1348, [%r29+252];
	ld.shared.f32 	%f1349, [%r29+384];
	ld.shared.f32 	%f1350, [%r29+516];
	mul.f32 	%f1351, %f1343, %f1347;
	fma.rn.f32 	%f1352, %f131, %f1351, %f1312;
	mul.f32 	%f1353, %f1343, %f1348;
	fma.rn.f32 	%f1354, %f131, %f1353, %f1314;
	mul.f32 	%f1355, %f1343, %f1349;
	fma.rn.f32 	%f1356, %f131, %f1355, %f1316;
	mul.f32 	%f1357, %f1343, %f1350;
	fma.rn.f32 	%f1358, %f131, %f1357, %f1318;
	mul.f32 	%f1359, %f1344, %f1347;
	fma.rn.f32 	%f1360, %f131, %f1359, %f1320;
	mul.f32 	%f1361, %f1344, %f1348;
	fma.rn.f32 	%f1362, %f131, %f1361, %f1322;
	mul.f32 	%f1363, %f1344, %f1349;
	fma.rn.f32 	%f1364, %f131, %f1363, %f1324;
	mul.f32 	%f1365, %f1344, %f1350;
	fma.rn.f32 	%f1366, %f131, %f1365, %f1326;
	mul.f32 	%f1367, %f1345, %f1347;
	fma.rn.f32 	%f1368, %f131, %f1367, %f1328;
	mul.f32 	%f1369, %f1345, %f1348;
	fma.rn.f32 	%f1370, %f131, %f1369, %f1330;
	mul.f32 	%f1371, %f1345, %f1349;
	fma.rn.f32 	%f1372, %f131, %f1371, %f1332;
	mul.f32 	%f1373, %f1345, %f1350;
	fma.rn.f32 	%f1374, %f131, %f1373, %f1334;
	mul.f32 	%f1375, %f1346, %f1347;
	fma.rn.f32 	%f1376, %f131, %f1375, %f1336;
	mul.f32 	%f1377, %f1346, %f1348;
	fma.rn.f32 	%f1378, %f131, %f1377, %f1338;
	mul.f32 	%f1379, %f1346, %f1349;
	fma.rn.f32 	%f1380, %f131, %f1379, %f1340;
	mul.f32 	%f1381, %f1346, %f1350;
	fma.rn.f32 	%f1382, %f131, %f1381, %f1342;
	ld.shared.f32 	%f1383, [%r109+124];
	ld.shared.f32 	%f1384, [%r109+380];
	ld.shared.f32 	%f1385, [%r109+636];
	ld.shared.f32 	%f1386, [%r109+892];
	ld.shared.f32 	%f1387, [%r29+124];
	ld.shared.f32 	%f1388, [%r29+256];
	ld.shared.f32 	%f1389, [%r29+388];
	ld.shared.f32 	%f1390, [%r29+520];
	mul.f32 	%f1391, %f1383, %f1387;
	fma.rn.f32 	%f4303, %f131, %f1391, %f1352;
	mul.f32 	%f1392, %f1383, %f1388;
	fma.rn.f32 	%f4302, %f131, %f1392, %f1354;
	mul.f32 	%f1393, %f1383, %f1389;
	fma.rn.f32 	%f4301, %f131, %f1393, %f1356;
	mul.f32 	%f1394, %f1383, %f1390;
	fma.rn.f32 	%f4300, %f131, %f1394, %f1358;
	mul.f32 	%f1395, %f1384, %f1387;
	fma.rn.f32 	%f4299, %f131, %f1395, %f1360;
	mul.f32 	%f1396, %f1384, %f1388;
	fma.rn.f32 	%f4298, %f131, %f1396, %f1362;
	mul.f32 	%f1397, %f1384, %f1389;
	fma.rn.f32 	%f4297, %f131, %f1397, %f1364;
	mul.f32 	%f1398, %f1384, %f1390;
	fma.rn.f32 	%f4296, %f131, %f1398, %f1366;
	mul.f32 	%f1399, %f1385, %f1387;
	fma.rn.f32 	%f4295, %f131, %f1399, %f1368;
	mul.f32 	%f1400, %f1385, %f1388;
	fma.rn.f32 	%f4294, %f131, %f1400, %f1370;
	mul.f32 	%f1401, %f1385, %f1389;
	fma.rn.f32 	%f4293, %f131, %f1401, %f1372;
	mul.f32 	%f1402, %f1385, %f1390;
	fma.rn.f32 	%f4292, %f131, %f1402, %f1374;
	mul.f32 	%f1403, %f1386, %f1387;
	fma.rn.f32 	%f4291, %f131, %f1403, %f1376;
	mul.f32 	%f1404, %f1386, %f1388;
	fma.rn.f32 	%f4290, %f131, %f1404, %f1378;
	mul.f32 	%f1405, %f1386, %f1389;
	fma.rn.f32 	%f4289, %f131, %f1405, %f1380;
	mul.f32 	%f1406, %f1386, %f1390;
	fma.rn.f32 	%f4288, %f131, %f1406, %f1382;
	bar.sync 	0;
	mov.b32 	%r146, 32;
	mov.pred 	%p31, 0;
	@%p1 bra 	$L__BB0_8;
	shl.b32 	%r111, %r145, 5;
	or.b32  	%r112, %r111, %r27;
	setp.gt.u32 	%p11, %r112, %r26;
	selp.f32 	%f1407, 0fFF800000, %f4303, %p11;
	mad.lo.s32 	%r113, %r3, 132, %r27;
	shl.b32 	%r114, %r113, 2;
	mov.u32 	%r115, _ZZ19flashattn_kernel_v4ILi64ELi32ELi32ELi32ELi4ELi4EEvPKfS1_S1_PfiiifE9S_ij_smem;
	add.s32 	%r116, %r115, %r114;
	st.shared.f32 	[%r116], %f1407;
	setp.lt.u32 	%p12, %r112, %r26;
	selp.f32 	%f1408, %f4302, 0fFF800000, %p12;
	st.shared.f32 	[%r116+4], %f1408;
	add.s32 	%r117, %r112, 2;
	setp.gt.u32 	%p13, %r117, %r26;
	selp.f32 	%f1409, 0fFF800000, %f4301, %p13;
	st.shared.f32 	[%r116+8], %f1409;
	add.s32 	%r118, %r112, 3;
	setp.gt.u32 	%p14, %r118, %r26;
	selp.f32 	%f1410, 0fFF800000, %f4300, %p14;
	st.shared.f32 	[%r116+12], %f1410;
	add.s32 	%r119, %r26, 1;
	setp.gt.u32 	%p15, %r112, %r119;
	selp.f32 	%f1411, 0fFF800000, %f4299, %p15;
	st.shared.f32 	[%r116+132], %f1411;
	selp.f32 	%f1412, 0fFF800000, %f4298, %p11;
	st.shared.f32 	[%r116+136], %f1412;
	setp.gt.u32 	%p16, %r117, %r119;
	selp.f32 	%f1413, 0fFF800000, %f4297, %p16;
	st.shared.f32 	[%r116+140], %f1413;
	setp.gt.u32 	%p17, %r118, %r119;
	selp.f32 	%f1414, 0fFF800000, %f4296, %p17;
	st.shared.f32 	[%r116+144], %f1414;
	add.s32 	%r120, %r26, 2;
	setp.gt.u32 	%p18, %r112, %r120;
	selp.f32 	%f1415, 0fFF800000, %f4295, %p18;
	st.shared.f32 	[%r116+264], %f1415;
	setp.lt.u32 	%p19, %r112, %r120;
	selp.f32 	%f1416, %f4294, 0fFF800000, %p19;
	st.shared.f32 	[%r116+268], %f1416;
	selp.f32 	%f1417, 0fFF800000, %f4293, %p11;
	st.shared.f32 	[%r116+272], %f1417;
	setp.gt.u32 	%p20, %r118, %r120;
	selp.f32 	%f1418, 0fFF800000, %f4292, %p20;
	st.shared.f32 	[%r116+276], %f1418;
	add.s32 	%r121, %r26, 3;
	setp.gt.u32 	%p21, %r112, %r121;
	selp.f32 	%f1419, 0fFF800000, %f4291, %p21;
	st.shared.f32 	[%r116+396], %f1419;
	setp.lt.u32 	%p22, %r112, %r121;
	selp.f32 	%f1420, %f4290, 0fFF800000, %p22;
	st.shared.f32 	[%r116+400], %f1420;
	setp.gt.u32 	%p23, %r117, %r121;
	selp.f32 	%f1421, 0fFF800000, %f4289, %p23;
	st.shared.f32 	[%r116+404], %f1421;
	selp.f32 	%f1422, 0fFF800000, %f4288, %p11;
	st.shared.f32 	[%r116+408], %f1422;
	bar.sync 	0;
	ld.shared.f32 	%f1423, [%r30];
	max.f32 	%f1424, %f4284, %f1423;
	ld.shared.f32 	%f1425, [%r30+4];
	max.f32 	%f1426, %f1424, %f1425;
	ld.shared.f32 	%f1427, [%r30+8];
	max.f32 	%f1428, %f1426, %f1427;
	ld.shared.f32 	%f1429, [%r30+12];
	max.f32 	%f1430, %f1428, %f1429;
	ld.shared.f32 	%f1431, [%r30+16];
	max.f32 	%f1432, %f1430, %f1431;
	ld.shared.f32 	%f1433, [%r30+20];
	max.f32 	%f1434, %f1432, %f1433;
	ld.shared.f32 	%f1435, [%r30+24];
	max.f32 	%f1436, %f1434, %f1435;
	ld.shared.f32 	%f1437, [%r30+28];
	max.f32 	%f1438, %f1436, %f1437;
	ld.shared.f32 	%f1439, [%r30+32];
	max.f32 	%f1440, %f1438, %f1439;
	ld.shared.f32 	%f1441, [%r30+36];
	max.f32 	%f1442, %f1440, %f1441;
	ld.shared.f32 	%f1443, [%r30+40];
	max.f32 	%f1444, %f1442, %f1443;
	ld.shared.f32 	%f1445, [%r30+44];
	max.f32 	%f1446, %f1444, %f1445;
	ld.shared.f32 	%f1447, [%r30+48];
	max.f32 	%f1448, %f1446, %f1447;
	ld.shared.f32 	%f1449, [%r30+52];
	max.f32 	%f1450, %f1448, %f1449;
	ld.shared.f32 	%f1451, [%r30+56];
	max.f32 	%f1452, %f1450, %f1451;
	ld.shared.f32 	%f1453, [%r30+60];
	max.f32 	%f1454, %f1452, %f1453;
	ld.shared.f32 	%f1455, [%r30+64];
	max.f32 	%f1456, %f1454, %f1455;
	ld.shared.f32 	%f1457, [%r30+68];
	max.f32 	%f1458, %f1456, %f1457;
	ld.shared.f32 	%f1459, [%r30+72];
	max.f32 	%f1460, %f1458, %f1459;
	ld.shared.f32 	%f1461, [%r30+76];
	max.f32 	%f1462, %f1460, %f1461;
	ld.shared.f32 	%f1463, [%r30+80];
	max.f32 	%f1464, %f1462, %f1463;
	ld.shared.f32 	%f1465, [%r30+84];
	max.f32 	%f1466, %f1464, %f1465;
	ld.shared.f32 	%f1467, [%r30+88];
	max.f32 	%f1468, %f1466, %f1467;
	ld.shared.f32 	%f1469, [%r30+92];
	max.f32 	%f1470, %f1468, %f1469;
	ld.shared.f32 	%f1471, [%r30+96];
	max.f32 	%f1472, %f1470, %f1471;
	ld.shared.f32 	%f1473, [%r30+100];
	max.f32 	%f1474, %f1472, %f1473;
	ld.shared.f32 	%f1475, [%r30+104];
	max.f32 	%f1476, %f1474, %f1475;
	ld.shared.f32 	%f1477, [%r30+108];
	max.f32 	%f1478, %f1476, %f1477;
	ld.shared.f32 	%f1479, [%r30+112];
	max.f32 	%f1480, %f1478, %f1479;
	ld.shared.f32 	%f1481, [%r30+116];
	max.f32 	%f1482, %f1480, %f1481;
	ld.shared.f32 	%f1483, [%r30+120];
	max.f32 	%f1484, %f1482, %f1483;
	ld.shared.f32 	%f1485, [%r30+124];
	max.f32 	%f77, %f1484, %f1485;
	ld.shared.f32 	%f1486, [%r30+132];
	max.f32 	%f1487, %f4285, %f1486;
	ld.shared.f32 	%f1488, [%r30+136];
	max.f32 	%f1489, %f1487, %f1488;
	ld.shared.f32 	%f1490, [%r30+140];
	max.f32 	%f1491, %f1489, %f1490;
	ld.shared.f32 	%f1492, [%r30+144];
	max.f32 	%f1493, %f1491, %f1492;
	ld.shared.f32 	%f1494, [%r30+148];
	max.f32 	%f1495, %f1493, %f1494;
	ld.shared.f32 	%f1496, [%r30+152];
	max.f32 	%f1497, %f1495, %f1496;
	ld.shared.f32 	%f1498, [%r30+156];
	max.f32 	%f1499, %f1497, %f1498;
	ld.shared.f32 	%f1500, [%r30+160];
	max.f32 	%f1501, %f1499, %f1500;
	ld.shared.f32 	%f1502, [%r30+164];
	max.f32 	%f1503, %f1501, %f1502;
	ld.shared.f32 	%f1504, [%r30+168];
	max.f32 	%f1505, %f1503, %f1504;
	ld.shared.f32 	%f1506, [%r30+172];
	max.f32 	%f1507, %f1505, %f1506;
	ld.shared.f32 	%f1508, [%r30+176];
	max.f32 	%f1509, %f1507, %f1508;
	ld.shared.f32 	%f1510, [%r30+180];
	max.f32 	%f1511, %f1509, %f1510;
	ld.shared.f32 	%f1512, [%r30+184];
	max.f32 	%f1513, %f1511, %f1512;
	ld.shared.f32 	%f1514, [%r30+188];
	max.f32 	%f1515, %f1513, %f1514;
	ld.shared.f32 	%f1516, [%r30+192];
	max.f32 	%f1517, %f1515, %f1516;
	ld.shared.f32 	%f1518, [%r30+196];
	max.f32 	%f1519, %f1517, %f1518;
	ld.shared.f32 	%f1520, [%r30+200];
	max.f32 	%f1521, %f1519, %f1520;
	ld.shared.f32 	%f1522, [%r30+204];
	max.f32 	%f1523, %f1521, %f1522;
	ld.shared.f32 	%f1524, [%r30+208];
	max.f32 	%f1525, %f1523, %f1524;
	ld.shared.f32 	%f1526, [%r30+212];
	max.f32 	%f1527, %f1525, %f1526;
	ld.shared.f32 	%f1528, [%r30+216];
	max.f32 	%f1529, %f1527, %f1528;
	ld.shared.f32 	%f1530, [%r30+220];
	max.f32 	%f1531, %f1529, %f1530;
	ld.shared.f32 	%f1532, [%r30+224];
	max.f32 	%f1533, %f1531, %f1532;
	ld.shared.f32 	%f1534, [%r30+228];
	max.f32 	%f1535, %f1533, %f1534;
	ld.shared.f32 	%f1536, [%r30+232];
	max.f32 	%f1537, %f1535, %f1536;
	ld.shared.f32 	%f1538, [%r30+236];
	max.f32 	%f1539, %f1537, %f1538;
	ld.shared.f32 	%f1540, [%r30+240];
	max.f32 	%f1541, %f1539, %f1540;
	ld.shared.f32 	%f1542, [%r30+244];
	max.f32 	%f1543, %f1541, %f1542;
	ld.shared.f32 	%f1544, [%r30+248];
	max.f32 	%f1545, %f1543, %f1544;
	ld.shared.f32 	%f1546, [%r30+252];
	max.f32 	%f1547, %f1545, %f1546;
	ld.shared.f32 	%f1548, [%r30+256];
	max.f32 	%f78, %f1547, %f1548;
	ld.shared.f32 	%f1549, [%r30+264];
	max.f32 	%f1550, %f4286, %f1549;
	ld.shared.f32 	%f1551, [%r30+268];
	max.f32 	%f1552, %f1550, %f1551;
	ld.shared.f32 	%f1553, [%r30+272];
	max.f32 	%f1554, %f1552, %f1553;
	ld.shared.f32 	%f1555, [%r30+276];
	max.f32 	%f1556, %f1554, %f1555;
	ld.shared.f32 	%f1557, [%r30+280];
	max.f32 	%f1558, %f1556, %f1557;
	ld.shared.f32 	%f1559, [%r30+284];
	max.f32 	%f1560, %f1558, %f1559;
	ld.shared.f32 	%f1561, [%r30+288];
	max.f32 	%f1562, %f1560, %f1561;
	ld.shared.f32 	%f1563, [%r30+292];
	max.f32 	%f1564, %f1562, %f1563;
	ld.shared.f32 	%f1565, [%r30+296];
	max.f32 	%f1566, %f1564, %f1565;
	ld.shared.f32 	%f1567, [%r30+300];
	max.f32 	%f1568, %f1566, %f1567;
	ld.shared.f32 	%f1569, [%r30+304];
	max.f32 	%f1570, %f1568, %f1569;
	ld.shared.f32 	%f1571, [%r30+308];
	max.f32 	%f1572, %f1570, %f1571;
	ld.shared.f32 	%f1573, [%r30+312];
	max.f32 	%f1574, %f1572, %f1573;
	ld.shared.f32 	%f1575, [%r30+316];
	max.f32 	%f1576, %f1574, %f1575;
	ld.shared.f32 	%f1577, [%r30+320];
	max.f32 	%f1578, %f1576, %f1577;
	ld.shared.f32 	%f1579, [%r30+324];
	max.f32 	%f1580, %f1578, %f1579;
	ld.shared.f32 	%f1581, [%r30+328];
	max.f32 	%f1582, %f1580, %f1581;
	ld.shared.f32 	%f1583, [%r30+332];
	max.f32 	%f1584, %f1582, %f1583;
	ld.shared.f32 	%f1585, [%r30+336];
	max.f32 	%f1586, %f1584, %f1585;
	ld.shared.f32 	%f1587, [%r30+340];
	max.f32 	%f1588, %f1586, %f1587;
	ld.shared.f32 	%f1589, [%r30+344];
	max.f32 	%f1590, %f1588, %f1589;
	ld.shared.f32 	%f1591, [%r30+348];
	max.f32 	%f1592, %f1590, %f1591;
	ld.shared.f32 	%f1593, [%r30+352];
	max.f32 	%f1594, %f1592, %f1593;
	ld.shared.f32 	%f1595, [%r30+356];
	max.f32 	%f1596, %f1594, %f1595;
	ld.shared.f32 	%f1597, [%r30+360];
	max.f32 	%f1598, %f1596, %f1597;
	ld.shared.f32 	%f1599, [%r30+364];
	max.f32 	%f1600, %f1598, %f1599;
	ld.shared.f32 	%f1601, [%r30+368];
	max.f32 	%f1602, %f1600, %f1601;
	ld.shared.f32 	%f1603, [%r30+372];
	max.f32 	%f1604, %f1602, %f1603;
	ld.shared.f32 	%f1605, [%r30+376];
	max.f32 	%f1606, %f1604, %f1605;
	ld.shared.f32 	%f1607, [%r30+380];
	max.f32 	%f1608, %f1606, %f1607;
	ld.shared.f32 	%f1609, [%r30+384];
	max.f32 	%f1610, %f1608, %f1609;
	ld.shared.f32 	%f1611, [%r30+388];
	max.f32 	%f79, %f1610, %f1611;
	ld.shared.f32 	%f1612, [%r30+396];
	max.f32 	%f1613, %f4287, %f1612;
	ld.shared.f32 	%f1614, [%r30+400];
	max.f32 	%f1615, %f1613, %f1614;
	ld.shared.f32 	%f1616, [%r30+404];
	max.f32 	%f1617, %f1615, %f1616;
	ld.shared.f32 	%f1618, [%r30+408];
	max.f32 	%f1619, %f1617, %f1618;
	ld.shared.f32 	%f1620, [%r30+412];
	max.f32 	%f1621, %f1619, %f1620;
	ld.shared.f32 	%f1622, [%r30+416];
	max.f32 	%f1623, %f1621, %f1622;
	ld.shared.f32 	%f1624, [%r30+420];
	max.f32 	%f1625, %f1623, %f1624;
	ld.shared.f32 	%f1626, [%r30+424];
	max.f32 	%f1627, %f1625, %f1626;
	ld.shared.f32 	%f1628, [%r30+428];
	max.f32 	%f1629, %f1627, %f1628;
	ld.shared.f32 	%f1630, [%r30+432];
	max.f32 	%f1631, %f1629, %f1630;
	ld.shared.f32 	%f1632, [%r30+436];
	max.f32 	%f1633, %f1631, %f1632;
	ld.shared.f32 	%f1634, [%r30+440];
	max.f32 	%f1635, %f1633, %f1634;
	ld.shared.f32 	%f1636, [%r30+444];
	max.f32 	%f1637, %f1635, %f1636;
	ld.shared.f32 	%f1638, [%r30+448];
	max.f32 	%f1639, %f1637, %f1638;
	ld.shared.f32 	%f1640, [%r30+452];
	max.f32 	%f1641, %f1639, %f1640;
	ld.shared.f32 	%f1642, [%r30+456];
	max.f32 	%f1643, %f1641, %f1642;
	ld.shared.f32 	%f1644, [%r30+460];
	max.f32 	%f1645, %f1643, %f1644;
	ld.shared.f32 	%f1646, [%r30+464];
	max.f32 	%f1647, %f1645, %f1646;
	ld.shared.f32 	%f1648, [%r30+468];
	max.f32 	%f1649, %f1647, %f1648;
	ld.shared.f32 	%f1650, [%r30+472];
	max.f32 	%f1651, %f1649, %f1650;
	ld.shared.f32 	%f1652, [%r30+476];
	max.f32 	%f1653, %f1651, %f1652;
	ld.shared.f32 	%f1654, [%r30+480];
	max.f32 	%f1655, %f1653, %f1654;
	ld.shared.f32 	%f1656, [%r30+484];
	max.f32 	%f1657, %f1655, %f1656;
	ld.shared.f32 	%f1658, [%r30+488];
	max.f32 	%f1659, %f1657, %f1658;
	ld.shared.f32 	%f1660, [%r30+492];
	max.f32 	%f1661, %f1659, %f1660;
	ld.shared.f32 	%f1662, [%r30+496];
	max.f32 	%f1663, %f1661, %f1662;
	ld.shared.f32 	%f1664, [%r30+500];
	max.f32 	%f1665, %f1663, %f1664;
	ld.shared.f32 	%f1666, [%r30+504];
	max.f32 	%f1667, %f1665, %f1666;
	ld.shared.f32 	%f1668, [%r30+508];
	max.f32 	%f1669, %f1667, %f1668;
	ld.shared.f32 	%f1670, [%r30+512];
	max.f32 	%f1671, %f1669, %f1670;
	ld.shared.f32 	%f1672, [%r30+516];
	max.f32 	%f1673, %f1671, %f1672;
	ld.shared.f32 	%f1674, [%r30+520];
	max.f32 	%f80, %f1673, %f1674;
	sub.f32 	%f1675, %f4284, %f77;
	mul.f32 	%f1676, %f1675, 0f3FB8AA3B;
	ex2.approx.f32 	%f1677, %f1676;
	ld.local.v4.f32 	{%f1678, %f1679, %f1680, %f1681}, [%rd2];
	mul.f32 	%f1682, %f1677, %f1678;
	mul.f32 	%f1683, %f1677, %f1679;
	mul.f32 	%f1684, %f1677, %f1680;
	mul.f32 	%f1685, %f1677, %f1681;
	st.local.v4.f32 	[%rd2], {%f1682, %f1683, %f1684, %f1685};
	sub.f32 	%f1686, %f4285, %f78;
	mul.f32 	%f1687, %f1686, 0f3FB8AA3B;
	ex2.approx.f32 	%f1688, %f1687;
	ld.local.v4.f32 	{%f1689, %f1690, %f1691, %f1692}, [%rd2+16];
	mul.f32 	%f1693, %f1688, %f1689;
	mul.f32 	%f1694, %f1688, %f1690;
	mul.f32 	%f1695, %f1688, %f1691;
	mul.f32 	%f1696, %f1688, %f1692;
	st.local.v4.f32 	[%rd2+16], {%f1693, %f1694, %f1695, %f1696};
	sub.f32 	%f1697, %f4286, %f79;
	mul.f32 	%f1698, %f1697, 0f3FB8AA3B;
	ex2.approx.f32 	%f1699, %f1698;
	ld.local.v4.f32 	{%f1700, %f1701, %f1702, %f1703}, [%rd2+32];
	mul.f32 	%f1704, %f1699, %f1700;
	mul.f32 	%f1705, %f1699, %f1701;
	mul.f32 	%f1706, %f1699, %f1702;
	mul.f32 	%f1707, %f1699, %f1703;
	st.local.v4.f32 	[%rd2+32], {%f1704, %f1705, %f1706, %f1707};
	sub.f32 	%f1708, %f4287, %f80;
	mul.f32 	%f1709, %f1708, 0f3FB8AA3B;
	ex2.approx.f32 	%f1710, %f1709;
	ld.local.v4.f32 	{%f1711, %f1712, %f1713, %f1714}, [%rd2+48];
	mul.f32 	%f1715, %f1710, %f1711;
	mul.f32 	%f1716, %f1710, %f1712;
	mul.f32 	%f1717, %f1710, %f1713;
	mul.f32 	%f1718, %f1710, %f1714;
	st.local.v4.f32 	[%rd2+48], {%f1715, %f1716, %f1717, %f1718};
	ld.local.v4.f32 	{%f1719, %f1720, %f1721, %f1722}, [%rd2+64];
	mul.f32 	%f1723, %f1677, %f1719;
	mul.f32 	%f1724, %f1677, %f1720;
	mul.f32 	%f1725, %f1677, %f1721;
	mul.f32 	%f1726, %f1677, %f1722;
	st.local.v4.f32 	[%rd2+64], {%f1723, %f1724, %f1725, %f1726};
	ld.local.v4.f32 	{%f1727, %f1728, %f1729, %f1730}, [%rd2+80];
	mul.f32 	%f1731, %f1688, %f1727;
	mul.f32 	%f1732, %f1688, %f1728;
	mul.f32 	%f1733, %f1688, %f1729;
	mul.f32 	%f1734, %f1688, %f1730;
	st.local.v4.f32 	[%rd2+80], {%f1731, %f1732, %f1733, %f1734};
	ld.local.v4.f32 	{%f1735, %f1736, %f1737, %f1738}, [%rd2+96];
	mul.f32 	%f1739, %f1699, %f1735;
	mul.f32 	%f1740, %f1699, %f1736;
	mul.f32 	%f1741, %f1699, %f1737;
	mul.f32 	%f1742, %f1699, %f1738;
	st.local.v4.f32 	[%rd2+96], {%f1739, %f1740, %f1741, %f1742};
	ld.local.v4.f32 	{%f1743, %f1744, %f1745, %f1746}, [%rd2+112];
	mul.f32 	%f1747, %f1710, %f1743;
	mul.f32 	%f1748, %f1710, %f1744;
	mul.f32 	%f1749, %f1710, %f1745;
	mul.f32 	%f1750, %f1710, %f1746;
	st.local.v4.f32 	[%rd2+112], {%f1747, %f1748, %f1749, %f1750};
	mul.f32 	%f4307, %f1677, %f4307;
	mul.f32 	%f4306, %f1688, %f4306;
	mul.f32 	%f4305, %f1699, %f4305;
	mul.f32 	%f4304, %f1710, %f4304;
	bar.sync 	0;
	mov.b32 	%r150, 0;
	mov.pred 	%p32, -1;
$L__BB0_12:
	mov.pred 	%p2, %p32;
	shl.b32 	%r122, %r150, 5;
	shl.b32 	%r123, %r145, 11;
	or.b32  	%r124, %r123, %r6;
	add.s32 	%r45, %r124, %r122;
	mov.u32 	%r151, %r5;
$L__BB0_13:
	shl.b32 	%r125, %r151, 6;
	add.s32 	%r47, %r45, %r125;
	setp.ge.s32 	%p24, %r47, %r28;
	mov.f32 	%f4308, 0f00000000;
	@%p24 bra 	$L__BB0_15;
	add.s32 	%r126, %r47, %r7;
	mul.wide.s32 	%rd23, %r126, 4;
	add.s64 	%rd24, %rd3, %rd23;
	ld.global.f32 	%f4308, [%rd24];
$L__BB0_15:
	shl.b32 	%r127, %r6, 2;
	shl.b32 	%r128, %r151, 7;
	or.b32  	%r129, %r128, %r127;
	mov.u32 	%r130, _ZZ19flashattn_kernel_v4ILi64ELi32ELi32ELi32ELi4ELi4EEvPKfS1_S1_PfiiifE6V_smem;
	add.s32 	%r131, %r130, %r129;
	st.shared.f32 	[%r131], %f4308;
	add.s32 	%r48, %r151, 2;
	setp.lt.u32 	%p25, %r151, 30;
	mov.u32 	%r151, %r48;
	@%p25 bra 	$L__BB0_13;
	bar.sync 	0;
	mul.wide.u32 	%rd25, %r150, 64;
	add.s64 	%rd5, %rd2, %rd25;
	not.pred 	%p26, %p2;
	@%p26 bra 	$L__BB0_18;
	ld.shared.f32 	%f2920, [%r30];
	sub.f32 	%f2921, %f2920, %f77;
	mul.f32 	%f2922, %f2921, 0f3FB8AA3B;
	ex2.approx.f32 	%f2923, %f2922;
	add.f32 	%f2924, %f2923, %f4307;
	ld.shared.f32 	%f2925, [%r30+132];
	sub.f32 	%f2926, %f2925, %f78;
	mul.f32 	%f2927, %f2926, 0f3FB8AA3B;
	ex2.approx.f32 	%f2928, %f2927;
	add.f32 	%f2929, %f2928, %f4306;
	ld.shared.f32 	%f2930, [%r30+264];
	sub.f32 	%f2931, %f2930, %f79;
	mul.f32 	%f2932, %f2931, 0f3FB8AA3B;
	ex2.approx.f32 	%f2933, %f2932;
	add.f32 	%f2934, %f2933, %f4305;
	ld.shared.f32 	%f2935, [%r30+396];
	sub.f32 	%f2936, %f2935, %f80;
	mul.f32 	%f2937, %f2936, 0f3FB8AA3B;
	ex2.approx.f32 	%f2938, %f2937;
	add.f32 	%f2939, %f2938, %f4304;
	ld.shared.f32 	%f2940, [%r31];
	ld.shared.f32 	%f2941, [%r31+4];
	ld.shared.f32 	%f2942, [%r31+8];
	ld.shared.f32 	%f2943, [%r31+12];
	ld.local.v4.f32 	{%f2944, %f2945, %f2946, %f2947}, [%rd5];
	fma.rn.f32 	%f2948, %f2923, %f2940, %f2944;
	fma.rn.f32 	%f2949, %f2923, %f2941, %f2945;
	fma.rn.f32 	%f2950, %f2923, %f2942, %f2946;
	fma.rn.f32 	%f2951, %f2923, %f2943, %f2947;
	ld.local.v4.f32 	{%f2952, %f2953, %f2954, %f2955}, [%rd5+16];
	fma.rn.f32 	%f2956, %f2928, %f2940, %f2952;
	fma.rn.f32 	%f2957, %f2928, %f2941, %f2953;
	fma.rn.f32 	%f2958, %f2928, %f2942, %f2954;
	fma.rn.f32 	%f2959, %f2928, %f2943, %f2955;
	ld.local.v4.f32 	{%f2960, %f2961, %f2962, %f2963}, [%rd5+32];
	fma.rn.f32 	%f2964, %f2933, %f2940, %f2960;
	fma.rn.f32 	%f2965, %f2933, %f2941, %f2961;
	fma.rn.f32 	%f2966, %f2933, %f2942, %f2962;
	fma.rn.f32 	%f2967, %f2933, %f2943, %f2963;
	ld.local.v4.f32 	{%f2968, %f2969, %f2970, %f2971}, [%rd5+48];
	fma.rn.f32 	%f2972, %f2938, %f2940, %f2968;
	fma.rn.f32 	%f2973, %f2938, %f2941, %f2969;
	fma.rn.f32 	%f2974, %f2938, %f2942, %f2970;
	fma.rn.f32 	%f2975, %f2938, %f2943, %f2971;
	ld.shared.f32 	%f2976, [%r30+4];
	sub.f32 	%f2977, %f2976, %f77;
	mul.f32 	%f2978, %f2977, 0f3FB8AA3B;
	ex2.approx.f32 	%f2979, %f2978;
	add.f32 	%f2980, %f2979, %f2924;
	ld.shared.f32 	%f2981, [%r30+136];
	sub.f32 	%f2982, %f2981, %f78;
	mul.f32 	%f2983, %f2982, 0f3FB8AA3B;
	ex2.approx.f32 	%f2984, %f2983;
	add.f32 	%f2985, %f2984, %f2929;
	ld.shared.f32 	%f2986, [%r30+268];
	sub.f32 	%f2987, %f2986, %f79;
	mul.f32 	%f2988, %f2987, 0f3FB8AA3B;
	ex2.approx.f32 	%f2989, %f2988;
	add.f32 	%f2990, %f2989, %f2934;
	ld.shared.f32 	%f2991, [%r30+400];
	sub.f32 	%f2992, %f2991, %f80;
	mul.f32 	%f2993, %f2992, 0f3FB8AA3B;
	ex2.approx.f32 	%f2994, %f2993;
	add.f32 	%f2995, %f2994, %f2939;
	ld.shared.f32 	%f2996, [%r31+128];
	ld.shared.f32 	%f2997, [%r31+132];
	ld.shared.f32 	%f2998, [%r31+136];
	ld.shared.f32 	%f2999, [%r31+140];
	fma.rn.f32 	%f3000, %f2979, %f2996, %f2948;
	fma.rn.f32 	%f3001, %f2979, %f2997, %f2949;
	fma.rn.f32 	%f3002, %f2979, %f2998, %f2950;
	fma.rn.f32 	%f3003, %f2979, %f2999, %f2951;
	fma.rn.f32 	%f3004, %f2984, %f2996, %f2956;
	fma.rn.f32 	%f3005, %f2984, %f2997, %f2957;
	fma.rn.f32 	%f3006, %f2984, %f2998, %f2958;
	fma.rn.f32 	%f3007, %f2984, %f2999, %f2959;
	fma.rn.f32 	%f3008, %f2989, %f2996, %f2964;
	fma.rn.f32 	%f3009, %f2989, %f2997, %f2965;
	fma.rn.f32 	%f3010, %f2989, %f2998, %f2966;
	fma.rn.f32 	%f3011, %f2989, %f2999, %f2967;
	fma.rn.f32 	%f3012, %f2994, %f2996, %f2972;
	fma.rn.f32 	%f3013, %f2994, %f2997, %f2973;
	fma.rn.f32 	%f3014, %f2994, %f2998, %f2974;
	fma.rn.f32 	%f3015, %f2994, %f2999, %f2975;
	ld.shared.f32 	%f3016, [%r30+8];
	sub.f32 	%f3017, %f3016, %f77;
	mul.f32 	%f3018, %f3017, 0f3FB8AA3B;
	ex2.approx.f32 	%f3019, %f3018;
	add.f32 	%f3020, %f3019, %f2980;
	ld.shared.f32 	%f3021, [%r30+140];
	sub.f32 	%f3022, %f3021, %f78;
	mul.f32 	%f3023, %f3022, 0f3FB8AA3B;
	ex2.approx.f32 	%f3024, %f3023;
	add.f32 	%f3025, %f3024, %f2985;
	ld.shared.f32 	%f3026, [%r30+272];
	sub.f32 	%f3027, %f3026, %f79;
	mul.f32 	%f3028, %f3027, 0f3FB8AA3B;
	ex2.approx.f32 	%f3029, %f3028;
	add.f32 	%f3030, %f3029, %f2990;
	ld.shared.f32 	%f3031, [%r30+404];
	sub.f32 	%f3032, %f3031, %f80;
	mul.f32 	%f3033, %f3032, 0f3FB8AA3B;
	ex2.approx.f32 	%f3034, %f3033;
	add.f32 	%f3035, %f3034, %f2995;
	ld.shared.f32 	%f3036, [%r31+256];
	ld.shared.f32 	%f3037, [%r31+260];
	ld.shared.f32 	%f3038, [%r31+264];
	ld.shared.f32 	%f3039, [%r31+268];
	fma.rn.f32 	%f3040, %f3019, %f3036, %f3000;
	fma.rn.f32 	%f3041, %f3019, %f3037, %f3001;
	fma.rn.f32 	%f3042, %f3019, %f3038, %f3002;
	fma.rn.f32 	%f3043, %f3019, %f3039, %f3003;
	fma.rn.f32 	%f3044, %f3024, %f3036, %f3004;
	fma.rn.f32 	%f3045, %f3024, %f3037, %f3005;
	fma.rn.f32 	%f3046, %f3024, %f3038, %f3006;
	fma.rn.f32 	%f3047, %f3024, %f3039, %f3007;
	fma.rn.f32 	%f3048, %f3029, %f3036, %f3008;
	fma.rn.f32 	%f3049, %f3029, %f3037, %f3009;
	fma.rn.f32 	%f3050, %f3029, %f3038, %f3010;
	fma.rn.f32 	%f3051, %f3029, %f3039, %f3011;
	fma.rn.f32 	%f3052, %f3034, %f3036, %f3012;
	fma.rn.f32 	%f3053, %f3034, %f3037, %f3013;
	fma.rn.f32 	%f3054, %f3034, %f3038, %f3014;
	fma.rn.f32 	%f3055, %f3034, %f3039, %f3015;
	ld.shared.f32 	%f3056, [%r30+12];
	sub.f32 	%f3057, %f3056, %f77;
	mul.f32 	%f3058, %f3057, 0f3FB8AA3B;
	ex2.approx.f32 	%f3059, %f3058;
	add.f32 	%f3060, %f3059, %f3020;
	ld.shared.f32 	%f3061, [%r30+144];
	sub.f32 	%f3062, %f3061, %f78;
	mul.f32 	%f3063, %f3062, 0f3FB8AA3B;
	ex2.approx.f32 	%f3064, %f3063;
	add.f32 	%f3065, %f3064, %f3025;
	ld.shared.f32 	%f3066, [%r30+276];
	sub.f32 	%f3067, %f3066, %f79;
	mul.f32 	%f3068, %f3067, 0f3FB8AA3B;
	ex2.approx.f32 	%f3069, %f3068;
	add.f32 	%f3070, %f3069, %f3030;
	ld.shared.f32 	%f3071, [%r30+408];
	sub.f32 	%f3072, %f3071, %f80;
	mul.f32 	%f3073, %f3072, 0f3FB8AA3B;
	ex2.approx.f32 	%f3074, %f3073;
	add.f32 	%f3075, %f3074, %f3035;
	ld.shared.f32 	%f3076, [%r31+384];
	ld.shared.f32 	%f3077, [%r31+388];
	ld.shared.f32 	%f3078, [%r31+392];
	ld.shared.f32 	%f3079, [%r31+396];
	fma.rn.f32 	%f3080, %f3059, %f3076, %f3040;
	fma.rn.f32 	%f3081, %f3059, %f3077, %f3041;
	fma.rn.f32 	%f3082, %f3059, %f3078, %f3042;
	fma.rn.f32 	%f3083, %f3059, %f3079, %f3043;
	fma.rn.f32 	%f3084, %f3064, %f3076, %f3044;
	fma.rn.f32 	%f3085, %f3064, %f3077, %f3045;
	fma.rn.f32 	%f3086, %f3064, %f3078, %f3046;
	fma.rn.f32 	%f3087, %f3064, %f3079, %f3047;
	fma.rn.f32 	%f3088, %f3069, %f3076, %f3048;
	fma.rn.f32 	%f3089, %f3069, %f3077, %f3049;
	fma.rn.f32 	%f3090, %f3069, %f3078, %f3050;
	fma.rn.f32 	%f3091, %f3069, %f3079, %f3051;
	fma.rn.f32 	%f3092, %f3074, %f3076, %f3052;
	fma.rn.f32 	%f3093, %f3074, %f3077, %f3053;
	fma.rn.f32 	%f3094, %f3074, %f3078, %f3054;
	fma.rn.f32 	%f3095, %f3074, %f3079, %f3055;
	ld.shared.f32 	%f3096, [%r30+16];
	sub.f32 	%f3097, %f3096, %f77;
	mul.f32 	%f3098, %f3097, 0f3FB8AA3B;
	ex2.approx.f32 	%f3099, %f3098;
	add.f32 	%f3100, %f3099, %f3060;
	ld.shared.f32 	%f3101, [%r30+148];
	sub.f32 	%f3102, %f3101, %f78;
	mul.f32 	%f3103, %f3102, 0f3FB8AA3B;
	ex2.approx.f32 	%f3104, %f3103;
	add.f32 	%f3105, %f3104, %f3065;
	ld.shared.f32 	%f3106, [%r30+280];
	sub.f32 	%f3107, %f3106, %f79;
	mul.f32 	%f3108, %f3107, 0f3FB8AA3B;
	ex2.approx.f32 	%f3109, %f3108;
	add.f32 	%f3110, %f3109, %f3070;
	ld.shared.f32 	%f3111, [%r30+412];
	sub.f32 	%f3112, %f3111, %f80;
	mul.f32 	%f3113, %f3112, 0f3FB8AA3B;
	ex2.approx.f32 	%f3114, %f3113;
	add.f32 	%f3115, %f3114, %f3075;
	ld.shared.f32 	%f3116, [%r31+512];
	ld.shared.f32 	%f3117, [%r31+516];
	ld.shared.f32 	%f3118, [%r31+520];
	ld.shared.f32 	%f3119, [%r31+524];
	fma.rn.f32 	%f3120, %f3099, %f3116, %f3080;
	fma.rn.f32 	%f3121, %f3099, %f3117, %f3081;
	fma.rn.f32 	%f3122, %f3099, %f3118, %f3082;
	fma.rn.f32 	%f3123, %f3099, %f3119, %f3083;
	fma.rn.f32 	%f3124, %f3104, %f3116, %f3084;
	fma.rn.f32 	%f3125, %f3104, %f3117, %f3085;
	fma.rn.f32 	%f3126, %f3104, %f3118, %f3086;
	fma.rn.f32 	%f3127, %f3104, %f3119, %f3087;
	fma.rn.f32 	%f3128, %f3109, %f3116, %f3088;
	fma.rn.f32 	%f3129, %f3109, %f3117, %f3089;
	fma.rn.f32 	%f3130, %f3109, %f3118, %f3090;
	fma.rn.f32 	%f3131, %f3109, %f3119, %f3091;
	fma.rn.f32 	%f3132, %f3114, %f3116, %f3092;
	fma.rn.f32 	%f3133, %f3114, %f3117, %f3093;
	fma.rn.f32 	%f3134, %f3114, %f3118, %f3094;
	fma.rn.f32 	%f3135, %f3114, %f3119, %f3095;
	ld.shared.f32 	%f3136, [%r30+20];
	sub.f32 	%f3137, %f3136, %f77;
	mul.f32 	%f3138, %f3137, 0f3FB8AA3B;
	ex2.approx.f32 	%f3139, %f3138;
	add.f32 	%f3140, %f3139, %f3100;
	ld.shared.f32 	%f3141, [%r30+152];
	sub.f32 	%f3142, %f3141, %f78;
	mul.f32 	%f3143, %f3142, 0f3FB8AA3B;
	ex2.approx.f32 	%f3144, %f3143;
	add.f32 	%f3145, %f3144, %f3105;
	ld.shared.f32 	%f3146, [%r30+284];
	sub.f32 	%f3147, %f3146, %f79;
	mul.f32 	%f3148, %f3147, 0f3FB8AA3B;
	ex2.approx.f32 	%f3149, %f3148;
	add.f32 	%f3150, %f3149, %f3110;
	ld.shared.f32 	%f3151, [%r30+416];
	sub.f32 	%f3152, %f3151, %f80;
	mul.f32 	%f3153, %f3152, 0f3FB8AA3B;
	ex2.approx.f32 	%f3154, %f3153;
	add.f32 	%f3155, %f3154, %f3115;
	ld.shared.f32 	%f3156, [%r31+640];
	ld.shared.f32 	%f3157, [%r31+644];
	ld.shared.f32 	%f3158, [%r31+648];
	ld.shared.f32 	%f3159, [%r31+652];
	fma.rn.f32 	%f3160, %f3139, %f3156, %f3120;
	fma.rn.f32 	%f3161, %f3139, %f3157, %f3121;
	fma.rn.f32 	%f3162, %f3139, %f3158, %f3122;
	fma.rn.f32 	%f3163, %f3139, %f3159, %f3123;
	fma.rn.f32 	%f3164, %f3144, %f3156, %f3124;
	fma.rn.f32 	%f3165, %f3144, %f3157, %f3125;
	fma.rn.f32 	%f3166, %f3144, %f3158, %f3126;
	fma.rn.f32 	%f3167, %f3144, %f3159, %f3127;
	fma.rn.f32 	%f3168, %f3149, %f3156, %f3128;
	fma.rn.f32 	%f3169, %f3149, %f3157, %f3129;
	fma.rn.f32 	%f3170, %f3149, %f3158, %f3130;
	fma.rn.f32 	%f3171, %f3149, %f3159, %f3131;
	fma.rn.f32 	%f3172, %f3154, %f3156, %f3132;
	fma.rn.f32 	%f3173, %f3154, %f3157, %f3133;
	fma.rn.f32 	%f3174, %f3154, %f3158, %f3134;
	fma.rn.f32 	%f3175, %f3154, %f3159, %f3135;
	ld.shared.f32 	%f3176, [%r30+24];
	sub.f32 	%f3177, %f3176, %f77;
	mul.f32 	%f3178, %f3177, 0f3FB8AA3B;
	ex2.approx.f32 	%f3179, %f3178;
	add.f32 	%f3180, %f3179, %f3140;
	ld.shared.f32 	%f3181, [%r30+156];
	sub.f32 	%f3182, %f3181, %f78;
	mul.f32 	%f3183, %f3182, 0f3FB8AA3B;
	ex2.approx.f32 	%f3184, %f3183;
	add.f32 	%f3185, %f3184, %f3145;
	ld.shared.f32 	%f3186, [%r30+288];
	sub.f32 	%f3187, %f3186, %f79;
	mul.f32 	%f3188, %f3187, 0f3FB8AA3B;
	ex2.approx.f32 	%f3189, %f3188;
	add.f32 	%f3190, %f3189, %f3150;
	ld.shared.f32 	%f3191, [%r30+420];
	sub.f32 	%f3192, %f3191, %f80;
	mul.f32 	%f3193, %f3192, 0f3FB8AA3B;
	ex2.approx.f32 	%f3194, %f3193;
	add.f32 	%f3195, %f3194, %f3155;
	ld.shared.f32 	%f3196, [%r31+768];
	ld.shared.f32 	%f3197, [%r31+772];
	ld.shared.f32 	%f3198, [%r31+776];
	ld.shared.f32 	%f3199, [%r31+780];
	fma.rn.f32 	%f3200, %f3179, %f3196, %f3160;
	fma.rn.f32 	%f3201, %f3179, %f3197, %f3161;
	fma.rn.f32 	%f3202, %f3179, %f3198, %f3162;
	fma.rn.f32 	%f3203, %f3179, %f3199, %f3163;
	fma.rn.f32 	%f3204, %f3184, %f3196, %f3164;
	fma.rn.f32 	%f3205, %f3184, %f3197, %f3165;
	fma.rn.f32 	%f3206, %f3184, %f3198, %f3166;
	fma.rn.f32 	%f3207, %f3184, %f3199, %f3167;
	fma.rn.f32 	%f3208, %f3189, %f3196, %f3168;
	fma.rn.f32 	%f3209, %f3189, %f3197, %f3169;
	fma.rn.f32 	%f3210, %f3189, %f3198, %f3170;
	fma.rn.f32 	%f3211, %f3189, %f3199, %f3171;
	fma.rn.f32 	%f3212, %f3194, %f3196, %f3172;
	fma.rn.f32 	%f3213, %f3194, %f3197, %f3173;
	fma.rn.f32 	%f3214, %f3194, %f3198, %f3174;
	fma.rn.f32 	%f3215, %f3194, %f3199, %f3175;
	ld.shared.f32 	%f3216, [%r30+28];
	sub.f32 	%f3217, %f3216, %f77;
	mul.f32 	%f3218, %f3217, 0f3FB8AA3B;
	ex2.approx.f32 	%f3219, %f3218;
	add.f32 	%f3220, %f3219, %f3180;
	ld.shared.f32 	%f3221, [%r30+160];
	sub.f32 	%f3222, %f3221, %f78;
	mul.f32 	%f3223, %f3222, 0f3FB8AA3B;
	ex2.approx.f32 	%f3224, %f3223;
	add.f32 	%f3225, %f3224, %f3185;
	ld.shared.f32 	%f3226, [%r30+292];
	sub.f32 	%f3227, %f3226, %f79;
	mul.f32 	%f3228, %f3227, 0f3FB8AA3B;
	ex2.approx.f32 	%f3229, %f3228;
	add.f32 	%f3230, %f3229, %f3190;
	ld.shared.f32 	%f3231, [%r30+424];
	sub.f32 	%f3232, %f3231, %f80;
	mul.f32 	%f3233, %f3232, 0f3FB8AA3B;
	ex2.approx.f32 	%f3234, %f3233;
	add.f32 	%f3235, %f3234, %f3195;
	ld.shared.f32 	%f3236, [%r31+896];
	ld.shared.f32 	%f3237, [%r31+900];
	ld.shared.f32 	%f3238, [%r31+904];
	ld.shared.f32 	%f3239, [%r31+908];
	fma.rn.f32 	%f3240, %f3219, %f3236, %f3200;
	fma.rn.f32 	%f3241, %f3219, %f3237, %f3201;
	fma.rn.f32 	%f3242, %f3219, %f3238, %f3202;
	fma.rn.f32 	%f3243, %f3219, %f3239, %f3203;
	fma.rn.f32 	%f3244, %f3224, %f3236, %f3204;
	fma.rn.f32 	%f3245, %f3224, %f3237, %f3205;
	fma.rn.f32 	%f3246, %f3224, %f3238, %f3206;
	fma.rn.f32 	%f3247, %f3224, %f3239, %f3207;
	fma.rn.f32 	%f3248, %f3229, %f3236, %f3208;
	fma.rn.f32 	%f3249, %f3229, %f3237, %f3209;
	fma.rn.f32 	%f3250, %f3229, %f3238, %f3210;
	fma.rn.f32 	%f3251, %f3229, %f3239, %f3211;
	fma.rn.f32 	%f3252, %f3234, %f3236, %f3212;
	fma.rn.f32 	%f3253, %f3234, %f3237, %f3213;
	fma.rn.f32 	%f3254, %f3234, %f3238, %f3214;
	fma.rn.f32 	%f3255, %f3234, %f3239, %f3215;
	ld.shared.f32 	%f3256, [%r30+32];
	sub.f32 	%f3257, %f3256, %f77;
	mul.f32 	%f3258, %f3257, 0f3FB8AA3B;
	ex2.approx.f32 	%f3259, %f3258;
	add.f32 	%f3260, %f3259, %f3220;
	ld.shared.f32 	%f3261, [%r30+164];
	sub.f32 	%f3262, %f3261, %f78;
	mul.f32 	%f3263, %f3262, 0f3FB8AA3B;
	ex2.approx.f32 	%f3264, %f3263;
	add.f32 	%f3265, %f3264, %f3225;
	ld.shared.f32 	%f3266, [%r30+296];
	sub.f32 	%f3267, %f3266, %f79;
	mul.f32 	%f3268, %f3267, 0f3FB8AA3B;
	ex2.approx.f32 	%f3269, %f3268;
	add.f32 	%f3270, %f3269, %f3230;
	ld.shared.f32 	%f3271, [%r30+428];
	sub.f32 	%f3272, %f3271, %f80;
	mul.f32 	%f3273, %f3272, 0f3FB8AA3B;
	ex2.approx.f32 	%f3274, %f3273;
	add.f32 	%f3275, %f3274, %f3235;
	ld.shared.f32 	%f3276, [%r31+1024];
	ld.shared.f32 	%f3277, [%r31+1028];
	ld.shared.f32 	%f3278, [%r31+1032];
	ld.shared.f32 	%f3279, [%r31+1036];
	fma.rn.f32 	%f3280, %f3259, %f3276, %f3240;
	fma.rn.f32 	%f3281, %f3259, %f3277, %f3241;
	fma.rn.f32 	%f3282, %f3259, %f3278, %f3242;
	fma.rn.f32 	%f3283, %f3259, %f3279, %f3243;
	fma.rn.f32 	%f3284, %f3264, %f3276, %f3244;
	fma.rn.f32 	%f3285, %f3264, %f3277, %f3245;
	fma.rn.f32 	%f3286, %f3264, %f3278, %f3246;
	fma.rn.f32 	%f3287, %f3264, %f3279, %f3247;
	fma.rn.f32 	%f3288, %f3269, %f3276, %f3248;
	fma.rn.f32 	%f3289, %f3269, %f3277, %f3249;
	fma.rn.f32 	%f3290, %f3269, %f3278, %f3250;
	fma.rn.f32 	%f3291, %f3269, %f3279, %f3251;
	fma.rn.f32 	%f3292, %f3274, %f3276, %f3252;
	fma.rn.f32 	%f3293, %f3274, %f3277, %f3253;
	fma.rn.f32 	%f3294, %f3274, %f3278, %f3254;
	fma.rn.f32 	%f3295, %f3274, %f3279, %f3255;
	ld.shared.f32 	%f3296, [%r30+36];
	sub.f32 	%f3297, %f3296, %f77;
	mul.f32 	%f3298, %f3297, 0f3FB8AA3B;
	ex2.approx.f32 	%f3299, %f3298;
	add.f32 	%f3300, %f3299, %f3260;
	ld.shared.f32 	%f3301, [%r30+168];
	sub.f32 	%f3302, %f3301, %f78;
	mul.f32 	%f3303, %f3302, 0f3FB8AA3B;
	ex2.approx.f32 	%f3304, %f3303;
	add.f32 	%f3305, %f3304, %f3265;
	ld.shared.f32 	%f3306, [%r30+300];
	sub.f32 	%f3307, %f3306, %f79;
	mul.f32 	%f3308, %f3307, 0f3FB8AA3B;
	ex2.approx.f32 	%f3309, %f3308;
	add.f32 	%f3310, %f3309, %f3270;
	ld.shared.f32 	%f3311, [%r30+432];
	sub.f32 	%f3312, %f3311, %f80;
	mul.f32 	%f3313, %f3312, 0f3FB8AA3B;
	ex2.approx.f32 	%f3314, %f3313;
	add.f32 	%f3315, %f3314, %f3275;
	ld.shared.f32 	%f3316, [%r31+1152];
	ld.shared.f32 	%f3317, [%r31+1156];
	ld.shared.f32 	%f3318, [%r31+1160];
	ld.shared.f32 	%f3319, [%r31+1164];
	fma.rn.f32 	%f3320, %f3299, %f3316, %f3280;
	fma.rn.f32 	%f3321, %f3299, %f3317, %f3281;
	fma.rn.f32 	%f3322, %f3299, %f3318, %f3282;
	fma.rn.f32 	%f3323, %f3299, %f3319, %f3283;
	fma.rn.f32 	%f3324, %f3304, %f3316, %f3284;
	fma.rn.f32 	%f3325, %f3304, %f3317, %f3285;
	fma.rn.f32 	%f3326, %f3304, %f3318, %f3286;
	fma.rn.f32 	%f3327, %f3304, %f3319, %f3287;
	fma.rn.f32 	%f3328, %f3309, %f3316, %f3288;
	fma.rn.f32 	%f3329, %f3309, %f3317, %f3289;
	fma.rn.f32 	%f3330, %f3309, %f3318, %f3290;
	fma.rn.f32 	%f3331, %f3309, %f3319, %f3291;
	fma.rn.f32 	%f3332, %f3314, %f3316, %f3292;
	fma.rn.f32 	%f3333, %f3314, %f3317, %f3293;
	fma.rn.f32 	%f3334, %f3314, %f3318, %f3294;
	fma.rn.f32 	%f3335, %f3314, %f3319, %f3295;
	ld.shared.f32 	%f3336, [%r30+40];
	sub.f32 	%f3337, %f3336, %f77;
	mul.f32 	%f3338, %f3337, 0f3FB8AA3B;
	ex2.approx.f32 	%f3339, %f3338;
	add.f32 	%f3340, %f3339, %f3300;
	ld.shared.f32 	%f3341, [%r30+172];
	sub.f32 	%f3342, %f3341, %f78;
	mul.f32 	%f3343, %f3342, 0f3FB8AA3B;
	ex2.approx.f32 	%f3344, %f3343;
	add.f32 	%f3345, %f3344, %f3305;
	ld.shared.f32 	%f3346, [%r30+304];
	sub.f32 	%f3347, %f3346, %f79;
	mul.f32 	%f3348, %f3347, 0f3FB8AA3B;
	ex2.approx.f32 	%f3349, %f3348;
	add.f32 	%f3350, %f3349, %f3310;
	ld.shared.f32 	%f3351, [%r30+436];
	sub.f32 	%f3352, %f3351, %f80;
	mul.f32 	%f3353, %f3352, 0f3FB8AA3B;
	ex2.approx.f32 	%f3354, %f3353;
	add.f32 	%f3355, %f3354, %f3315;
	ld.shared.f32 	%f3356, [%r31+1280];
	ld.shared.f32 	%f3357, [%r31+1284];
	ld.shared.f32 	%f3358, [%r31+1288];
	ld.shared.f32 	%f3359, [%r31+1292];
	fma.rn.f32 	%f3360, %f3339, %f3356, %f3320;
	fma.rn.f32 	%f3361, %f3339, %f3357, %f3321;
	fma.rn.f32 	%f3362, %f3339, %f3358, %f3322;
	fma.rn.f32 	%f3363, %f3339, %f3359, %f3323;
	fma.rn.f32 	%f3364, %f3344, %f3356, %f3324;
	fma.rn.f32 	%f3365, %f3344, %f3357, %f3325;
	fma.rn.f32 	%f3366, %f3344, %f3358, %f3326;
	fma.rn.f32 	%f3367, %f3344, %f3359, %f3327;
	fma.rn.f32 	%f3368, %f3349, %f3356, %f3328;
	fma.rn.f32 	%f3369, %f3349, %f3357, %f3329;
	fma.rn.f32 	%f3370, %f3349, %f3358, %f3330;
	fma.rn.f32 	%f3371, %f3349, %f3359, %f3331;
	fma.rn.f32 	%f3372, %f3354, %f3356, %f3332;
	fma.rn.f32 	%f3373, %f3354, %f3357, %f3333;
	fma.rn.f32 	%f3374, %f3354, %f3358, %f3334;
	fma.rn.f32 	%f3375, %f3354, %f3359, %f3335;
	ld.shared.f32 	%f3376, [%r30+44];
	sub.f32 	%f3377, %f3376, %f77;
	mul.f32 	%f3378, %f3377, 0f3FB8AA3B;
	ex2.approx.f32 	%f3379, %f3378;
	add.f32 	%f3380, %f3379, %f3340;
	ld.shared.f32 	%f3381, [%r30+176];
	sub.f32 	%f3382, %f3381, %f78;
	mul.f32 	%f3383, %f3382, 0f3FB8AA3B;
	ex2.approx.f32 	%f3384, %f3383;
	add.f32 	%f3385, %f3384, %f3345;
	ld.shared.f32 	%f3386, [%r30+308];
	sub.f32 	%f3387, %f3386, %f79;
	mul.f32 	%f3388, %f3387, 0f3FB8AA3B;
	ex2.approx.f32 	%f3389, %f3388;
	add.f32 	%f3390, %f3389, %f3350;
	ld.shared.f32 	%f3391, [%r30+440];
	sub.f32 	%f3392, %f3391, %f80;
	mul.f32 	%f3393, %f3392, 0f3FB8AA3B;
	ex2.approx.f32 	%f3394, %f3393;
	add.f32 	%f3395, %f3394, %f3355;
	ld.shared.f32 	%f3396, [%r31+1408];
	ld.shared.f32 	%f3397, [%r31+1412];
	ld.shared.f32 	%f3398, [%r31+1416];
	ld.shared.f32 	%f3399, [%r31+1420];
	fma.rn.f32 	%f3400, %f3379, %f3396, %f3360;
	fma.rn.f32 	%f3401, %f3379, %f3397, %f3361;
	fma.rn.f32 	%f3402, %f3379, %f3398, %f3362;
	fma.rn.f32 	%f3403, %f3379, %f3399, %f3363;
	fma.rn.f32 	%f3404, %f3384, %f3396, %f3364;
	fma.rn.f32 	%f3405, %f3384, %f3397, %f3365;
	fma.rn.f32 	%f3406, %f3384, %f3398, %f3366;
	fma.rn.f32 	%f3407, %f3384, %f3399, %f3367;
	fma.rn.f32 	%f3408, %f3389, %f3396, %f3368;
	fma.rn.f32 	%f3409, %f3389, %f3397, %f3369;
	fma.rn.f32 	%f3410, %f3389, %f3398, %f3370;
	fma.rn.f32 	%f3411, %f3389, %f3399, %f3371;
	fma.rn.f32 	%f3412, %f3394, %f3396, %f3372;
	fma.rn.f32 	%f3413, %f3394, %f3397, %f3373;
	fma.rn.f32 	%f3414, %f3394, %f3398, %f3374;
	fma.rn.f32 	%f3415, %f3394, %f3399, %f3375;
	ld.shared.f32 	%f3416, [%r30+48];
	sub.f32 	%f3417, %f3416, %f77;
	mul.f32 	%f3418, %f3417, 0f3FB8AA3B;
	ex2.approx.f32 	%f3419, %f3418;
	add.f32 	%f3420, %f3419, %f3380;
	ld.shared.f32 	%f3421, [%r30+180];
	sub.f32 	%f3422, %f3421, %f78;
	mul.f32 	%f3423, %f3422, 0f3FB8AA3B;
	ex2.approx.f32 	%f3424, %f3423;
	add.f32 	%f3425, %f3424, %f3385;
	ld.shared.f32 	%f3426, [%r30+312];
	sub.f32 	%f3427, %f3426, %f79;
	mul.f32 	%f3428, %f3427, 0f3FB8AA3B;
	ex2.approx.f32 	%f3429, %f3428;
	add.f32 	%f3430, %f3429, %f3390;
	ld.shared.f32 	%f3431, [%r30+444];
	sub.f32 	%f3432, %f3431, %f80;
	mul.f32 	%f3433, %f3432, 0f3FB8AA3B;
	ex2.approx.f32 	%f3434, %f3433;
	add.f32 	%f3435, %f3434, %f3395;
	ld.shared.f32 	%f3436, [%r31+1536];
	ld.shared.f32 	%f3437, [%r31+1540];
	ld.shared.f32 	%f3438, [%r31+1544];
	ld.shared.f32 	%f3439, [%r31+1548];
	fma.rn.f32 	%f3440, %f3419, %f3436, %f3400;
	fma.rn.f32 	%f3441, %f3419, %f3437, %f3401;
	fma.rn.f32 	%f3442, %f3419, %f3438, %f3402;
	fma.rn.f32 	%f3443, %f3419, %f3439, %f3403;
	fma.rn.f32 	%f3444, %f3424, %f3436, %f3404;
	fma.rn.f32 	%f3445, %f3424, %f3437, %f3405;
	fma.rn.f32 	%f3446, %f3424, %f3438, %f3406;
	fma.rn.f32 	%f3447, %f3424, %f3439, %f3407;
	fma.rn.f32 	%f3448, %f3429, %f3436, %f3408;
	fma.rn.f32 	%f3449, %f3429, %f3437, %f3409;
	fma.rn.f32 	%f3450, %f3429, %f3438, %f3410;
	fma.rn.f32 	%f3451, %f3429, %f3439, %f3411;
	fma.rn.f32 	%f3452, %f3434, %f3436, %f3412;
	fma.rn.f32 	%f3453, %f3434, %f3437, %f3413;
	fma.rn.f32 	%f3454, %f3434, %f3438, %f3414;
	fma.rn.f32 	%f3455, %f3434, %f3439, %f3415;
	ld.shared.f32 	%f3456, [%r30+52];
	sub.f32 	%f3457, %f3456, %f77;
	mul.f32 	%f3458, %f3457, 0f3FB8AA3B;
	ex2.approx.f32 	%f3459, %f3458;
	add.f32 	%f3460, %f3459, %f3420;
	ld.shared.f32 	%f3461, [%r30+184];
	sub.f32 	%f3462, %f3461, %f78;
	mul.f32 	%f3463, %f3462, 0f3FB8AA3B;
	ex2.approx.f32 	%f3464, %f3463;
	add.f32 	%f3465, %f3464, %f3425;
	ld.shared.f32 	%f3466, [%r30+316];
	sub.f32 	%f3467, %f3466, %f79;
	mul.f32 	%f3468, %f3467, 0f3FB8AA3B;
	ex2.approx.f32 	%f3469, %f3468;
	add.f32 	%f3470, %f3469, %f3430;
	ld.shared.f32 	%f3471, [%r30+448];
	sub.f32 	%f3472, %f3471, %f80;
	mul.f32 	%f3473, %f3472, 0f3FB8AA3B;
	ex2.approx.f32 	%f3474, %f3473;
	add.f32 	%f3475, %f3474, %f3435;
	ld.shared.f32 	%f3476, [%r31+1664];
	ld.shared.f32 	%f3477, [%r31+1668];
	ld.shared.f32 	%f3478, [%r31+1672];
	ld.shared.f32 	%f3479, [%r31+1676];
	fma.rn.f32 	%f3480, %f3459, %f3476, %f3440;
	fma.rn.f32 	%f3481, %f3459, %f3477, %f3441;
	fma.rn.f32 	%f3482, %f3459, %f3478, %f3442;
	fma.rn.f32 	%f3483, %f3459, %f3479, %f3443;
	fma.rn.f32 	%f3484, %f3464, %f3476, %f3444;
	fma.rn.f32 	%f3485, %f3464, %f3477, %f3445;
	fma.rn.f32 	%f3486, %f3464, %f3478, %f3446;
	fma.rn.f32 	%f3487, %f3464, %f3479, %f3447;
	fma.rn.f32 	%f3488, %f3469, %f3476, %f3448;
	fma.rn.f32 	%f3489, %f3469, %f3477, %f3449;
	fma.rn.f32 	%f3490, %f3469, %f3478, %f3450;
	fma.rn.f32 	%f3491, %f3469, %f3479, %f3451;
	fma.rn.f32 	%f3492, %f3474, %f3476, %f3452;
	fma.rn.f32 	%f3493, %f3474, %f3477, %f3453;
	fma.rn.f32 	%f3494, %f3474, %f3478, %f3454;
	fma.rn.f32 	%f3495, %f3474, %f3479, %f3455;
	ld.shared.f32 	%f3496, [%r30+56];
	sub.f32 	%f3497, %f3496, %f77;
	mul.f32 	%f3498, %f3497, 0f3FB8AA3B;
	ex2.approx.f32 	%f3499, %f3498;
	add.f32 	%f3500, %f3499, %f3460;
	ld.shared.f32 	%f3501, [%r30+188];
	sub.f32 	%f3502, %f3501, %f78;
	mul.f32 	%f3503, %f3502, 0f3FB8AA3B;
	ex2.approx.f32 	%f3504, %f3503;
	add.f32 	%f3505, %f3504, %f3465;
	ld.shared.f32 	%f3506, [%r30+320];
	sub.f32 	%f3507, %f3506, %f79;
	mul.f32 	%f3508, %f3507, 0f3FB8AA3B;
	ex2.approx.f32 	%f3509, %f3508;
	add.f32 	%f3510, %f3509, %f3470;
	ld.shared.f32 	%f3511, [%r30+452];
	sub.f32 	%f3512, %f3511, %f80;
	mul.f32 	%f3513, %f3512, 0f3FB8AA3B;
	ex2.approx.f32 	%f3514, %f3513;
	add.f32 	%f3515, %f3514, %f3475;
	ld.shared.f32 	%f3516, [%r31+1792];
	ld.shared.f32 	%f3517, [%r31+1796];
	ld.shared.f32 	%f3518, [%r31+1800];
	ld.shared.f32 	%f3519, [%r31+1804];
	fma.rn.f32 	%f3520, %f3499, %f3516, %f3480;
	fma.rn.f32 	%f3521, %f3499, %f3517, %f3481;
	fma.rn.f32 	%f3522, %f3499, %f3518, %f3482;
	fma.rn.f32 	%f3523, %f3499, %f3519, %f3483;
	fma.rn.f32 	%f3524, %f3504, %f3516, %f3484;
	fma.rn.f32 	%f3525, %f3504, %f3517, %f3485;
	fma.rn.f32 	%f3526, %f3504, %f3518, %f3486;
	fma.rn.f32 	%f3527, %f3504, %f3519, %f3487;
	fma.rn.f32 	%f3528, %f3509, %f3516, %f3488;
	fma.rn.f32 	%f3529, %f3509, %f3517, %f3489;
	fma.rn.f32 	%f3530, %f3509, %f3518, %f3490;
	fma.rn.f32 	%f3531, %f3509, %f3519, %f3491;
	fma.rn.f32 	%f3532, %f3514, %f3516, %f3492;
	fma.rn.f32 	%f3533, %f3514, %f3517, %f3493;
	fma.rn.f32 	%f3534, %f3514, %f3518, %f3494;
	fma.rn.f32 	%f3535, %f3514, %f3519, %f3495;
	ld.shared.f32 	%f3536, [%r30+60];
	sub.f32 	%f3537, %f3536, %f77;
	mul.f32 	%f3538, %f3537, 0f3FB8AA3B;
	ex2.approx.f32 	%f3539, %f3538;
	add.f32 	%f3540, %f3539, %f3500;
	ld.shared.f32 	%f3541, [%r30+192];
	sub.f32 	%f3542, %f3541, %f78;
	mul.f32 	%f3543, %f3542, 0f3FB8AA3B;
	ex2.approx.f32 	%f3544, %f3543;
	add.f32 	%f3545, %f3544, %f3505;
	ld.shared.f32 	%f3546, [%r30+324];
	sub.f32 	%f3547, %f3546, %f79;
	mul.f32 	%f3548, %f3547, 0f3FB8AA3B;
	ex2.approx.f32 	%f3549, %f3548;
	add.f32 	%f3550, %f3549, %f3510;
	ld.shared.f32 	%f3551, [%r30+456];
	sub.f32 	%f3552, %f3551, %f80;
	mul.f32 	%f3553, %f3552, 0f3FB8AA3B;
	ex2.approx.f32 	%f3554, %f3553;
	add.f32 	%f3555, %f3554, %f3515;
	ld.shared.f32 	%f3556, [%r31+1920];
	ld.shared.f32 	%f3557, [%r31+1924];
	ld.shared.f32 	%f3558, [%r31+1928];
	ld.shared.f32 	%f3559, [%r31+1932];
	fma.rn.f32 	%f3560, %f3539, %f3556, %f3520;
	fma.rn.f32 	%f3561, %f3539, %f3557, %f3521;
	fma.rn.f32 	%f3562, %f3539, %f3558, %f3522;
	fma.rn.f32 	%f3563, %f3539, %f3559, %f3523;
	fma.rn.f32 	%f3564, %f3544, %f3556, %f3524;
	fma.rn.f32 	%f3565, %f3544, %f3557, %f3525;
	fma.rn.f32 	%f3566, %f3544, %f3558, %f3526;
	fma.rn.f32 	%f3567, %f3544, %f3559, %f3527;
	fma.rn.f32 	%f3568, %f3549, %f3556, %f3528;
	fma.rn.f32 	%f3569, %f3549, %f3557, %f3529;
	fma.rn.f32 	%f3570, %f3549, %f3558, %f3530;
	fma.rn.f32 	%f3571, %f3549, %f3559, %f3531;
	fma.rn.f32 	%f3572, %f3554, %f3556, %f3532;
	fma.rn.f32 	%f3573, %f3554, %f3557, %f3533;
	fma.rn.f32 	%f3574, %f3554, %f3558, %f3534;
	fma.rn.f32 	%f3575, %f3554, %f3559, %f3535;
	ld.shared.f32 	%f3576, [%r30+64];
	sub.f32 	%f3577, %f3576, %f77;
	mul.f32 	%f3578, %f3577, 0f3FB8AA3B;
	ex2.approx.f32 	%f3579, %f3578;
	add.f32 	%f3580, %f3579, %f3540;
	ld.shared.f32 	%f3581, [%r30+196];
	sub.f32 	%f3582, %f3581, %f78;
	mul.f32 	%f3583, %f3582, 0f3FB8AA3B;
	ex2.approx.f32 	%f3584, %f3583;
	add.f32 	%f3585, %f3584, %f3545;
	ld.shared.f32 	%f3586, [%r30+328];
	sub.f32 	%f3587, %f3586, %f79;
	mul.f32 	%f3588, %f3587, 0f3FB8AA3B;
	ex2.approx.f32 	%f3589, %f3588;
	add.f32 	%f3590, %f3589, %f3550;
	ld.shared.f32 	%f3591, [%r30+460];
	sub.f32 	%f3592, %f3591, %f80;
	mul.f32 	%f3593, %f3592, 0f3FB8AA3B;
	ex2.approx.f32 	%f3594, %f3593;
	add.f32 	%f3595, %f3594, %f3555;
	ld.shared.f32 	%f3596, [%r31+2048];
	ld.shared.f32 	%f3597, [%r31+2052];
	ld.shared.f32 	%f3598, [%r31+2056];
	ld.shared.f32 	%f3599, [%r31+2060];
	fma.rn.f32 	%f3600, %f3579, %f3596, %f3560;
	fma.rn.f32 	%f3601, %f3579, %f3597, %f3561;
	fma.rn.f32 	%f3602, %f3579, %f3598, %f3562;
	fma.rn.f32 	%f3603, %f3579, %f3599, %f3563;
	fma.rn.f32 	%f3604, %f3584, %f3596, %f3564;
	fma.rn.f32 	%f3605, %f3584, %f3597, %f3565;
	fma.rn.f32 	%f3606, %f3584, %f3598, %f3566;
	fma.rn.f32 	%f3607, %f3584, %f3599, %f3567;
	fma.rn.f32 	%f3608, %f3589, %f3596, %f3568;
	fma.rn.f32 	%f3609, %f3589, %f3597, %f3569;
	fma.rn.f32 	%f3610, %f3589, %f3598, %f3570;
	fma.rn.f32 	%f3611, %f3589, %f3599, %f3571;
	fma.rn.f32 	%f3612, %f3594, %f3596, %f3572;
	fma.rn.f32 	%f3613, %f3594, %f3597, %f3573;
	fma.rn.f32 	%f3614, %f3594, %f3598, %f3574;
	fma.rn.f32 	%f3615, %f3594, %f3599, %f3575;
	ld.shared.f32 	%f3616, [%r30+68];
	sub.f32 	%f3617, %f3616, %f77;
	mul.f32 	%f3618, %f3617, 0f3FB8AA3B;
	ex2.approx.f32 	%f3619, %f3618;
	add.f32 	%f3620, %f3619, %f3580;
	ld.shared.f32 	%f3621, [%r30+200];
	sub.f32 	%f3622, %f3621, %f78;
	mul.f32 	%f3623, %f3622, 0f3FB8AA3B;
	ex2.approx.f32 	%f3624, %f3623;
	add.f32 	%f3625, %f3624, %f3585;
	ld.shared.f32 	%f3626, [%r30+332];
	sub.f32 	%f3627, %f3626, %f79;
	mul.f32 	%f3628, %f3627, 0f3FB8AA3B;
	ex2.approx.f32 	%f3629, %f3628;
	add.f32 	%f3630, %f3629, %f3590;
	ld.shared.f32 	%f3631, [%r30+464];
	sub.f32 	%f3632, %f3631, %f80;
	mul.f32 	%f3633, %f3632, 0f3FB8AA3B;
	ex2.approx.f32 	%f3634, %f3633;
	add.f32 	%f3635, %f3634, %f3595;
	ld.shared.f32 	%f3636, [%r31+2176];
	ld.shared.f32 	%f3637, [%r31+2180];
	ld.shared.f32 	%f3638, [%r31+2184];
	ld.shared.f32 	%f3639, [%r31+2188];
	fma.rn.f32 	%f3640, %f3619, %f3636, %f3600;
	fma.rn.f32 	%f3641, %f3619, %f3637, %f3601;
	fma.rn.f32 	%f3642, %f3619, %f3638, %f3602;
	fma.rn.f32 	%f3643, %f3619, %f3639, %f3603;
	fma.rn.f32 	%f3644, %f3624, %f3636, %f3604;
	fma.rn.f32 	%f3645, %f3624, %f3637, %f3605;
	fma.rn.f32 	%f3646, %f3624, %f3638, %f3606;
	fma.rn.f32 	%f3647, %f3624, %f3639, %f3607;
	fma.rn.f32 	%f3648, %f3629, %f3636, %f3608;
	fma.rn.f32 	%f3649, %f3629, %f3637, %f3609;
	fma.rn.f32 	%f3650, %f3629, %f3638, %f3610;
	fma.rn.f32 	%f3651, %f3629, %f3639, %f3611;
	fma.rn.f32 	%f3652, %f3634, %f3636, %f3612;
	fma.rn.f32 	%f3653, %f3634, %f3637, %f3613;
	fma.rn.f32 	%f3654, %f3634, %f3638, %f3614;
	fma.rn.f32 	%f3655, %f3634, %f3639, %f3615;
	ld.shared.f32 	%f3656, [%r30+72];
	sub.f32 	%f3657, %f3656, %f77;
	mul.f32 	%f3658, %f3657, 0f3FB8AA3B;
	ex2.approx.f32 	%f3659, %f3658;
	add.f32 	%f3660, %f3659, %f3620;
	ld.shared.f32 	%f3661, [%r30+204];
	sub.f32 	%f3662, %f3661, %f78;
	mul.f32 	%f3663, %f3662, 0f3FB8AA3B;
	ex2.approx.f32 	%f3664, %f3663;
	add.f32 	%f3665, %f3664, %f3625;
	ld.shared.f32 	%f3666, [%r30+336];
	sub.f32 	%f3667, %f3666, %f79;
	mul.f32 	%f3668, %f3667, 0f3FB8AA3B;
	ex2.approx.f32 	%f3669, %f3668;
	add.f32 	%f3670, %f3669, %f3630;
	ld.shared.f32 	%f3671, [%r30+468];
	sub.f32 	%f3672, %f3671, %f80;
	mul.f32 	%f3673, %f3672, 0f3FB8AA3B;
	ex2.approx.f32 	%f3674, %f3673;
	add.f32 	%f3675, %f3674, %f3635;
	ld.shared.f32 	%f3676, [%r31+2304];
	ld.shared.f32 	%f3677, [%r31+2308];
	ld.shared.f32 	%f3678, [%r31+2312];
	ld.shared.f32 	%f3679, [%r31+2316];
	fma.rn.f32 	%f3680, %f3659, %f3676, %f3640;
	fma.rn.f32 	%f3681, %f3659, %f3677, %f3641;
	fma.rn.f32 	%f3682, %f3659, %f3678, %f3642;
	fma.rn.f32 	%f3683, %f3659, %f3679, %f3643;
	fma.rn.f32 	%f3684, %f3664, %f3676, %f3644;
	fma.rn.f32 	%f3685, %f3664, %f3677, %f3645;
	fma.rn.f32 	%f3686, %f3664, %f3678, %f3646;
	fma.rn.f32 	%f3687, %f3664, %f3679, %f3647;
	fma.rn.f32 	%f3688, %f3669, %f3676, %f3648;
	fma.rn.f32 	%f3689, %f3669, %f3677, %f3649;
	fma.rn.f32 	%f3690, %f3669, %f3678, %f3650;
	fma.rn.f32 	%f3691, %f3669, %f3679, %f3651;
	fma.rn.f32 	%f3692, %f3674, %f3676, %f3652;
	fma.rn.f32 	%f3693, %f3674, %f3677, %f3653;
	fma.rn.f32 	%f3694, %f3674, %f3678, %f3654;
	fma.rn.f32 	%f3695, %f3674, %f3679, %f3655;
	ld.shared.f32 	%f3696, [%r30+76];
	sub.f32 	%f3697, %f3696, %f77;
	mul.f32 	%f3698, %f3697, 0f3FB8AA3B;
	ex2.approx.f32 	%f3699, %f3698;
	add.f32 	%f3700, %f3699, %f3660;
	ld.shared.f32 	%f3701, [%r30+208];
	sub.f32 	%f3702, %f3701, %f78;
	mul.f32 	%f3703, %f3702, 0f3FB8AA3B;
	ex2.approx.f32 	%f3704, %f3703;
	add.f32 	%f3705, %f3704, %f3665;
	ld.shared.f32 	%f3706, [%r30+340];
	sub.f32 	%f3707, %f3706, %f79;
	mul.f32 	%f3708, %f3707, 0f3FB8AA3B;
	ex2.approx.f32 	%f3709, %f3708;
	add.f32 	%f3710, %f3709, %f3670;
	ld.shared.f32 	%f3711, [%r30+472];
	sub.f32 	%f3712, %f3711, %f80;
	mul.f32 	%f3713, %f3712, 0f3FB8AA3B;
	ex2.approx.f32 	%f3714, %f3713;
	add.f32 	%f3715, %f3714, %f3675;
	ld.shared.f32 	%f3716, [%r31+2432];
	ld.shared.f32 	%f3717, [%r31+2436];
	ld.shared.f32 	%f3718, [%r31+2440];
	ld.shared.f32 	%f3719, [%r31+2444];
	fma.rn.f32 	%f3720, %f3699, %f3716, %f3680;
	fma.rn.f32 	%f3721, %f3699, %f3717, %f3681;
	fma.rn.f32 	%f3722, %f3699, %f3718, %f3682;
	fma.rn.f32 	%f3723, %f3699, %f3719, %f3683;
	fma.rn.f32 	%f3724, %f3704, %f3716, %f3684;
	fma.rn.f32 	%f3725, %f3704, %f3717, %f3685;
	fma.rn.f32 	%f3726, %f3704, %f3718, %f3686;
	fma.rn.f32 	%f3727, %f3704, %f3719, %f3687;
	fma.rn.f32 	%f3728, %f3709, %f3716, %f3688;
	fma.rn.f32 	%f3729, %f3709, %f3717, %f3689;
	fma.rn.f32 	%f3730, %f3709, %f3718, %f3690;
	fma.rn.f32 	%f3731, %f3709, %f3719, %f3691;
	fma.rn.f32 	%f3732, %f3714, %f3716, %f3692;
	fma.rn.f32 	%f3733, %f3714, %f3717, %f3693;
	fma.rn.f32 	%f3734, %f3714, %f3718, %f3694;
	fma.rn.f32 	%f3735, %f3714, %f3719, %f3695;
	ld.shared.f32 	%f3736, [%r30+80];
	sub.f32 	%f3737, %f3736, %f77;
	mul.f32 	%f3738, %f3737, 0f3FB8AA3B;
	ex2.approx.f32 	%f3739, %f3738;
	add.f32 	%f3740, %f3739, %f3700;
	ld.shared.f32 	%f3741, [%r30+212];
	sub.f32 	%f3742, %f3741, %f78;
	mul.f32 	%f3743, %f3742, 0f3FB8AA3B;
	ex2.approx.f32 	%f3744, %f3743;
	add.f32 	%f3745, %f3744, %f3705;
	ld.shared.f32 	%f3746, [%r30+344];
	sub.f32 	%f3747, %f3746, %f79;
	mul.f32 	%f3748, %f3747, 0f3FB8AA3B;
	ex2.approx.f32 	%f3749, %f3748;
	add.f32 	%f3750, %f3749, %f3710;
	ld.shared.f32 	%f3751, [%r30+476];
	sub.f32 	%f3752, %f3751, %f80;
	mul.f32 	%f3753, %f3752, 0f3FB8AA3B;
	ex2.approx.f32 	%f3754, %f3753;
	add.f32 	%f3755, %f3754, %f3715;
	ld.shared.f32 	%f3756, [%r31+2560];
	ld.shared.f32 	%f3757, [%r31+2564];
	ld.shared.f32 	%f3758, [%r31+2568];
	ld.shared.f32 	%f3759, [%r31+2572];
	fma.rn.f32 	%f3760, %f3739, %f3756, %f3720;
	fma.rn.f32 	%f3761, %f3739, %f3757, %f3721;
	fma.rn.f32 	%f3762, %f3739, %f3758, %f3722;
	fma.rn.f32 	%f3763, %f3739, %f3759, %f3723;
	fma.rn.f32 	%f3764, %f3744, %f3756, %f3724;
	fma.rn.f32 	%f3765, %f3744, %f3757, %f3725;
	fma.rn.f32 	%f3766, %f3744, %f3758, %f3726;
	fma.rn.f32 	%f3767, %f3744, %f3759, %f3727;
	fma.rn.f32 	%f3768, %f3749, %f3756, %f3728;
	fma.rn.f32 	%f3769, %f3749, %f3757, %f3729;
	fma.rn.f32 	%f3770, %f3749, %f3758, %f3730;
	fma.rn.f32 	%f3771, %f3749, %f3759, %f3731;
	fma.rn.f32 	%f3772, %f3754, %f3756, %f3732;
	fma.rn.f32 	%f3773, %f3754, %f3757, %f3733;
	fma.rn.f32 	%f3774, %f3754, %f3758, %f3734;
	fma.rn.f32 	%f3775, %f3754, %f3759, %f3735;
	ld.shared.f32 	%f3776, [%r30+84];
	sub.f32 	%f3777, %f3776, %f77;
	mul.f32 	%f3778, %f3777, 0f3FB8AA3B;
	ex2.approx.f32 	%f3779, %f3778;
	add.f32 	%f3780, %f3779, %f3740;
	ld.shared.f32 	%f3781, [%r30+216];
	sub.f32 	%f3782, %f3781, %f78;
	mul.f32 	%f3783, %f3782, 0f3FB8AA3B;
	ex2.approx.f32 	%f3784, %f3783;
	add.f32 	%f3785, %f3784, %f3745;
	ld.shared.f32 	%f3786, [%r30+348];
	sub.f32 	%f3787, %f3786, %f79;
	mul.f32 	%f3788, %f3787, 0f3FB8AA3B;
	ex2.approx.f32 	%f3789, %f3788;
	add.f32 	%f3790, %f3789, %f3750;
	ld.shared.f32 	%f3791, [%r30+480];
	sub.f32 	%f3792, %f3791, %f80;
	mul.f32 	%f3793, %f3792, 0f3FB8AA3B;
	ex2.approx.f32 	%f3794, %f3793;
	add.f32 	%f3795, %f3794, %f3755;
	ld.shared.f32 	%f3796, [%r31+2688];
	ld.shared.f32 	%f3797, [%r31+2692];
	ld.shared.f32 	%f3798, [%r31+2696];
	ld.shared.f32 	%f3799, [%r31+2700];
	fma.rn.f32 	%f3800, %f3779, %f3796, %f3760;
	fma.rn.f32 	%f3801, %f3779, %f3797, %f3761;
	fma.rn.f32 	%f3802, %f3779, %f3798, %f3762;
	fma.rn.f32 	%f3803, %f3779, %f3799, %f3763;
	fma.rn.f32 	%f3804, %f3784, %f3796, %f3764;
	fma.rn.f32 	%f3805, %f3784, %f3797, %f3765;
	fma.rn.f32 	%f3806, %f3784, %f3798, %f3766;
	fma.rn.f32 	%f3807, %f3784, %f3799, %f3767;
	fma.rn.f32 	%f3808, %f3789, %f3796, %f3768;
	fma.rn.f32 	%f3809, %f3789, %f3797, %f3769;
	fma.rn.f32 	%f3810, %f3789, %f3798, %f3770;
	fma.rn.f32 	%f3811, %f3789, %f3799, %f3771;
	fma.rn.f32 	%f3812, %f3794, %f3796, %f3772;
	fma.rn.f32 	%f3813, %f3794, %f3797, %f3773;
	fma.rn.f32 	%f3814, %f3794, %f3798, %f3774;
	fma.rn.f32 	%f3815, %f3794, %f3799, %f3775;
	ld.shared.f32 	%f3816, [%r30+88];
	sub.f32 	%f3817, %f3816, %f77;
	mul.f32 	%f3818, %f3817, 0f3FB8AA3B;
	ex2.approx.f32 	%f3819, %f3818;
	add.f32 	%f3820, %f3819, %f3780;
	ld.shared.f32 	%f3821, [%r30+220];
	sub.f32 	%f3822, %f3821, %f78;
	mul.f32 	%f3823, %f3822, 0f3FB8AA3B;
	ex2.approx.f32 	%f3824, %f3823;
	add.f32 	%f3825, %f3824, %f3785;
	ld.shared.f32 	%f3826, [%r30+352];
	sub.f32 	%f3827, %f3826, %f79;
	mul.f32 	%f3828, %f3827, 0f3FB8AA3B;
	ex2.approx.f32 	%f3829, %f3828;
	add.f32 	%f3830, %f3829, %f3790;
	ld.shared.f32 	%f3831, [%r30+484];
	sub.f32 	%f3832, %f3831, %f80;
	mul.f32 	%f3833, %f3832, 0f3FB8AA3B;
	ex2.approx.f32 	%f3834, %f3833;
	add.f32 	%f3835, %f3834, %f3795;
	ld.shared.f32 	%f3836, [%r31+2816];
	ld.shared.f32 	%f3837, [%r31+2820];
	ld.shared.f32 	%f3838, [%r31+2824];
	ld.shared.f32 	%f3839, [%r31+2828];
	fma.rn.f32 	%f3840, %f3819, %f3836, %f3800;
	fma.rn.f32 	%f3841, %f3819, %f3837, %f3801;
	fma.rn.f32 	%f3842, %f3819, %f3838, %f3802;
	fma.rn.f32 	%f3843, %f3819, %f3839, %f3803;
	fma.rn.f32 	%f3844, %f3824, %f3836, %f3804;
	fma.rn.f32 	%f3845, %f3824, %f3837, %f3805;
	fma.rn.f32 	%f3846, %f3824, %f3838, %f3806;
	fma.rn.f32 	%f3847, %f3824, %f3839, %f3807;
	fma.rn.f32 	%f3848, %f3829, %f3836, %f3808;
	fma.rn.f32 	%f3849, %f3829, %f3837, %f3809;
	fma.rn.f32 	%f3850, %f3829, %f3838, %f3810;
	fma.rn.f32 	%f3851, %f3829, %f3839, %f3811;
	fma.rn.f32 	%f3852, %f3834, %f3836, %f3812;
	fma.rn.f32 	%f3853, %f3834, %f3837, %f3813;
	fma.rn.f32 	%f3854, %f3834, %f3838, %f3814;
	fma.rn.f32 	%f3855, %f3834, %f3839, %f3815;
	ld.shared.f32 	%f3856, [%r30+92];
	sub.f32 	%f3857, %f3856, %f77;
	mul.f32 	%f3858, %f3857, 0f3FB8AA3B;
	ex2.approx.f32 	%f3859, %f3858;
	add.f32 	%f3860, %f3859, %f3820;
	ld.shared.f32 	%f3861, [%r30+224];
	sub.f32 	%f3862, %f3861, %f78;
	mul.f32 	%f3863, %f3862, 0f3FB8AA3B;
	ex2.approx.f32 	%f3864, %f3863;
	add.f32 	%f3865, %f3864, %f3825;
	ld.shared.f32 	%f3866, [%r30+356];
	sub.f32 	%f3867, %f3866, %f79;
	mul.f32 	%f3868, %f3867, 0f3FB8AA3B;
	ex2.approx.f32 	%f3869, %f3868;
	add.f32 	%f3870, %f3869, %f3830;
	ld.shared.f32 	%f3871, [%r30+488];
	sub.f32 	%f3872, %f3871, %f80;
	mul.f32 	%f3873, %f3872, 0f3FB8AA3B;
	ex2.approx.f32 	%f3874, %f3873;
	add.f32 	%f3875, %f3874, %f3835;
	ld.shared.f32 	%f3876, [%r31+2944];
	ld.shared.f32 	%f3877, [%r31+2948];
	ld.shared.f32 	%f3878, [%r31+2952];
	ld.shared.f32 	%f3879, [%r31+2956];
	fma.rn.f32 	%f3880, %f3859, %f3876, %f3840;
	fma.rn.f32 	%f3881, %f3859, %f3877, %f3841;
	fma.rn.f32 	%f3882, %f3859, %f3878, %f3842;
	fma.rn.f32 	%f3883, %f3859, %f3879, %f3843;
	fma.rn.f32 	%f3884, %f3864, %f3876, %f3844;
	fma.rn.f32 	%f3885, %f3864, %f3877, %f3845;
	fma.rn.f32 	%f3886, %f3864, %f3878, %f3846;
	fma.rn.f32 	%f3887, %f3864, %f3879, %f3847;
	fma.rn.f32 	%f3888, %f3869, %f3876, %f3848;
	fma.rn.f32 	%f3889, %f3869, %f3877, %f3849;
	fma.rn.f32 	%f3890, %f3869, %f3878, %f3850;
	fma.rn.f32 	%f3891, %f3869, %f3879, %f3851;
	fma.rn.f32 	%f3892, %f3874, %f3876, %f3852;
	fma.rn.f32 	%f3893, %f3874, %f3877, %f3853;
	fma.rn.f32 	%f3894, %f3874, %f3878, %f3854;
	fma.rn.f32 	%f3895, %f3874, %f3879, %f3855;
	ld.shared.f32 	%f3896, [%r30+96];
	sub.f32 	%f3897, %f3896, %f77;
	mul.f32 	%f3898, %f3897, 0f3FB8AA3B;
	ex2.approx.f32 	%f3899, %f3898;
	add.f32 	%f3900, %f3899, %f3860;
	ld.shared.f32 	%f3901, [%r30+228];
	sub.f32 	%f3902, %f3901, %f78;
	mul.f32 	%f3903, %f3902, 0f3FB8AA3B;
	ex2.approx.f32 	%f3904, %f3903;
	add.f32 	%f3905, %f3904, %f3865;
	ld.shared.f32 	%f3906, [%r30+360];
	sub.f32 	%f3907, %f3906, %f79;
	mul.f32 	%f3908, %f3907, 0f3FB8AA3B;
	ex2.approx.f32 	%f3909, %f3908;
	add.f32 	%f3910, %f3909, %f3870;
	ld.shared.f32 	%f3911, [%r30+492];
	sub.f32 	%f3912, %f3911, %f80;
	mul.f32 	%f3913, %f3912, 0f3FB8AA3B;
	ex2.approx.f32 	%f3914, %f3913;
	add.f32 	%f3915, %f3914, %f3875;
	ld.shared.f32 	%f3916, [%r31+3072];
	ld.shared.f32 	%f3917, [%r31+3076];
	ld.shared.f32 	%f3918, [%r31+3080];
	ld.shared.f32 	%f3919, [%r31+3084];
	fma.rn.f32 	%f3920, %f3899, %f3916, %f3880;
	fma.rn.f32 	%f3921, %f3899, %f3917, %f3881;
	fma.rn.f32 	%f3922, %f3899, %f3918, %f3882;
	fma.rn.f32 	%f3923, %f3899, %f3919, %f3883;
	fma.rn.f32 	%f3924, %f3904, %f3916, %f3884;
	fma.rn.f32 	%f3925, %f3904, %f3917, %f3885;
	fma.rn.f32 	%f3926, %f3904, %f3918, %f3886;
	fma.rn.f32 	%f3927, %f3904, %f3919, %f3887;
	fma.rn.f32 	%f3928, %f3909, %f3916, %f3888;
	fma.rn.f32 	%f3929, %f3909, %f3917, %f3889;
	fma.rn.f32 	%f3930, %f3909, %f3918, %f3890;
	fma.rn.f32 	%f3931, %f3909, %f3919, %f3891;
	fma.rn.f32 	%f3932, %f3914, %f3916, %f3892;
	fma.rn.f32 	%f3933, %f3914, %f3917, %f3893;
	fma.rn.f32 	%f3934, %f3914, %f3918, %f3894;
	fma.rn.f32 	%f3935, %f3914, %f3919, %f3895;
	ld.shared.f32 	%f3936, [%r30+100];
	sub.f32 	%f3937, %f3936, %f77;
	mul.f32 	%f3938, %f3937, 0f3FB8AA3B;
	ex2.approx.f32 	%f3939, %f3938;
	add.f32 	%f3940, %f3939, %f3900;
	ld.shared.f32 	%f3941, [%r30+232];
	sub.f32 	%f3942, %f3941, %f78;
	mul.f32 	%f3943, %f3942, 0f3FB8AA3B;
	ex2.approx.f32 	%f3944, %f3943;
	add.f32 	%f3945, %f3944, %f3905;
	ld.shared.f32 	%f3946, [%r30+364];
	sub.f32 	%f3947, %f3946, %f79;
	mul.f32 	%f3948, %f3947, 0f3FB8AA3B;
	ex2.approx.f32 	%f3949, %f3948;
	add.f32 	%f3950, %f3949, %f3910;
	ld.shared.f32 	%f3951, [%r30+496];
	sub.f32 	%f3952, %f3951, %f80;
	mul.f32 	%f3953, %f3952, 0f3FB8AA3B;
	ex2.approx.f32 	%f3954, %f3953;
	add.f32 	%f3955, %f3954, %f3915;
	ld.shared.f32 	%f3956, [%r31+3200];
	ld.shared.f32 	%f3957, [%r31+3204];
	ld.shared.f32 	%f3958, [%r31+3208];
	ld.shared.f32 	%f3959, [%r31+3212];
	fma.rn.f32 	%f3960, %f3939, %f3956, %f3920;
	fma.rn.f32 	%f3961, %f3939, %f3957, %f3921;
	fma.rn.f32 	%f3962, %f3939, %f3958, %f3922;
	fma.rn.f32 	%f3963, %f3939, %f3959, %f3923;
	fma.rn.f32 	%f3964, %f3944, %f3956, %f3924;
	fma.rn.f32 	%f3965, %f3944, %f3957, %f3925;
	fma.rn.f32 	%f3966, %f3944, %f3958, %f3926;
	fma.rn.f32 	%f3967, %f3944, %f3959, %f3927;
	fma.rn.f32 	%f3968, %f3949, %f3956, %f3928;
	fma.rn.f32 	%f3969, %f3949, %f3957, %f3929;
	fma.rn.f32 	%f3970, %f3949, %f3958, %f3930;
	fma.rn.f32 	%f3971, %f3949, %f3959, %f3931;
	fma.rn.f32 	%f3972, %f3954, %f3956, %f3932;
	fma.rn.f32 	%f3973, %f3954, %f3957, %f3933;
	fma.rn.f32 	%f3974, %f3954, %f3958, %f3934;
	fma.rn.f32 	%f3975, %f3954, %f3959, %f3935;
	ld.shared.f32 	%f3976, [%r30+104];
	sub.f32 	%f3977, %f3976, %f77;
	mul.f32 	%f3978, %f3977, 0f3FB8AA3B;
	ex2.approx.f32 	%f3979, %f3978;
	add.f32 	%f3980, %f3979, %f3940;
	ld.shared.f32 	%f3981, [%r30+236];
	sub.f32 	%f3982, %f3981, %f78;
	mul.f32 	%f3983, %f3982, 0f3FB8AA3B;
	ex2.approx.f32 	%f3984, %f3983;
	add.f32 	%f3985, %f3984, %f3945;
	ld.shared.f32 	%f3986, [%r30+368];
	sub.f32 	%f3987, %f3986, %f79;
	mul.f32 	%f3988, %f3987, 0f3FB8AA3B;
	ex2.approx.f32 	%f3989, %f3988;
	add.f32 	%f3990, %f3989, %f3950;
	ld.shared.f32 	%f3991, [%r30+500];
	sub.f32 	%f3992, %f3991, %f80;
	mul.f32 	%f3993, %f3992, 0f3FB8AA3B;
	ex2.approx.f32 	%f3994, %f3993;
	add.f32 	%f3995, %f3994, %f3955;
	ld.shared.f32 	%f3996, [%r31+3328];
	ld.shared.f32 	%f3997, [%r31+3332];
	ld.shared.f32 	%f3998, [%r31+3336];
	ld.shared.f32 	%f3999, [%r31+3340];
	fma.rn.f32 	%f4000, %f3979, %f3996, %f3960;
	fma.rn.f32 	%f4001, %f3979, %f3997, %f3961;
	fma.rn.f32 	%f4002, %f3979, %f3998, %f3962;
	fma.rn.f32 	%f4003, %f3979, %f3999, %f3963;
	fma.rn.f32 	%f4004, %f3984, %f3996, %f3964;
	fma.rn.f32 	%f4005, %f3984, %f3997, %f3965;
	fma.rn.f32 	%f4006, %f3984, %f3998, %f3966;
	fma.rn.f32 	%f4007, %f3984, %f3999, %f3967;
	fma.rn.f32 	%f4008, %f3989, %f3996, %f3968;
	fma.rn.f32 	%f4009, %f3989, %f3997, %f3969;
	fma.rn.f32 	%f4010, %f3989, %f3998, %f3970;
	fma.rn.f32 	%f4011, %f3989, %f3999, %f3971;
	fma.rn.f32 	%f4012, %f3994, %f3996, %f3972;
	fma.rn.f32 	%f4013, %f3994, %f3997, %f3973;
	fma.rn.f32 	%f4014, %f3994, %f3998, %f3974;
	fma.rn.f32 	%f4015, %f3994, %f3999, %f3975;
	ld.shared.f32 	%f4016, [%r30+108];
	sub.f32 	%f4017, %f4016, %f77;
	mul.f32 	%f4018, %f4017, 0f3FB8AA3B;
	ex2.approx.f32 	%f4019, %f4018;
	add.f32 	%f4020, %f4019, %f3980;
	ld.shared.f32 	%f4021, [%r30+240];
	sub.f32 	%f4022, %f4021, %f78;
	mul.f32 	%f4023, %f4022, 0f3FB8AA3B;
	ex2.approx.f32 	%f4024, %f4023;
	add.f32 	%f4025, %f4024, %f3985;
	ld.shared.f32 	%f4026, [%r30+372];
	sub.f32 	%f4027, %f4026, %f79;
	mul.f32 	%f4028, %f4027, 0f3FB8AA3B;
	ex2.approx.f32 	%f4029, %f4028;
	add.f32 	%f4030, %f4029, %f3990;
	ld.shared.f32 	%f4031, [%r30+504];
	sub.f32 	%f4032, %f4031, %f80;
	mul.f32 	%f4033, %f4032, 0f3FB8AA3B;
	ex2.approx.f32 	%f4034, %f4033;
	add.f32 	%f4035, %f4034, %f3995;
	ld.shared.f32 	%f4036, [%r31+3456];
	ld.shared.f32 	%f4037, [%r31+3460];
	ld.shared.f32 	%f4038, [%r31+3464];
	ld.shared.f32 	%f4039, [%r31+3468];
	fma.rn.f32 	%f4040, %f4019, %f4036, %f4000;
	fma.rn.f32 	%f4041, %f4019, %f4037, %f4001;
	fma.rn.f32 	%f4042, %f4019, %f4038, %f4002;
	fma.rn.f32 	%f4043, %f4019, %f4039, %f4003;
	fma.rn.f32 	%f4044, %f4024, %f4036, %f4004;
	fma.rn.f32 	%f4045, %f4024, %f4037, %f4005;
	fma.rn.f32 	%f4046, %f4024, %f4038, %f4006;
	fma.rn.f32 	%f4047, %f4024, %f4039, %f4007;
	fma.rn.f32 	%f4048, %f4029, %f4036, %f4008;
	fma.rn.f32 	%f4049, %f4029, %f4037, %f4009;
	fma.rn.f32 	%f4050, %f4029, %f4038, %f4010;
	fma.rn.f32 	%f4051, %f4029, %f4039, %f4011;
	fma.rn.f32 	%f4052, %f4034, %f4036, %f4012;
	fma.rn.f32 	%f4053, %f4034, %f4037, %f4013;
	fma.rn.f32 	%f4054, %f4034, %f4038, %f4014;
	fma.rn.f32 	%f4055, %f4034, %f4039, %f4015;
	ld.shared.f32 	%f4056, [%r30+112];
	sub.f32 	%f4057, %f4056, %f77;
	mul.f32 	%f4058, %f4057, 0f3FB8AA3B;
	ex2.approx.f32 	%f4059, %f4058;
	add.f32 	%f4060, %f4059, %f4020;
	ld.shared.f32 	%f4061, [%r30+244];
	sub.f32 	%f4062, %f4061, %f78;
	mul.f32 	%f4063, %f4062, 0f3FB8AA3B;
	ex2.approx.f32 	%f4064, %f4063;
	add.f32 	%f4065, %f4064, %f4025;
	ld.shared.f32 	%f4066, [%r30+376];
	sub.f32 	%f4067, %f4066, %f79;
	mul.f32 	%f4068, %f4067, 0f3FB8AA3B;
	ex2.approx.f32 	%f4069, %f4068;
	add.f32 	%f4070, %f4069, %f4030;
	ld.shared.f32 	%f4071, [%r30+508];
	sub.f32 	%f4072, %f4071, %f80;
	mul.f32 	%f4073, %f4072, 0f3FB8AA3B;
	ex2.approx.f32 	%f4074, %f4073;
	add.f32 	%f4075, %f4074, %f4035;
	ld.shared.f32 	%f4076, [%r31+3584];
	ld.shared.f32 	%f4077, [%r31+3588];
	ld.shared.f32 	%f4078, [%r31+3592];
	ld.shared.f32 	%f4079, [%r31+3596];
	fma.rn.f32 	%f4080, %f4059, %f4076, %f4040;
	fma.rn.f32 	%f4081, %f4059, %f4077, %f4041;
	fma.rn.f32 	%f4082, %f4059, %f4078, %f4042;
	fma.rn.f32 	%f4083, %f4059, %f4079, %f4043;
	fma.rn.f32 	%f4084, %f4064, %f4076, %f4044;
	fma.rn.f32 	%f4085, %f4064, %f4077, %f4045;
	fma.rn.f32 	%f4086, %f4064, %f4078, %f4046;
	fma.rn.f32 	%f4087, %f4064, %f4079, %f4047;
	fma.rn.f32 	%f4088, %f4069, %f4076, %f4048;
	fma.rn.f32 	%f4089, %f4069, %f4077, %f4049;
	fma.rn.f32 	%f4090, %f4069, %f4078, %f4050;
	fma.rn.f32 	%f4091, %f4069, %f4079, %f4051;
	fma.rn.f32 	%f4092, %f4074, %f4076, %f4052;
	fma.rn.f32 	%f4093, %f4074, %f4077, %f4053;
	fma.rn.f32 	%f4094, %f4074, %f4078, %f4054;
	fma.rn.f32 	%f4095, %f4074, %f4079, %f4055;
	ld.shared.f32 	%f4096, [%r30+116];
	sub.f32 	%f4097, %f4096, %f77;
	mul.f32 	%f4098, %f4097, 0f3FB8AA3B;
	ex2.approx.f32 	%f4099, %f4098;
	add.f32 	%f4100, %f4099, %f4060;
	ld.shared.f32 	%f4101, [%r30+248];
	sub.f32 	%f4102, %f4101, %f78;
	mul.f32 	%f4103, %f4102, 0f3FB8AA3B;
	ex2.approx.f32 	%f4104, %f4103;
	add.f32 	%f4105, %f4104, %f4065;
	ld.shared.f32 	%f4106, [%r30+380];
	sub.f32 	%f4107, %f4106, %f79;
	mul.f32 	%f4108, %f4107, 0f3FB8AA3B;
	ex2.approx.f32 	%f4109, %f4108;
	add.f32 	%f4110, %f4109, %f4070;
	ld.shared.f32 	%f4111, [%r30+512];
	sub.f32 	%f4112, %f4111, %f80;
	mul.f32 	%f4113, %f4112, 0f3FB8AA3B;
	ex2.approx.f32 	%f4114, %f4113;
	add.f32 	%f4115, %f4114, %f4075;
	ld.shared.f32 	%f4116, [%r31+3712];
	ld.shared.f32 	%f4117, [%r31+3716];
	ld.shared.f32 	%f4118, [%r31+3720];
	ld.shared.f32 	%f4119, [%r31+3724];
	fma.rn.f32 	%f4120, %f4099, %f4116, %f4080;
	fma.rn.f32 	%f4121, %f4099, %f4117, %f4081;
	fma.rn.f32 	%f4122, %f4099, %f4118, %f4082;
	fma.rn.f32 	%f4123, %f4099, %f4119, %f4083;
	fma.rn.f32 	%f4124, %f4104, %f4116, %f4084;
	fma.rn.f32 	%f4125, %f4104, %f4117, %f4085;
	fma.rn.f32 	%f4126, %f4104, %f4118, %f4086;
	fma.rn.f32 	%f4127, %f4104, %f4119, %f4087;
	fma.rn.f32 	%f4128, %f4109, %f4116, %f4088;
	fma.rn.f32 	%f4129, %f4109, %f4117, %f4089;
	fma.rn.f32 	%f4130, %f4109, %f4118, %f4090;
	fma.rn.f32 	%f4131, %f4109, %f4119, %f4091;
	fma.rn.f32 	%f4132, %f4114, %f4116, %f4092;
	fma.rn.f32 	%f4133, %f4114, %f4117, %f4093;
	fma.rn.f32 	%f4134, %f4114, %f4118, %f4094;
	fma.rn.f32 	%f4135, %f4114, %f4119, %f4095;
	ld.shared.f32 	%f4136, [%r30+120];
	sub.f32 	%f4137, %f4136, %f77;
	mul.f32 	%f4138, %f4137, 0f3FB8AA3B;
	ex2.approx.f32 	%f4139, %f4138;
	add.f32 	%f4140, %f4139, %f4100;
	ld.shared.f32 	%f4141, [%r30+252];
	sub.f32 	%f4142, %f4141, %f78;
	mul.f32 	%f4143, %f4142, 0f3FB8AA3B;
	ex2.approx.f32 	%f4144, %f4143;
	add.f32 	%f4145, %f4144, %f4105;
	ld.shared.f32 	%f4146, [%r30+384];
	sub.f32 	%f4147, %f4146, %f79;
	mul.f32 	%f4148, %f4147, 0f3FB8AA3B;
	ex2.approx.f32 	%f4149, %f4148;
	add.f32 	%f4150, %f4149, %f4110;
	ld.shared.f32 	%f4151, [%r30+516];
	sub.f32 	%f4152, %f4151, %f80;
	mul.f32 	%f4153, %f4152, 0f3FB8AA3B;
	ex2.approx.f32 	%f4154, %f4153;
	add.f32 	%f4155, %f4154, %f4115;
	ld.shared.f32 	%f4156, [%r31+3840];
	ld.shared.f32 	%f4157, [%r31+3844];
	ld.shared.f32 	%f4158, [%r31+3848];
	ld.shared.f32 	%f4159, [%r31+3852];
	fma.rn.f32 	%f4160, %f4139, %f4156, %f4120;
	fma.rn.f32 	%f4161, %f4139, %f4157, %f4121;
	fma.rn.f32 	%f4162, %f4139, %f4158, %f4122;
	fma.rn.f32 	%f4163, %f4139, %f4159, %f4123;
	fma.rn.f32 	%f4164, %f4144, %f4156, %f4124;
	fma.rn.f32 	%f4165, %f4144, %f4157, %f4125;
	fma.rn.f32 	%f4166, %f4144, %f4158, %f4126;
	fma.rn.f32 	%f4167, %f4144, %f4159, %f4127;
	fma.rn.f32 	%f4168, %f4149, %f4156, %f4128;
	fma.rn.f32 	%f4169, %f4149, %f4157, %f4129;
	fma.rn.f32 	%f4170, %f4149, %f4158, %f4130;
	fma.rn.f32 	%f4171, %f4149, %f4159, %f4131;
	fma.rn.f32 	%f4172, %f4154, %f4156, %f4132;
	fma.rn.f32 	%f4173, %f4154, %f4157, %f4133;
	fma.rn.f32 	%f4174, %f4154, %f4158, %f4134;
	fma.rn.f32 	%f4175, %f4154, %f4159, %f4135;
	ld.shared.f32 	%f4176, [%r30+124];
	sub.f32 	%f4177, %f4176, %f77;
	mul.f32 	%f4178, %f4177, 0f3FB8AA3B;
	ex2.approx.f32 	%f4179, %f4178;
	add.f32 	%f4307, %f4179, %f4140;
	ld.shared.f32 	%f4180, [%r30+256];
	sub.f32 	%f4181, %f4180, %f78;
	mul.f32 	%f4182, %f4181, 0f3FB8AA3B;
	ex2.approx.f32 	%f4183, %f4182;
	add.f32 	%f4306, %f4183, %f4145;
	ld.shared.f32 	%f4184, [%r30+388];
	sub.f32 	%f4185, %f4184, %f79;
	mul.f32 	%f4186, %f4185, 0f3FB8AA3B;
	ex2.approx.f32 	%f4187, %f4186;
	add.f32 	%f4305, %f4187, %f4150;
	ld.shared.f32 	%f4188, [%r30+520];
	sub.f32 	%f4189, %f4188, %f80;
	mul.f32 	%f4190, %f4189, 0f3FB8AA3B;
	ex2.approx.f32 	%f4191, %f4190;
	add.f32 	%f4304, %f4191, %f4155;
	ld.shared.f32 	%f4192, [%r31+3968];
	ld.shared.f32 	%f4193, [%r31+3972];
	ld.shared.f32 	%f4194, [%r31+3976];
	ld.shared.f32 	%f4195, [%r31+3980];
	fma.rn.f32 	%f4196, %f4179, %f4192, %f4160;
	fma.rn.f32 	%f4197, %f4179, %f4193, %f4161;
	fma.rn.f32 	%f4198, %f4179, %f4194, %f4162;
	fma.rn.f32 	%f4199, %f4179, %f4195, %f4163;
	st.local.v4.f32 	[%rd5], {%f4196, %f4197, %f4198, %f4199};
	fma.rn.f32 	%f4200, %f4183, %f4192, %f4164;
	fma.rn.f32 	%f4201, %f4183, %f4193, %f4165;
	fma.rn.f32 	%f4202, %f4183, %f4194, %f4166;
	fma.rn.f32 	%f4203, %f4183, %f4195, %f4167;
	st.local.v4.f32 	[%rd5+16], {%f4200, %f4201, %f4202, %f4203};
	fma.rn.f32 	%f4204, %f4187, %f4192, %f4168;
	fma.rn.f32 	%f4205, %f4187, %f4193, %f4169;
	fma.rn.f32 	%f4206, %f4187, %f4194, %f4170;
	fma.rn.f32 	%f4207, %f4187, %f4195, %f4171;
	st.local.v4.f32 	[%rd5+32], {%f4204, %f4205, %f4206, %f4207};
	fma.rn.f32 	%f4208, %f4191, %f4192, %f4172;
	fma.rn.f32 	%f4209, %f4191, %f4193, %f4173;
	fma.rn.f32 	%f4210, %f4191, %f4194, %f4174;
	fma.rn.f32 	%f4211, %f4191, %f4195, %f4175;
	st.local.v4.f32 	[%rd5+48], {%f4208, %f4209, %f4210, %f4211};
	bra.uni 	$L__BB0_19;
$L__BB0_18:
	ld.shared.f32 	%f1752, [%r30];
	sub.f32 	%f1753, %f1752, %f77;
	mul.f32 	%f1754, %f1753, 0f3FB8AA3B;
	ex2.approx.f32 	%f1755, %f1754;
	ld.shared.f32 	%f1756, [%r30+132];
	sub.f32 	%f1757, %f1756, %f78;
	mul.f32 	%f1758, %f1757, 0f3FB8AA3B;
	ex2.approx.f32 	%f1759, %f1758;
	ld.shared.f32 	%f1760, [%r30+264];
	sub.f32 	%f1761, %f1760, %f79;
	mul.f32 	%f1762, %f1761, 0f3FB8AA3B;
	ex2.approx.f32 	%f1763, %f1762;
	ld.shared.f32 	%f1764, [%r30+396];
	sub.f32 	%f1765, %f1764, %f80;
	mul.f32 	%f1766, %f1765, 0f3FB8AA3B;
	ex2.approx.f32 	%f1767, %f1766;
	ld.shared.f32 	%f1768, [%r31];
	ld.shared.f32 	%f1769, [%r31+4];
	ld.shared.f32 	%f1770, [%r31+8];
	ld.shared.f32 	%f1771, [%r31+12];
	ld.local.v4.f32 	{%f1772, %f1773, %f1774, %f1775}, [%rd5];
	fma.rn.f32 	%f1776, %f1755, %f1768, %f1772;
	fma.rn.f32 	%f1777, %f1755, %f1769, %f1773;
	fma.rn.f32 	%f1778, %f1755, %f1770, %f1774;
	fma.rn.f32 	%f1779, %f1755, %f1771, %f1775;
	ld.local.v4.f32 	{%f1780, %f1781, %f1782, %f1783}, [%rd5+16];
	fma.rn.f32 	%f1784, %f1759, %f1768, %f1780;
	fma.rn.f32 	%f1785, %f1759, %f1769, %f1781;
	fma.rn.f32 	%f1786, %f1759, %f1770, %f1782;
	fma.rn.f32 	%f1787, %f1759, %f1771, %f1783;
	ld.local.v4.f32 	{%f1788, %f1789, %f1790, %f1791}, [%rd5+32];
	fma.rn.f32 	%f1792, %f1763, %f1768, %f1788;
	fma.rn.f32 	%f1793, %f1763, %f1769, %f1789;
	fma.rn.f32 	%f1794, %f1763, %f1770, %f1790;
	fma.rn.f32 	%f1795, %f1763, %f1771, %f1791;
	ld.local.v4.f32 	{%f1796, %f1797, %f1798, %f1799}, [%rd5+48];
	fma.rn.f32 	%f1800, %f1767, %f1768, %f1796;
	fma.rn.f32 	%f1801, %f1767, %f1769, %f1797;
	fma.rn.f32 	%f1802, %f1767, %f1770, %f1798;
	fma.rn.f32 	%f1803, %f1767, %f1771, %f1799;
	ld.shared.f32 	%f1804, [%r30+4];
	sub.f32 	%f1805, %f1804, %f77;
	mul.f32 	%f1806, %f1805, 0f3FB8AA3B;
	ex2.approx.f32 	%f1807, %f1806;
	ld.shared.f32 	%f1808, [%r30+136];
	sub.f32 	%f1809, %f1808, %f78;
	mul.f32 	%f1810, %f1809, 0f3FB8AA3B;
	ex2.approx.f32 	%f1811, %f1810;
	ld.shared.f32 	%f1812, [%r30+268];
	sub.f32 	%f1813, %f1812, %f79;
	mul.f32 	%f1814, %f1813, 0f3FB8AA3B;
	ex2.approx.f32 	%f1815, %f1814;
	ld.shared.f32 	%f1816, [%r30+400];
	sub.f32 	%f1817, %f1816, %f80;
	mul.f32 	%f1818, %f1817, 0f3FB8AA3B;
	ex2.approx.f32 	%f1819, %f1818;
	ld.shared.f32 	%f1820, [%r31+128];
	ld.shared.f32 	%f1821, [%r31+132];
	ld.shared.f32 	%f1822, [%r31+136];
	ld.shared.f32 	%f1823, [%r31+140];
	fma.rn.f32 	%f1824, %f1807, %f1820, %f1776;
	fma.rn.f32 	%f1825, %f1807, %f1821, %f1777;
	fma.rn.f32 	%f1826, %f1807, %f1822, %f1778;
	fma.rn.f32 	%f1827, %f1807, %f1823, %f1779;
	fma.rn.f32 	%f1828, %f1811, %f1820, %f1784;
	fma.rn.f32 	%f1829, %f1811, %f1821, %f1785;
	fma.rn.f32 	%f1830, %f1811, %f1822, %f1786;
	fma.rn.f32 	%f1831, %f1811, %f1823, %f1787;
	fma.rn.f32 	%f1832, %f1815, %f1820, %f1792;
	fma.rn.f32 	%f1833, %f1815, %f1821, %f1793;
	fma.rn.f32 	%f1834, %f1815, %f1822, %f1794;
	fma.rn.f32 	%f1835, %f1815, %f1823, %f1795;
	fma.rn.f32 	%f1836, %f1819, %f1820, %f1800;
	fma.rn.f32 	%f1837, %f1819, %f1821, %f1801;
	fma.rn.f32 	%f1838, %f1819, %f1822, %f1802;
	fma.rn.f32 	%f1839, %f1819, %f1823, %f1803;
	ld.shared.f32 	%f1840, [%r30+8];
	sub.f32 	%f1841, %f1840, %f77;
	mul.f32 	%f1842, %f1841, 0f3FB8AA3B;
	ex2.approx.f32 	%f1843, %f1842;
	ld.shared.f32 	%f1844, [%r30+140];
	sub.f32 	%f1845, %f1844, %f78;
	mul.f32 	%f1846, %f1845, 0f3FB8AA3B;
	ex2.approx.f32 	%f1847, %f1846;
	ld.shared.f32 	%f1848, [%r30+272];
	sub.f32 	%f1849, %f1848, %f79;
	mul.f32 	%f1850, %f1849, 0f3FB8AA3B;
	ex2.approx.f32 	%f1851, %f1850;
	ld.shared.f32 	%f1852, [%r30+404];
	sub.f32 	%f1853, %f1852, %f80;
	mul.f32 	%f1854, %f1853, 0f3FB8AA3B;
	ex2.approx.f32 	%f1855, %f1854;
	ld.shared.f32 	%f1856, [%r31+256];
	ld.shared.f32 	%f1857, [%r31+260];
	ld.shared.f32 	%f1858, [%r31+264];
	ld.shared.f32 	%f1859, [%r31+268];
	fma.rn.f32 	%f1860, %f1843, %f1856, %f1824;
	fma.rn.f32 	%f1861, %f1843, %f1857, %f1825;
	fma.rn.f32 	%f1862, %f1843, %f1858, %f1826;
	fma.rn.f32 	%f1863, %f1843, %f1859, %f1827;
	fma.rn.f32 	%f1864, %f1847, %f1856, %f1828;
	fma.rn.f32 	%f1865, %f1847, %f1857, %f1829;
	fma.rn.f32 	%f1866, %f1847, %f1858, %f1830;
	fma.rn.f32 	%f1867, %f1847, %f1859, %f1831;
	fma.rn.f32 	%f1868, %f1851, %f1856, %f1832;
	fma.rn.f32 	%f1869, %f1851, %f1857, %f1833;
	fma.rn.f32 	%f1870, %f1851, %f1858, %f1834;
	fma.rn.f32 	%f1871, %f1851, %f1859, %f1835;
	fma.rn.f32 	%f1872, %f1855, %f1856, %f1836;
	fma.rn.f32 	%f1873, %f1855, %f1857, %f1837;
	fma.rn.f32 	%f1874, %f1855, %f1858, %f1838;
	fma.rn.f32 	%f1875, %f1855, %f1859, %f1839;
	ld.shared.f32 	%f1876, [%r30+12];
	sub.f32 	%f1877, %f1876, %f77;
	mul.f32 	%f1878, %f1877, 0f3FB8AA3B;
	ex2.approx.f32 	%f1879, %f1878;
	ld.shared.f32 	%f1880, [%r30+144];
	sub.f32 	%f1881, %f1880, %f78;
	mul.f32 	%f1882, %f1881, 0f3FB8AA3B;
	ex2.approx.f32 	%f1883, %f1882;
	ld.shared.f32 	%f1884, [%r30+276];
	sub.f32 	%f1885, %f1884, %f79;
	mul.f32 	%f1886, %f1885, 0f3FB8AA3B;
	ex2.approx.f32 	%f1887, %f1886;
	ld.shared.f32 	%f1888, [%r30+408];
	sub.f32 	%f1889, %f1888, %f80;
	mul.f32 	%f1890, %f1889, 0f3FB8AA3B;
	ex2.approx.f32 	%f1891, %f1890;
	ld.shared.f32 	%f1892, [%r31+384];
	ld.shared.f32 	%f1893, [%r31+388];
	ld.shared.f32 	%f1894, [%r31+392];
	ld.shared.f32 	%f1895, [%r31+396];
	fma.rn.f32 	%f1896, %f1879, %f1892, %f1860;
	fma.rn.f32 	%f1897, %f1879, %f1893, %f1861;
	fma.rn.f32 	%f1898, %f1879, %f1894, %f1862;
	fma.rn.f32 	%f1899, %f1879, %f1895, %f1863;
	fma.rn.f32 	%f1900, %f1883, %f1892, %f1864;
	fma.rn.f32 	%f1901, %f1883, %f1893, %f1865;
	fma.rn.f32 	%f1902, %f1883, %f1894, %f1866;
	fma.rn.f32 	%f1903, %f1883, %f1895, %f1867;
	fma.rn.f32 	%f1904, %f1887, %f1892, %f1868;
	fma.rn.f32 	%f1905, %f1887, %f1893, %f1869;
	fma.rn.f32 	%f1906, %f1887, %f1894, %f1870;
	fma.rn.f32 	%f1907, %f1887, %f1895, %f1871;
	fma.rn.f32 	%f1908, %f1891, %f1892, %f1872;
	fma.rn.f32 	%f1909, %f1891, %f1893, %f1873;
	fma.rn.f32 	%f1910, %f1891, %f1894, %f1874;
	fma.rn.f32 	%f1911, %f1891, %f1895, %f1875;
	ld.shared.f32 	%f1912, [%r30+16];
	sub.f32 	%f1913, %f1912, %f77;
	mul.f32 	%f1914, %f1913, 0f3FB8AA3B;
	ex2.approx.f32 	%f1915, %f1914;
	ld.shared.f32 	%f1916, [%r30+148];
	sub.f32 	%f1917, %f1916, %f78;
	mul.f32 	%f1918, %f1917, 0f3FB8AA3B;
	ex2.approx.f32 	%f1919, %f1918;
	ld.shared.f32 	%f1920, [%r30+280];
	sub.f32 	%f1921, %f1920, %f79;
	mul.f32 	%f1922, %f1921, 0f3FB8AA3B;
	ex2.approx.f32 	%f1923, %f1922;
	ld.shared.f32 	%f1924, [%r30+412];
	sub.f32 	%f1925, %f1924, %f80;
	mul.f32 	%f1926, %f1925, 0f3FB8AA3B;
	ex2.approx.f32 	%f1927, %f1926;
	ld.shared.f32 	%f1928, [%r31+512];
	ld.shared.f32 	%f1929, [%r31+516];
	ld.shared.f32 	%f1930, [%r31+520];
	ld.shared.f32 	%f1931, [%r31+524];
	fma.rn.f32 	%f1932, %f1915, %f1928, %f1896;
	fma.rn.f32 	%f1933, %f1915, %f1929, %f1897;
	fma.rn.f32 	%f1934, %f1915, %f1930, %f1898;
	fma.rn.f32 	%f1935, %f1915, %f1931, %f1899;
	fma.rn.f32 	%f1936, %f1919, %f1928, %f1900;
	fma.rn.f32 	%f1937, %f1919, %f1929, %f1901;
	fma.rn.f32 	%f1938, %f1919, %f1930, %f1902;
	fma.rn.f32 	%f1939, %f1919, %f1931, %f1903;
	fma.rn.f32 	%f1940, %f1923, %f1928, %f1904;
	fma.rn.f32 	%f1941, %f1923, %f1929, %f1905;
	fma.rn.f32 	%f1942, %f1923, %f1930, %f1906;
	fma.rn.f32 	%f1943, %f1923, %f1931, %f1907;
	fma.rn.f32 	%f1944, %f1927, %f1928, %f1908;
	fma.rn.f32 	%f1945, %f1927, %f1929, %f1909;
	fma.rn.f32 	%f1946, %f1927, %f1930, %f1910;
	fma.rn.f32 	%f1947, %f1927, %f1931, %f1911;
	ld.shared.f32 	%f1948, [%r30+20];
	sub.f32 	%f1949, %f1948, %f77;
	mul.f32 	%f1950, %f1949, 0f3FB8AA3B;
	ex2.approx.f32 	%f1951, %f1950;
	ld.shared.f32 	%f1952, [%r30+152];
	sub.f32 	%f1953, %f1952, %f78;
	mul.f32 	%f1954, %f1953, 0f3FB8AA3B;
	ex2.approx.f32 	%f1955, %f1954;
	ld.shared.f32 	%f1956, [%r30+284];
	sub.f32 	%f1957, %f1956, %f79;
	mul.f32 	%f1958, %f1957, 0f3FB8AA3B;
	ex2.approx.f32 	%f1959, %f1958;
	ld.shared.f32 	%f1960, [%r30+416];
	sub.f32 	%f1961, %f1960, %f80;
	mul.f32 	%f1962, %f1961, 0f3FB8AA3B;
	ex2.approx.f32 	%f1963, %f1962;
	ld.shared.f32 	%f1964, [%r31+640];
	ld.shared.f32 	%f1965, [%r31+644];
	ld.shared.f32 	%f1966, [%r31+648];
	ld.shared.f32 	%f1967, [%r31+652];
	fma.rn.f32 	%f1968, %f1951, %f1964, %f1932;
	fma.rn.f32 	%f1969, %f1951, %f1965, %f1933;
	fma.rn.f32 	%f1970, %f1951, %f1966, %f1934;
	fma.rn.f32 	%f1971, %f1951, %f1967, %f1935;
	fma.rn.f32 	%f1972, %f1955, %f1964, %f1936;
	fma.rn.f32 	%f1973, %f1955, %f1965, %f1937;
	fma.rn.f32 	%f1974, %f1955, %f1966, %f1938;
	fma.rn.f32 	%f1975, %f1955, %f1967, %f1939;
	fma.rn.f32 	%f1976, %f1959, %f1964, %f1940;
	fma.rn.f32 	%f1977, %f1959, %f1965, %f1941;
	fma.rn.f32 	%f1978, %f1959, %f1966, %f1942;
	fma.rn.f32 	%f1979, %f1959, %f1967, %f1943;
	fma.rn.f32 	%f1980, %f1963, %f1964, %f1944;
	fma.rn.f32 	%f1981, %f1963, %f1965, %f1945;
	fma.rn.f32 	%f1982, %f1963, %f1966, %f1946;
	fma.rn.f32 	%f1983, %f1963, %f1967, %f1947;
	ld.shared.f32 	%f1984, [%r30+24];
	sub.f32 	%f1985, %f1984, %f77;
	mul.f32 	%f1986, %f1985, 0f3FB8AA3B;
	ex2.approx.f32 	%f1987, %f1986;
	ld.shared.f32 	%f1988, [%r30+156];
	sub.f32 	%f1989, %f1988, %f78;
	mul.f32 	%f1990, %f1989, 0f3FB8AA3B;
	ex2.approx.f32 	%f1991, %f1990;
	ld.shared.f32 	%f1992, [%r30+288];
	sub.f32 	%f1993, %f1992, %f79;
	mul.f32 	%f1994, %f1993, 0f3FB8AA3B;
	ex2.approx.f32 	%f1995, %f1994;
	ld.shared.f32 	%f1996, [%r30+420];
	sub.f32 	%f1997, %f1996, %f80;
	mul.f32 	%f1998, %f1997, 0f3FB8AA3B;
	ex2.approx.f32 	%f1999, %f1998;
	ld.shared.f32 	%f2000, [%r31+768];
	ld.shared.f32 	%f2001, [%r31+772];
	ld.shared.f32 	%f2002, [%r31+776];
	ld.shared.f32 	%f2003, [%r31+780];
	fma.rn.f32 	%f2004, %f1987, %f2000, %f1968;
	fma.rn.f32 	%f2005, %f1987, %f2001, %f1969;
	fma.rn.f32 	%f2006, %f1987, %f2002, %f1970;
	fma.rn.f32 	%f2007, %f1987, %f2003, %f1971;
	fma.rn.f32 	%f2008, %f1991, %f2000, %f1972;
	fma.rn.f32 	%f2009, %f1991, %f2001, %f1973;
	fma.rn.f32 	%f2010, %f1991, %f2002, %f1974;
	fma.rn.f32 	%f2011, %f1991, %f2003, %f1975;
	fma.rn.f32 	%f2012, %f1995, %f2000, %f1976;
	fma.rn.f32 	%f2013, %f1995, %f2001, %f1977;
	fma.rn.f32 	%f2014, %f1995, %f2002, %f1978;
	fma.rn.f32 	%f2015, %f1995, %f2003, %f1979;
	fma.rn.f32 	%f2016, %f1999, %f2000, %f1980;
	fma.rn.f32 	%f2017, %f1999, %f2001, %f1981;
	fma.rn.f32 	%f2018, %f1999, %f2002, %f1982;
	fma.rn.f32 	%f2019, %f1999, %f2003, %f1983;
	ld.shared.f32 	%f2020, [%r30+28];
	sub.f32 	%f2021, %f2020, %f77;
	mul.f32 	%f2022, %f2021, 0f3FB8AA3B;
	ex2.approx.f32 	%f2023, %f2022;
	ld.shared.f32 	%f2024, [%r30+160];
	sub.f32 	%f2025, %f2024, %f78;
	mul.f32 	%f2026, %f2025, 0f3FB8AA3B;
	ex2.approx.f32 	%f2027, %f2026;
	ld.shared.f32 	%f2028, [%r30+292];
	sub.f32 	%f2029, %f2028, %f79;
	mul.f32 	%f2030, %f2029, 0f3FB8AA3B;
	ex2.approx.f32 	%f2031, %f2030;
	ld.shared.f32 	%f2032, [%r30+424];
	sub.f32 	%f2033, %f2032, %f80;
	mul.f32 	%f2034, %f2033, 0f3FB8AA3B;
	ex2.approx.f32 	%f2035, %f2034;
	ld.shared.f32 	%f2036, [%r31+896];
	ld.shared.f32 	%f2037, [%r31+900];
	ld.shared.f32 	%f2038, [%r31+904];
	ld.shared.f32 	%f2039, [%r31+908];
	fma.rn.f32 	%f2040, %f2023, %f2036, %f2004;
	fma.rn.f32 	%f2041, %f2023, %f2037, %f2005;
	fma.rn.f32 	%f2042, %f2023, %f2038, %f2006;
	fma.rn.f32 	%f2043, %f2023, %f2039, %f2007;
	fma.rn.f32 	%f2044, %f2027, %f2036, %f2008;
	fma.rn.f32 	%f2045, %f2027, %f2037, %f2009;
	fma.rn.f32 	%f2046, %f2027, %f2038, %f2010;
	fma.rn.f32 	%f2047, %f2027, %f2039, %f2011;
	fma.rn.f32 	%f2048, %f2031, %f2036, %f2012;
	fma.rn.f32 	%f2049, %f2031, %f2037, %f2013;
	fma.rn.f32 	%f2050, %f2031, %f2038, %f2014;
	fma.rn.f32 	%f2051, %f2031, %f2039, %f2015;
	fma.rn.f32 	%f2052, %f2035, %f2036, %f2016;
	fma.rn.f32 	%f2053, %f2035, %f2037, %f2017;
	fma.rn.f32 	%f2054, %f2035, %f2038, %f2018;
	fma.rn.f32 	%f2055, %f2035, %f2039, %f2019;
	ld.shared.f32 	%f2056, [%r30+32];
	sub.f32 	%f2057, %f2056, %f77;
	mul.f32 	%f2058, %f2057, 0f3FB8AA3B;
	ex2.approx.f32 	%f2059, %f2058;
	ld.shared.f32 	%f2060, [%r30+164];
	sub.f32 	%f2061, %f2060, %f78;
	mul.f32 	%f2062, %f2061, 0f3FB8AA3B;
	ex2.approx.f32 	%f2063, %f2062;
	ld.shared.f32 	%f2064, [%r30+296];
	sub.f32 	%f2065, %f2064, %f79;
	mul.f32 	%f2066, %f2065, 0f3FB8AA3B;
	ex2.approx.f32 	%f2067, %f2066;
	ld.shared.f32 	%f2068, [%r30+428];
	sub.f32 	%f2069, %f2068, %f80;
	mul.f32 	%f2070, %f2069, 0f3FB8AA3B;
	ex2.approx.f32 	%f2071, %f2070;
	ld.shared.f32 	%f2072, [%r31+1024];
	ld.shared.f32 	%f2073, [%r31+1028];
	ld.shared.f32 	%f2074, [%r31+1032];
	ld.shared.f32 	%f2075, [%r31+1036];
	fma.rn.f32 	%f2076, %f2059, %f2072, %f2040;
	fma.rn.f32 	%f2077, %f2059, %f2073, %f2041;
	fma.rn.f32 	%f2078, %f2059, %f2074, %f2042;
	fma.rn.f32 	%f2079, %f2059, %f2075, %f2043;
	fma.rn.f32 	%f2080, %f2063, %f2072, %f2044;
	fma.rn.f32 	%f2081, %f2063, %f2073, %f2045;
	fma.rn.f32 	%f2082, %f2063, %f2074, %f2046;
	fma.rn.f32 	%f2083, %f2063, %f2075, %f2047;
	fma.rn.f32 	%f2084, %f2067, %f2072, %f2048;
	fma.rn.f32 	%f2085, %f2067, %f2073, %f2049;
	fma.rn.f32 	%f2086, %f2067, %f2074, %f2050;
	fma.rn.f32 	%f2087, %f2067, %f2075, %f2051;
	fma.rn.f32 	%f2088, %f2071, %f2072, %f2052;
	fma.rn.f32 	%f2089, %f2071, %f2073, %f2053;
	fma.rn.f32 	%f2090, %f2071, %f2074, %f2054;
	fma.rn.f32 	%f2091, %f2071, %f2075, %f2055;
	ld.shared.f32 	%f2092, [%r30+36];
	sub.f32 	%f2093, %f2092, %f77;
	mul.f32 	%f2094, %f2093, 0f3FB8AA3B;
	ex2.approx.f32 	%f2095, %f2094;
	ld.shared.f32 	%f2096, [%r30+168];
	sub.f32 	%f2097, %f2096, %f78;
	mul.f32 	%f2098, %f2097, 0f3FB8AA3B;
	ex2.approx.f32 	%f2099, %f2098;
	ld.shared.f32 	%f2100, [%r30+300];
	sub.f32 	%f2101, %f2100, %f79;
	mul.f32 	%f2102, %f2101, 0f3FB8AA3B;
	ex2.approx.f32 	%f2103, %f2102;
	ld.shared.f32 	%f2104, [%r30+432];
	sub.f32 	%f2105, %f2104, %f80;
	mul.f32 	%f2106, %f2105, 0f3FB8AA3B;
	ex2.approx.f32 	%f2107, %f2106;
	ld.shared.f32 	%f2108, [%r31+1152];
	ld.shared.f32 	%f2109, [%r31+1156];
	ld.shared.f32 	%f2110, [%r31+1160];
	ld.shared.f32 	%f2111, [%r31+1164];
	fma.rn.f32 	%f2112, %f2095, %f2108, %f2076;
	fma.rn.f32 	%f2113, %f2095, %f2109, %f2077;
	fma.rn.f32 	%f2114, %f2095, %f2110, %f2078;
	fma.rn.f32 	%f2115, %f2095, %f2111, %f2079;
	fma.rn.f32 	%f2116, %f2099, %f2108, %f2080;
	fma.rn.f32 	%f2117, %f2099, %f2109, %f2081;
	fma.rn.f32 	%f2118, %f2099, %f2110, %f2082;
	fma.rn.f32 	%f2119, %f2099, %f2111, %f2083;
	fma.rn.f32 	%f2120, %f2103, %f2108, %f2084;
	fma.rn.f32 	%f2121, %f2103, %f2109, %f2085;
	fma.rn.f32 	%f2122, %f2103, %f2110, %f2086;
	fma.rn.f32 	%f2123, %f2103, %f2111, %f2087;
	fma.rn.f32 	%f2124, %f2107, %f2108, %f2088;
	fma.rn.f32 	%f2125, %f2107, %f2109, %f2089;
	fma.rn.f32 	%f2126, %f2107, %f2110, %f2090;
	fma.rn.f32 	%f2127, %f2107, %f2111, %f2091;
	ld.shared.f32 	%f2128, [%r30+40];
	sub.f32 	%f2129, %f2128, %f77;
	mul.f32 	%f2130, %f2129, 0f3FB8AA3B;
	ex2.approx.f32 	%f2131, %f2130;
	ld.shared.f32 	%f2132, [%r30+172];
	sub.f32 	%f2133, %f2132, %f78;
	mul.f32 	%f2134, %f2133, 0f3FB8AA3B;
	ex2.approx.f32 	%f2135, %f2134;
	ld.shared.f32 	%f2136, [%r30+304];
	sub.f32 	%f2137, %f2136, %f79;
	mul.f32 	%f2138, %f2137, 0f3FB8AA3B;
	ex2.approx.f32 	%f2139, %f2138;
	ld.shared.f32 	%f2140, [%r30+436];
	sub.f32 	%f2141, %f2140, %f80;
	mul.f32 	%f2142, %f2141, 0f3FB8AA3B;
	ex2.approx.f32 	%f2143, %f2142;
	ld.shared.f32 	%f2144, [%r31+1280];
	ld.shared.f32 	%f2145, [%r31+1284];
	ld.shared.f32 	%f2146, [%r31+1288];
	ld.shared.f32 	%f2147, [%r31+1292];
	fma.rn.f32 	%f2148, %f2131, %f2144, %f2112;
	fma.rn.f32 	%f2149, %f2131, %f2145, %f2113;
	fma.rn.f32 	%f2150, %f2131, %f2146, %f2114;
	fma.rn.f32 	%f2151, %f2131, %f2147, %f2115;
	fma.rn.f32 	%f2152, %f2135, %f2144, %f2116;
	fma.rn.f32 	%f2153, %f2135, %f2145, %f2117;
	fma.rn.f32 	%f2154, %f2135, %f2146, %f2118;
	fma.rn.f32 	%f2155, %f2135, %f2147, %f2119;
	fma.rn.f32 	%f2156, %f2139, %f2144, %f2120;
	fma.rn.f32 	%f2157, %f2139, %f2145, %f2121;
	fma.rn.f32 	%f2158, %f2139, %f2146, %f2122;
	fma.rn.f32 	%f2159, %f2139, %f2147, %f2123;
	fma.rn.f32 	%f2160, %f2143, %f2144, %f2124;
	fma.rn.f32 	%f2161, %f2143, %f2145, %f2125;
	fma.rn.f32 	%f2162, %f2143, %f2146, %f2126;
	fma.rn.f32 	%f2163, %f2143, %f2147, %f2127;
	ld.shared.f32 	%f2164, [%r30+44];
	sub.f32 	%f2165, %f2164, %f77;
	mul.f32 	%f2166, %f2165, 0f3FB8AA3B;
	ex2.approx.f32 	%f2167, %f2166;
	ld.shared.f32 	%f2168, [%r30+176];
	sub.f32 	%f2169, %f2168, %f78;
	mul.f32 	%f2170, %f2169, 0f3FB8AA3B;
	ex2.approx.f32 	%f2171, %f2170;
	ld.shared.f32 	%f2172, [%r30+308];
	sub.f32 	%f2173, %f2172, %f79;
	mul.f32 	%f2174, %f2173, 0f3FB8AA3B;
	ex2.approx.f32 	%f2175, %f2174;
	ld.shared.f32 	%f2176, [%r30+440];
	sub.f32 	%f2177, %f2176, %f80;
	mul.f32 	%f2178, %f2177, 0f3FB8AA3B;
	ex2.approx.f32 	%f2179, %f2178;
	ld.shared.f32 	%f2180, [%r31+1408];
	ld.shared.f32 	%f2181, [%r31+1412];
	ld.shared.f32 	%f2182, [%r31+1416];
	ld.shared.f32 	%f2183, [%r31+1420];
	fma.rn.f32 	%f2184, %f2167, %f2180, %f2148;
	fma.rn.f32 	%f2185, %f2167, %f2181, %f2149;
	fma.rn.f32 	%f2186, %f2167, %f2182, %f2150;
	fma.rn.f32 	%f2187, %f2167, %f2183, %f2151;
	fma.rn.f32 	%f2188, %f2171, %f2180, %f2152;
	fma.rn.f32 	%f2189, %f2171, %f2181, %f2153;
	fma.rn.f32 	%f2190, %f2171, %f2182, %f2154;
	fma.rn.f32 	%f2191, %f2171, %f2183, %f2155;
	fma.rn.f32 	%f2192, %f2175, %f2180, %f2156;
	fma.rn.f32 	%f2193, %f2175, %f2181, %f2157;
	fma.rn.f32 	%f2194, %f2175, %f2182, %f2158;
	fma.rn.f32 	%f2195, %f2175, %f2183, %f2159;
	fma.rn.f32 	%f2196, %f2179, %f2180, %f2160;
	fma.rn.f32 	%f2197, %f2179, %f2181, %f2161;
	fma.rn.f32 	%f2198, %f2179, %f2182, %f2162;
	fma.rn.f32 	%f2199, %f2179, %f2183, %f2163;
	ld.shared.f32 	%f2200, [%r30+48];
	sub.f32 	%f2201, %f2200, %f77;
	mul.f32 	%f2202, %f2201, 0f3FB8AA3B;
	ex2.approx.f32 	%f2203, %f2202;
	ld.shared.f32 	%f2204, [%r30+180];
	sub.f32 	%f2205, %f2204, %f78;
	mul.f32 	%f2206, %f2205, 0f3FB8AA3B;
	ex2.approx.f32 	%f2207, %f2206;
	ld.shared.f32 	%f2208, [%r30+312];
	sub.f32 	%f2209, %f2208, %f79;
	mul.f32 	%f2210, %f2209, 0f3FB8AA3B;
	ex2.approx.f32 	%f2211, %f2210;
	ld.shared.f32 	%f2212, [%r30+444];
	sub.f32 	%f2213, %f2212, %f80;
	mul.f32 	%f2214, %f2213, 0f3FB8AA3B;
	ex2.approx.f32 	%f2215, %f2214;
	ld.shared.f32 	%f2216, [%r31+1536];
	ld.shared.f32 	%f2217, [%r31+1540];
	ld.shared.f32 	%f2218, [%r31+1544];
	ld.shared.f32 	%f2219, [%r31+1548];
	fma.rn.f32 	%f2220, %f2203, %f2216, %f2184;
	fma.rn.f32 	%f2221, %f2203, %f2217, %f2185;
	fma.rn.f32 	%f2222, %f2203, %f2218, %f2186;
	fma.rn.f32 	%f2223, %f2203, %f2219, %f2187;
	fma.rn.f32 	%f2224, %f2207, %f2216, %f2188;
	fma.rn.f32 	%f2225, %f2207, %f2217, %f2189;
	fma.rn.f32 	%f2226, %f2207, %f2218, %f2190;
	fma.rn.f32 	%f2227, %f2207, %f2219, %f2191;
	fma.rn.f32 	%f2228, %f2211, %f2216, %f2192;
	fma.rn.f32 	%f2229, %f2211, %f2217, %f2193;
	fma.rn.f32 	%f2230, %f2211, %f2218, %f2194;
	fma.rn.f32 	%f2231, %f2211, %f2219, %f2195;
	fma.rn.f32 	%f2232, %f2215, %f2216, %f2196;
	fma.rn.f32 	%f2233, %f2215, %f2217, %f2197;
	fma.rn.f32 	%f2234, %f2215, %f2218, %f2198;
	fma.rn.f32 	%f2235, %f2215, %f2219, %f2199;
	ld.shared.f32 	%f2236, [%r30+52];
	sub.f32 	%f2237, %f2236, %f77;
	mul.f32 	%f2238, %f2237, 0f3FB8AA3B;
	ex2.approx.f32 	%f2239, %f2238;
	ld.shared.f32 	%f2240, [%r30+184];
	sub.f32 	%f2241, %f2240, %f78;
	mul.f32 	%f2242, %f2241, 0f3FB8AA3B;
	ex2.approx.f32 	%f2243, %f2242;
	ld.shared.f32 	%f2244, [%r30+316];
	sub.f32 	%f2245, %f2244, %f79;
	mul.f32 	%f2246, %f2245, 0f3FB8AA3B;
	ex2.approx.f32 	%f2247, %f2246;
	ld.shared.f32 	%f2248, [%r30+448];
	sub.f32 	%f2249, %f2248, %f80;
	mul.f32 	%f2250, %f2249, 0f3FB8AA3B;
	ex2.approx.f32 	%f2251, %f2250;
	ld.shared.f32 	%f2252, [%r31+1664];
	ld.shared.f32 	%f2253, [%r31+1668];
	ld.shared.f32 	%f2254, [%r31+1672];
	ld.shared.f32 	%f2255, [%r31+1676];
	fma.rn.f32 	%f2256, %f2239, %f2252, %f2220;
	fma.rn.f32 	%f2257, %f2239, %f2253, %f2221;
	fma.rn.f32 	%f2258, %f2239, %f2254, %f2222;
	fma.rn.f32 	%f2259, %f2239, %f2255, %f2223;
	fma.rn.f32 	%f2260, %f2243, %f2252, %f2224;
	fma.rn.f32 	%f2261, %f2243, %f2253, %f2225;
	fma.rn.f32 	%f2262, %f2243, %f2254, %f2226;
	fma.rn.f32 	%f2263, %f2243, %f2255, %f2227;
	fma.rn.f32 	%f2264, %f2247, %f2252, %f2228;
	fma.rn.f32 	%f2265, %f2247, %f2253, %f2229;
	fma.rn.f32 	%f2266, %f2247, %f2254, %f2230;
	fma.rn.f32 	%f2267, %f2247, %f2255, %f2231;
	fma.rn.f32 	%f2268, %f2251, %f2252, %f2232;
	fma.rn.f32 	%f2269, %f2251, %f2253, %f2233;
	fma.rn.f32 	%f2270, %f2251, %f2254, %f2234;
	fma.rn.f32 	%f2271, %f2251, %f2255, %f2235;
	ld.shared.f32 	%f2272, [%r30+56];
	sub.f32 	%f2273, %f2272, %f77;
	mul.f32 	%f2274, %f2273, 0f3FB8AA3B;
	ex2.approx.f32 	%f2275, %f2274;
	ld.shared.f32 	%f2276, [%r30+188];
	sub.f32 	%f2277, %f2276, %f78;
	mul.f32 	%f2278, %f2277, 0f3FB8AA3B;
	ex2.approx.f32 	%f2279, %f2278;
	ld.shared.f32 	%f2280, [%r30+320];
	sub.f32 	%f2281, %f2280, %f79;
	mul.f32 	%f2282, %f2281, 0f3FB8AA3B;
	ex2.approx.f32 	%f2283, %f2282;
	ld.shared.f32 	%f2284, [%r30+452];
	sub.f32 	%f2285, %f2284, %f80;
	mul.f32 	%f2286, %f2285, 0f3FB8AA3B;
	ex2.approx.f32 	%f2287, %f2286;
	ld.shared.f32 	%f2288, [%r31+1792];
	ld.shared.f32 	%f2289, [%r31+1796];
	ld.shared.f32 	%f2290, [%r31+1800];
	ld.shared.f32 	%f2291, [%r31+1804];
	fma.rn.f32 	%f2292, %f2275, %f2288, %f2256;
	fma.rn.f32 	%f2293, %f2275, %f2289, %f2257;
	fma.rn.f32 	%f2294, %f2275, %f2290, %f2258;
	fma.rn.f32 	%f2295, %f2275, %f2291, %f2259;
	fma.rn.f32 	%f2296, %f2279, %f2288, %f2260;
	fma.rn.f32 	%f2297, %f2279, %f2289, %f2261;
	fma.rn.f32 	%f2298, %f2279, %f2290, %f2262;
	fma.rn.f32 	%f2299, %f2279, %f2291, %f2263;
	fma.rn.f32 	%f2300, %f2283, %f2288, %f2264;
	fma.rn.f32 	%f2301, %f2283, %f2289, %f2265;
	fma.rn.f32 	%f2302, %f2283, %f2290, %f2266;
	fma.rn.f32 	%f2303, %f2283, %f2291, %f2267;
	fma.rn.f32 	%f2304, %f2287, %f2288, %f2268;
	fma.rn.f32 	%f2305, %f2287, %f2289, %f2269;
	fma.rn.f32 	%f2306, %f2287, %f2290, %f2270;
	fma.rn.f32 	%f2307, %f2287, %f2291, %f2271;
	ld.shared.f32 	%f2308, [%r30+60];
	sub.f32 	%f2309, %f2308, %f77;
	mul.f32 	%f2310, %f2309, 0f3FB8AA3B;
	ex2.approx.f32 	%f2311, %f2310;
	ld.shared.f32 	%f2312, [%r30+192];
	sub.f32 	%f2313, %f2312, %f78;
	mul.f32 	%f2314, %f2313, 0f3FB8AA3B;
	ex2.approx.f32 	%f2315, %f2314;
	ld.shared.f32 	%f2316, [%r30+324];
	sub.f32 	%f2317, %f2316, %f79;
	mul.f32 	%f2318, %f2317, 0f3FB8AA3B;
	ex2.approx.f32 	%f2319, %f2318;
	ld.shared.f32 	%f2320, [%r30+456];
	sub.f32 	%f2321, %f2320, %f80;
	mul.f32 	%f2322, %f2321, 0f3FB8AA3B;
	ex2.approx.f32 	%f2323, %f2322;
	ld.shared.f32 	%f2324, [%r31+1920];
	ld.shared.f32 	%f2325, [%r31+1924];
	ld.shared.f32 	%f2326, [%r31+1928];
	ld.shared.f32 	%f2327, [%r31+1932];
	fma.rn.f32 	%f2328, %f2311, %f2324, %f2292;
	fma.rn.f32 	%f2329, %f2311, %f2325, %f2293;
	fma.rn.f32 	%f2330, %f2311, %f2326, %f2294;
	fma.rn.f32 	%f2331, %f2311, %f2327, %f2295;
	fma.rn.f32 	%f2332, %f2315, %f2324, %f2296;
	fma.rn.f32 	%f2333, %f2315, %f2325, %f2297;
	fma.rn.f32 	%f2334, %f2315, %f2326, %f2298;
	fma.rn.f32 	%f2335, %f2315, %f2327, %f2299;
	fma.rn.f32 	%f2336, %f2319, %f2324, %f2300;
	fma.rn.f32 	%f2337, %f2319, %f2325, %f2301;
	fma.rn.f32 	%f2338, %f2319, %f2326, %f2302;
	fma.rn.f32 	%f2339, %f2319, %f2327, %f2303;
	fma.rn.f32 	%f2340, %f2323, %f2324, %f2304;
	fma.rn.f32 	%f2341, %f2323, %f2325, %f2305;
	fma.rn.f32 	%f2342, %f2323, %f2326, %f2306;
	fma.rn.f32 	%f2343, %f2323, %f2327, %f2307;
	ld.shared.f32 	%f2344, [%r30+64];
	sub.f32 	%f2345, %f2344, %f77;
	mul.f32 	%f2346, %f2345, 0f3FB8AA3B;
	ex2.approx.f32 	%f2347, %f2346;
	ld.shared.f32 	%f2348, [%r30+196];
	sub.f32 	%f2349, %f2348, %f78;
	mul.f32 	%f2350, %f2349, 0f3FB8AA3B;
	ex2.approx.f32 	%f2351, %f2350;
	ld.shared.f32 	%f2352, [%r30+328];
	sub.f32 	%f2353, %f2352, %f79;
	mul.f32 	%f2354, %f2353, 0f3FB8AA3B;
	ex2.approx.f32 	%f2355, %f2354;
	ld.shared.f32 	%f2356, [%r30+460];
	sub.f32 	%f2357, %f2356, %f80;
	mul.f32 	%f2358, %f2357, 0f3FB8AA3B;
	ex2.approx.f32 	%f2359, %f2358;
	ld.shared.f32 	%f2360, [%r31+2048];
	ld.shared.f32 	%f2361, [%r31+2052];
	ld.shared.f32 	%f2362, [%r31+2056];
	ld.shared.f32 	%f2363, [%r31+2060];
	fma.rn.f32 	%f2364, %f2347, %f2360, %f2328;
	fma.rn.f32 	%f2365, %f2347, %f2361, %f2329;
	fma.rn.f32 	%f2366, %f2347, %f2362, %f2330;
	fma.rn.f32 	%f2367, %f2347, %f2363, %f2331;
	fma.rn.f32 	%f2368, %f2351, %f2360, %f2332;
	fma.rn.f32 	%f2369, %f2351, %f2361, %f2333;
	fma.rn.f32 	%f2370, %f2351, %f2362, %f2334;
	fma.rn.f32 	%f2371, %f2351, %f2363, %f2335;
	fma.rn.f32 	%f2372, %f2355, %f2360, %f2336;
	fma.rn.f32 	%f2373, %f2355, %f2361, %f2337;
	fma.rn.f32 	%f2374, %f2355, %f2362, %f2338;
	fma.rn.f32 	%f2375, %f2355, %f2363, %f2339;
	fma.rn.f32 	%f2376, %f2359, %f2360, %f2340;
	fma.rn.f32 	%f2377, %f2359, %f2361, %f2341;
	fma.rn.f32 	%f2378, %f2359, %f2362, %f2342;
	fma.rn.f32 	%f2379, %f2359, %f2363, %f2343;
	ld.shared.f32 	%f2380, [%r30+68];
	sub.f32 	%f2381, %f2380, %f77;
	mul.f32 	%f2382, %f2381, 0f3FB8AA3B;
	ex2.approx.f32 	%f2383, %f2382;
	ld.shared.f32 	%f2384, [%r30+200];
	sub.f32 	%f2385, %f2384, %f78;
	mul.f32 	%f2386, %f2385, 0f3FB8AA3B;
	ex2.approx.f32 	%f2387, %f2386;
	ld.shared.f32 	%f2388, [%r30+332];
	sub.f32 	%f2389, %f2388, %f79;
	mul.f32 	%f2390, %f2389, 0f3FB8AA3B;
	ex2.approx.f32 	%f2391, %f2390;
	ld.shared.f32 	%f2392, [%r30+464];
	sub.f32 	%f2393, %f2392, %f80;
	mul.f32 	%f2394, %f2393, 0f3FB8AA3B;
	ex2.approx.f32 	%f2395, %f2394;
	ld.shared.f32 	%f2396, [%r31+2176];
	ld.shared.f32 	%f2397, [%r31+2180];
	ld.shared.f32 	%f2398, [%r31+2184];
	ld.shared.f32 	%f2399, [%r31+2188];
	fma.rn.f32 	%f2400, %f2383, %f2396, %f2364;
	fma.rn.f32 	%f2401, %f2383, %f2397, %f2365;
	fma.rn.f32 	%f2402, %f2383, %f2398, %f2366;
	fma.rn.f32 	%f2403, %f2383, %f2399, %f2367;
	fma.rn.f32 	%f2404, %f2387, %f2396, %f2368;
	fma.rn.f32 	%f2405, %f2387, %f2397, %f2369;
	fma.rn.f32 	%f2406, %f2387, %f2398, %f2370;
	fma.rn.f32 	%f2407, %f2387, %f2399, %f2371;
	fma.rn.f32 	%f2408, %f2391, %f2396, %f2372;
	fma.rn.f32 	%f2409, %f2391, %f2397, %f2373;
	fma.rn.f32 	%f2410, %f2391, %f2398, %f2374;
	fma.rn.f32 	%f2411, %f2391, %f2399, %f2375;
	fma.rn.f32 	%f2412, %f2395, %f2396, %f2376;
	fma.rn.f32 	%f2413, %f2395, %f2397, %f2377;
	fma.rn.f32 	%f2414, %f2395, %f2398, %f2378;
	fma.rn.f32 	%f2415, %f2395, %f2399, %f2379;
	ld.shared.f32 	%f2416, [%r30+72];
	sub.f32 	%f2417, %f2416, %f77;
	mul.f32 	%f2418, %f2417, 0f3FB8AA3B;
	ex2.approx.f32 	%f2419, %f2418;
	ld.shared.f32 	%f2420, [%r30+204];
	sub.f32 	%f2421, %f2420, %f78;
	mul.f32 	%f2422, %f2421, 0f3FB8AA3B;
	ex2.approx.f32 	%f2423, %f2422;
	ld.shared.f32 	%f2424, [%r30+336];
	sub.f32 	%f2425, %f2424, %f79;
	mul.f32 	%f2426, %f2425, 0f3FB8AA3B;
	ex2.approx.f32 	%f2427, %f2426;
	ld.shared.f32 	%f2428, [%r30+468];
	sub.f32 	%f2429, %f2428, %f80;
	mul.f32 	%f2430, %f2429, 0f3FB8AA3B;
	ex2.approx.f32 	%f2431, %f2430;
	ld.shared.f32 	%f2432, [%r31+2304];
	ld.shared.f32 	%f2433, [%r31+2308];
	ld.shared.f32 	%f2434, [%r31+2312];
	ld.shared.f32 	%f2435, [%r31+2316];
	fma.rn.f32 	%f2436, %f2419, %f2432, %f2400;
	fma.rn.f32 	%f2437, %f2419, %f2433, %f2401;
	fma.rn.f32 	%f2438, %f2419, %f2434, %f2402;
	fma.rn.f32 	%f2439, %f2419, %f2435, %f2403;
	fma.rn.f32 	%f2440, %f2423, %f2432, %f2404;
	fma.rn.f32 	%f2441, %f2423, %f2433, %f2405;
	fma.rn.f32 	%f2442, %f2423, %f2434, %f2406;
	fma.rn.f32 	%f2443, %f2423, %f2435, %f2407;
	fma.rn.f32 	%f2444, %f2427, %f2432, %f2408;
	fma.rn.f32 	%f2445, %f2427, %f2433, %f2409;
	fma.rn.f32 	%f2446, %f2427, %f2434, %f2410;
	fma.rn.f32 	%f2447, %f2427, %f2435, %f2411;
	fma.rn.f32 	%f2448, %f2431, %f2432, %f2412;
	fma.rn.f32 	%f2449, %f2431, %f2433, %f2413;
	fma.rn.f32 	%f2450, %f2431, %f2434, %f2414;
	fma.rn.f32 	%f2451, %f2431, %f2435, %f2415;
	ld.shared.f32 	%f2452, [%r30+76];
	sub.f32 	%f2453, %f2452, %f77;
	mul.f32 	%f2454, %f2453, 0f3FB8AA3B;
	ex2.approx.f32 	%f2455, %f2454;
	ld.shared.f32 	%f2456, [%r30+208];
	sub.f32 	%f2457, %f2456, %f78;
	mul.f32 	%f2458, %f2457, 0f3FB8AA3B;
	ex2.approx.f32 	%f2459, %f2458;
	ld.shared.f32 	%f2460, [%r30+340];
	sub.f32 	%f2461, %f2460, %f79;
	mul.f32 	%f2462, %f2461, 0f3FB8AA3B;
	ex2.approx.f32 	%f2463, %f2462;
	ld.shared.f32 	%f2464, [%r30+472];
	sub.f32 	%f2465, %f2464, %f80;
	mul.f32 	%f2466, %f2465, 0f3FB8AA3B;
	ex2.approx.f32 	%f2467, %f2466;
	ld.shared.f32 	%f2468, [%r31+2432];
	ld.shared.f32 	%f2469, [%r31+2436];
	ld.shared.f32 	%f2470, [%r31+2440];
	ld.shared.f32 	%f2471, [%r31+2444];
	fma.rn.f32 	%f2472, %f2455, %f2468, %f2436;
	fma.rn.f32 	%f2473, %f2455, %f2469, %f2437;
	fma.rn.f32 	%f2474, %f2455, %f2470, %f2438;
	fma.rn.f32 	%f2475, %f2455, %f2471, %f2439;
	fma.rn.f32 	%f2476, %f2459, %f2468, %f2440;
	fma.rn.f32 	%f2477, %f2459, %f2469, %f2441;
	fma.rn.f32 	%f2478, %f2459, %f2470, %f2442;
	fma.rn.f32 	%f2479, %f2459, %f2471, %f2443;
	fma.rn.f32 	%f2480, %f2463, %f2468, %f2444;
	fma.rn.f32 	%f2481, %f2463, %f2469, %f2445;
	fma.rn.f32 	%f2482, %f2463, %f2470, %f2446;
	fma.rn.f32 	%f2483, %f2463, %f2471, %f2447;
	fma.rn.f32 	%f2484, %f2467, %f2468, %f2448;
	fma.rn.f32 	%f2485, %f2467, %f2469, %f2449;
	fma.rn.f32 	%f2486, %f2467, %f2470, %f2450;
	fma.rn.f32 	%f2487, %f2467, %f2471, %f2451;
	ld.shared.f32 	%f2488, [%r30+80];
	sub.f32 	%f2489, %f2488, %f77;
	mul.f32 	%f2490, %f2489, 0f3FB8AA3B;
	ex2.approx.f32 	%f2491, %f2490;
	ld.shared.f32 	%f2492, [%r30+212];
	sub.f32 	%f2493, %f2492, %f78;
	mul.f32 	%f2494, %f2493, 0f3FB8AA3B;
	ex2.approx.f32 	%f2495, %f2494;
	ld.shared.f32 	%f2496, [%r30+344];
	sub.f32 	%f2497, %f2496, %f79;
	mul.f32 	%f2498, %f2497, 0f3FB8AA3B;
	ex2.approx.f32 	%f2499, %f2498;
	ld.shared.f32 	%f2500, [%r30+476];
	sub.f32 	%f2501, %f2500, %f80;
	mul.f32 	%f2502, %f2501, 0f3FB8AA3B;
	ex2.approx.f32 	%f2503, %f2502;
	ld.shared.f32 	%f2504, [%r31+2560];
	ld.shared.f32 	%f2505, [%r31+2564];
	ld.shared.f32 	%f2506, [%r31+2568];
	ld.shared.f32 	%f2507, [%r31+2572];
	fma.rn.f32 	%f2508, %f2491, %f2504, %f2472;
	fma.rn.f32 	%f2509, %f2491, %f2505, %f2473;
	fma.rn.f32 	%f2510, %f2491, %f2506, %f2474;
	fma.rn.f32 	%f2511, %f2491, %f2507, %f2475;
	fma.rn.f32 	%f2512, %f2495, %f2504, %f2476;
	fma.rn.f32 	%f2513, %f2495, %f2505, %f2477;
	fma.rn.f32 	%f2514, %f2495, %f2506, %f2478;
	fma.rn.f32 	%f2515, %f2495, %f2507, %f2479;
	fma.rn.f32 	%f2516, %f2499, %f2504, %f2480;
	fma.rn.f32 	%f2517, %f2499, %f2505, %f2481;
	fma.rn.f32 	%f2518, %f2499, %f2506, %f2482;
	fma.rn.f32 	%f2519, %f2499, %f2507, %f2483;
	fma.rn.f32 	%f2520, %f2503, %f2504, %f2484;
	fma.rn.f32 	%f2521, %f2503, %f2505, %f2485;
	fma.rn.f32 	%f2522, %f2503, %f2506, %f2486;
	fma.rn.f32 	%f2523, %f2503, %f2507, %f2487;
	ld.shared.f32 	%f2524, [%r30+84];
	sub.f32 	%f2525, %f2524, %f77;
	mul.f32 	%f2526, %f2525, 0f3FB8AA3B;
	ex2.approx.f32 	%f2527, %f2526;
	ld.shared.f32 	%f2528, [%r30+216];
	sub.f32 	%f2529, %f2528, %f78;
	mul.f32 	%f2530, %f2529, 0f3FB8AA3B;
	ex2.approx.f32 	%f2531, %f2530;
	ld.shared.f32 	%f2532, [%r30+348];
	sub.f32 	%f2533, %f2532, %f79;
	mul.f32 	%f2534, %f2533, 0f3FB8AA3B;
	ex2.approx.f32 	%f2535, %f2534;
	ld.shared.f32 	%f2536, [%r30+480];
	sub.f32 	%f2537, %f2536, %f80;
	mul.f32 	%f2538, %f2537, 0f3FB8AA3B;
	ex2.approx.f32 	%f2539, %f2538;
	ld.shared.f32 	%f2540, [%r31+2688];
	ld.shared.f32 	%f2541, [%r31+2692];
	ld.shared.f32 	%f2542, [%r31+2696];
	ld.shared.f32 	%f2543, [%r31+2700];
	fma.rn.f32 	%f2544, %f2527, %f2540, %f2508;
	fma.rn.f32 	%f2545, %f2527, %f2541, %f2509;
	fma.rn.f32 	%f2546, %f2527, %f2542, %f2510;
	fma.rn.f32 	%f2547, %f2527, %f2543, %f2511;
	fma.rn.f32 	%f2548, %f2531, %f2540, %f2512;
	fma.rn.f32 	%f2549, %f2531, %f2541, %f2513;
	fma.rn.f32 	%f2550, %f2531, %f2542, %f2514;
	fma.rn.f32 	%f2551, %f2531, %f2543, %f2515;
	fma.rn.f32 	%f2552, %f2535, %f2540, %f2516;
	fma.rn.f32 	%f2553, %f2535, %f2541, %f2517;
	fma.rn.f32 	%f2554, %f2535, %f2542, %f2518;
	fma.rn.f32 	%f2555, %f2535, %f2543, %f2519;
	fma.rn.f32 	%f2556, %f2539, %f2540, %f2520;
	fma.rn.f32 	%f2557, %f2539, %f2541, %f2521;
	fma.rn.f32 	%f2558, %f2539, %f2542, %f2522;
	fma.rn.f32 	%f2559, %f2539, %f2543, %f2523;
	ld.shared.f32 	%f2560, [%r30+88];
	sub.f32 	%f2561, %f2560, %f77;
	mul.f32 	%f2562, %f2561, 0f3FB8AA3B;
	ex2.approx.f32 	%f2563, %f2562;
	ld.shared.f32 	%f2564, [%r30+220];
	sub.f32 	%f2565, %f2564, %f78;
	mul.f32 	%f2566, %f2565, 0f3FB8AA3B;
	ex2.approx.f32 	%f2567, %f2566;
	ld.shared.f32 	%f2568, [%r30+352];
	sub.f32 	%f2569, %f2568, %f79;
	mul.f32 	%f2570, %f2569, 0f3FB8AA3B;
	ex2.approx.f32 	%f2571, %f2570;
	ld.shared.f32 	%f2572, [%r30+484];
	sub.f32 	%f2573, %f2572, %f80;
	mul.f32 	%f2574, %f2573, 0f3FB8AA3B;
	ex2.approx.f32 	%f2575, %f2574;
	ld.shared.f32 	%f2576, [%r31+2816];
	ld.shared.f32 	%f2577, [%r31+2820];
	ld.shared.f32 	%f2578, [%r31+2824];
	ld.shared.f32 	%f2579, [%r31+2828];
	fma.rn.f32 	%f2580, %f2563, %f2576, %f2544;
	fma.rn.f32 	%f2581, %f2563, %f2577, %f2545;
	fma.rn.f32 	%f2582, %f2563, %f2578, %f2546;
	fma.rn.f32 	%f2583, %f2563, %f2579, %f2547;
	fma.rn.f32 	%f2584, %f2567, %f2576, %f2548;
	fma.rn.f32 	%f2585, %f2567, %f2577, %f2549;
	fma.rn.f32 	%f2586, %f2567, %f2578, %f2550;
	fma.rn.f32 	%f2587, %f2567, %f2579, %f2551;
	fma.rn.f32 	%f2588, %f2571, %f2576, %f2552;
	fma.rn.f32 	%f2589, %f2571, %f2577, %f2553;
	fma.rn.f32 	%f2590, %f2571, %f2578, %f2554;
	fma.rn.f32 	%f2591, %f2571, %f2579, %f2555;
	fma.rn.f32 	%f2592, %f2575, %f2576, %f2556;
	fma.rn.f32 	%f2593, %f2575, %f2577, %f2557;
	fma.rn.f32 	%f2594, %f2575, %f2578, %f2558;
	fma.rn.f32 	%f2595, %f2575, %f2579, %f2559;
	ld.shared.f32 	%f2596, [%r30+92];
	sub.f32 	%f2597, %f2596, %f77;
	mul.f32 	%f2598, %f2597, 0f3FB8AA3B;
	ex2.approx.f32 	%f2599, %f2598;
	ld.shared.f32 	%f2600, [%r30+224];
	sub.f32 	%f2601, %f2600, %f78;
	mul.f32 	%f2602, %f2601, 0f3FB8AA3B;
	ex2.approx.f32 	%f2603, %f2602;
	ld.shared.f32 	%f2604, [%r30+356];
	sub.f32 	%f2605, %f2604, %f79;
	mul.f32 	%f2606, %f2605, 0f3FB8AA3B;
	ex2.approx.f32 	%f2607, %f2606;
	ld.shared.f32 	%f2608, [%r30+488];
	sub.f32 	%f2609, %f2608, %f80;
	mul.f32 	%f2610, %f2609, 0f3FB8AA3B;
	ex2.approx.f32 	%f2611, %f2610;
	ld.shared.f32 	%f2612, [%r31+2944];
	ld.shared.f32 	%f2613, [%r31+2948];
	ld.shared.f32 	%f2614, [%r31+2952];
	ld.shared.f32 	%f2615, [%r31+2956];
	fma.rn.f32 	%f2616, %f2599, %f2612, %f2580;
	fma.rn.f32 	%f2617, %f2599, %f2613, %f2581;
	fma.rn.f32 	%f2618, %f2599, %f2614, %f2582;
	fma.rn.f32 	%f2619, %f2599, %f2615, %f2583;
	fma.rn.f32 	%f2620, %f2603, %f2612, %f2584;
	fma.rn.f32 	%f2621, %f2603, %f2613, %f2585;
	fma.rn.f32 	%f2622, %f2603, %f2614, %f2586;
	fma.rn.f32 	%f2623, %f2603, %f2615, %f2587;
	fma.rn.f32 	%f2624, %f2607, %f2612, %f2588;
	fma.rn.f32 	%f2625, %f2607, %f2613, %f2589;
	fma.rn.f32 	%f2626, %f2607, %f2614, %f2590;
	fma.rn.f32 	%f2627, %f2607, %f2615, %f2591;
	fma.rn.f32 	%f2628, %f2611, %f2612, %f2592;
	fma.rn.f32 	%f2629, %f2611, %f2613, %f2593;
	fma.rn.f32 	%f2630, %f2611, %f2614, %f2594;
	fma.rn.f32 	%f2631, %f2611, %f2615, %f2595;
	ld.shared.f32 	%f2632, [%r30+96];
	sub.f32 	%f2633, %f2632, %f77;
	mul.f32 	%f2634, %f2633, 0f3FB8AA3B;
	ex2.approx.f32 	%f2635, %f2634;
	ld.shared.f32 	%f2636, [%r30+228];
	sub.f32 	%f2637, %f2636, %f78;
	mul.f32 	%f2638, %f2637, 0f3FB8AA3B;
	ex2.approx.f32 	%f2639, %f2638;
	ld.shared.f32 	%f2640, [%r30+360];
	sub.f32 	%f2641, %f2640, %f79;
	mul.f32 	%f2642, %f2641, 0f3FB8AA3B;
	ex2.approx.f32 	%f2643, %f2642;
	ld.shared.f32 	%f2644, [%r30+492];
	sub.f32 	%f2645, %f2644, %f80;
	mul.f32 	%f2646, %f2645, 0f3FB8AA3B;
	ex2.approx.f32 	%f2647, %f2646;
	ld.shared.f32 	%f2648, [%r31+3072];
	ld.shared.f32 	%f2649, [%r31+3076];
	ld.shared.f32 	%f2650, [%r31+3080];
	ld.shared.f32 	%f2651, [%r31+3084];
	fma.rn.f32 	%f2652, %f2635, %f2648, %f2616;
	fma.rn.f32 	%f2653, %f2635, %f2649, %f2617;
	fma.rn.f32 	%f2654, %f2635, %f2650, %f2618;
	fma.rn.f32 	%f2655, %f2635, %f2651, %f2619;
	fma.rn.f32 	%f2656, %f2639, %f2648, %f2620;
	fma.rn.f32 	%f2657, %f2639, %f2649, %f2621;
	fma.rn.f32 	%f2658, %f2639, %f2650, %f2622;
	fma.rn.f32 	%f2659, %f2639, %f2651, %f2623;
	fma.rn.f32 	%f2660, %f2643, %f2648, %f2624;
	fma.rn.f32 	%f2661, %f2643, %f2649, %f2625;
	fma.rn.f32 	%f2662, %f2643, %f2650, %f2626;
	fma.rn.f32 	%f2663, %f2643, %f2651, %f2627;
	fma.rn.f32 	%f2664, %f2647, %f2648, %f2628;
	fma.rn.f32 	%f2665, %f2647, %f2649, %f2629;
	fma.rn.f32 	%f2666, %f2647, %f2650, %f2630;
	fma.rn.f32 	%f2667, %f2647, %f2651, %f2631;
	ld.shared.f32 	%f2668, [%r30+100];
	sub.f32 	%f2669, %f2668, %f77;
	mul.f32 	%f2670, %f2669, 0f3FB8AA3B;
	ex2.approx.f32 	%f2671, %f2670;
	ld.shared.f32 	%f2672, [%r30+232];
	sub.f32 	%f2673, %f2672, %f78;
	mul.f32 	%f2674, %f2673, 0f3FB8AA3B;
	ex2.approx.f32 	%f2675, %f2674;
	ld.shared.f32 	%f2676, [%r30+364];
	sub.f32 	%f2677, %f2676, %f79;
	mul.f32 	%f2678, %f2677, 0f3FB8AA3B;
	ex2.approx.f32 	%f2679, %f2678;
	ld.shared.f32 	%f2680, [%r30+496];
	sub.f32 	%f2681, %f2680, %f80;
	mul.f32 	%f2682, %f2681, 0f3FB8AA3B;
	ex2.approx.f32 	%f2683, %f2682;
	ld.shared.f32 	%f2684, [%r31+3200];
	ld.shared.f32 	%f2685, [%r31+3204];
	ld.shared.f32 	%f2686, [%r31+3208];
	ld.shared.f32 	%f2687, [%r31+3212];
	fma.rn.f32 	%f2688, %f2671, %f2684, %f2652;
	fma.rn.f32 	%f2689, %f2671, %f2685, %f2653;
	fma.rn.f32 	%f2690, %f2671, %f2686, %f2654;
	fma.rn.f32 	%f2691, %f2671, %f2687, %f2655;
	fma.rn.f32 	%f2692, %f2675, %f2684, %f2656;
	fma.rn.f32 	%f2693, %f2675, %f2685, %f2657;
	fma.rn.f32 	%f2694, %f2675, %f2686, %f2658;
	fma.rn.f32 	%f2695, %f2675, %f2687, %f2659;
	fma.rn.f32 	%f2696, %f2679, %f2684, %f2660;
	fma.rn.f32 	%f2697, %f2679, %f2685, %f2661;
	fma.rn.f32 	%f2698, %f2679, %f2686, %f2662;
	fma.rn.f32 	%f2699, %f2679, %f2687, %f2663;
	fma.rn.f32 	%f2700, %f2683, %f2684, %f2664;
	fma.rn.f32 	%f2701, %f2683, %f2685, %f2665;
	fma.rn.f32 	%f2702, %f2683, %f2686, %f2666;
	fma.rn.f32 	%f2703, %f2683, %f2687, %f2667;
	ld.shared.f32 	%f2704, [%r30+104];
	sub.f32 	%f2705, %f2704, %f77;
	mul.f32 	%f2706, %f2705, 0f3FB8AA3B;
	ex2.approx.f32 	%f2707, %f2706;
	ld.shared.f32 	%f2708, [%r30+236];
	sub.f32 	%f2709, %f2708, %f78;
	mul.f32 	%f2710, %f2709, 0f3FB8AA3B;
	ex2.approx.f32 	%f2711, %f2710;
	ld.shared.f32 	%f2712, [%r30+368];
	sub.f32 	%f2713, %f2712, %f79;
	mul.f32 	%f2714, %f2713, 0f3FB8AA3B;
	ex2.approx.f32 	%f2715, %f2714;
	ld.shared.f32 	%f2716, [%r30+500];
	sub.f32 	%f2717, %f2716, %f80;
	mul.f32 	%f2718, %f2717, 0f3FB8AA3B;
	ex2.approx.f32 	%f2719, %f2718;
	ld.shared.f32 	%f2720, [%r31+3328];
	ld.shared.f32 	%f2721, [%r31+3332];
	ld.shared.f32 	%f2722, [%r31+3336];
	ld.shared.f32 	%f2723, [%r31+3340];
	fma.rn.f32 	%f2724, %f2707, %f2720, %f2688;
	fma.rn.f32 	%f2725, %f2707, %f2721, %f2689;
	fma.rn.f32 	%f2726, %f2707, %f2722, %f2690;
	fma.rn.f32 	%f2727, %f2707, %f2723, %f2691;
	fma.rn.f32 	%f2728, %f2711, %f2720, %f2692;
	fma.rn.f32 	%f2729, %f2711, %f2721, %f2693;
	fma.rn.f32 	%f2730, %f2711, %f2722, %f2694;
	fma.rn.f32 	%f2731, %f2711, %f2723, %f2695;
	fma.rn.f32 	%f2732, %f2715, %f2720, %f2696;
	fma.rn.f32 	%f2733, %f2715, %f2721, %f2697;
	fma.rn.f32 	%f2734, %f2715, %f2722, %f2698;
	fma.rn.f32 	%f2735, %f2715, %f2723, %f2699;
	fma.rn.f32 	%f2736, %f2719, %f2720, %f2700;
	fma.rn.f32 	%f2737, %f2719, %f2721, %f2701;
	fma.rn.f32 	%f2738, %f2719, %f2722, %f2702;
	fma.rn.f32 	%f2739, %f2719, %f2723, %f2703;
	ld.shared.f32 	%f2740, [%r30+108];
	sub.f32 	%f2741, %f2740, %f77;
	mul.f32 	%f2742, %f2741, 0f3FB8AA3B;
	ex2.approx.f32 	%f2743, %f2742;
	ld.shared.f32 	%f2744, [%r30+240];
	sub.f32 	%f2745, %f2744, %f78;
	mul.f32 	%f2746, %f2745, 0f3FB8AA3B;
	ex2.approx.f32 	%f2747, %f2746;
	ld.shared.f32 	%f2748, [%r30+372];
	sub.f32 	%f2749, %f2748, %f79;
	mul.f32 	%f2750, %f2749, 0f3FB8AA3B;
	ex2.approx.f32 	%f2751, %f2750;
	ld.shared.f32 	%f2752, [%r30+504];
	sub.f32 	%f2753, %f2752, %f80;
	mul.f32 	%f2754, %f2753, 0f3FB8AA3B;
	ex2.approx.f32 	%f2755, %f2754;
	ld.shared.f32 	%f2756, [%r31+3456];
	ld.shared.f32 	%f2757, [%r31+3460];
	ld.shared.f32 	%f2758, [%r31+3464];
	ld.shared.f32 	%f2759, [%r31+3468];
	fma.rn.f32 	%f2760, %f2743, %f2756, %f2724;
	fma.rn.f32 	%f2761, %f2743, %f2757, %f2725;
	fma.rn.f32 	%f2762, %f2743, %f2758, %f2726;
	fma.rn.f32 	%f2763, %f2743, %f2759, %f2727;
	fma.rn.f32 	%f2764, %f2747, %f2756, %f2728;
	fma.rn.f32 	%f2765, %f2747, %f2757, %f2729;
	fma.rn.f32 	%f2766, %f2747, %f2758, %f2730;
	fma.rn.f32 	%f2767, %f2747, %f2759, %f2731;
	fma.rn.f32 	%f2768, %f2751, %f2756, %f2732;
	fma.rn.f32 	%f2769, %f2751, %f2757, %f2733;
	fma.rn.f32 	%f2770, %f2751, %f2758, %f2734;
	fma.rn.f32 	%f2771, %f2751, %f2759, %f2735;
	fma.rn.f32 	%f2772, %f2755, %f2756, %f2736;
	fma.rn.f32 	%f2773, %f2755, %f2757, %f2737;
	fma.rn.f32 	%f2774, %f2755, %f2758, %f2738;
	fma.rn.f32 	%f2775, %f2755, %f2759, %f2739;
	ld.shared.f32 	%f2776, [%r30+112];
	sub.f32 	%f2777, %f2776, %f77;
	mul.f32 	%f2778, %f2777, 0f3FB8AA3B;
	ex2.approx.f32 	%f2779, %f2778;
	ld.shared.f32 	%f2780, [%r30+244];
	sub.f32 	%f2781, %f2780, %f78;
	mul.f32 	%f2782, %f2781, 0f3FB8AA3B;
	ex2.approx.f32 	%f2783, %f2782;
	ld.shared.f32 	%f2784, [%r30+376];
	sub.f32 	%f2785, %f2784, %f79;
	mul.f32 	%f2786, %f2785, 0f3FB8AA3B;
	ex2.approx.f32 	%f2787, %f2786;
	ld.shared.f32 	%f2788, [%r30+508];
	sub.f32 	%f2789, %f2788, %f80;
	mul.f32 	%f2790, %f2789, 0f3FB8AA3B;
	ex2.approx.f32 	%f2791, %f2790;
	ld.shared.f32 	%f2792, [%r31+3584];
	ld.shared.f32 	%f2793, [%r31+3588];
	ld.shared.f32 	%f2794, [%r31+3592];
	ld.shared.f32 	%f2795, [%r31+3596];
	fma.rn.f32 	%f2796, %f2779, %f2792, %f2760;
	fma.rn.f32 	%f2797, %f2779, %f2793, %f2761;
	fma.rn.f32 	%f2798, %f2779, %f2794, %f2762;
	fma.rn.f32 	%f2799, %f2779, %f2795, %f2763;
	fma.rn.f32 	%f2800, %f2783, %f2792, %f2764;
	fma.rn.f32 	%f2801, %f2783, %f2793, %f2765;
	fma.rn.f32 	%f2802, %f2783, %f2794, %f2766;
	fma.rn.f32 	%f2803, %f2783, %f2795, %f2767;
	fma.rn.f32 	%f2804, %f2787, %f2792, %f2768;
	fma.rn.f32 	%f2805, %f2787, %f2793, %f2769;
	fma.rn.f32 	%f2806, %f2787, %f2794, %f2770;
	fma.rn.f32 	%f2807, %f2787, %f2795, %f2771;
	fma.rn.f32 	%f2808, %f2791, %f2792, %f2772;
	fma.rn.f32 	%f2809, %f2791, %f2793, %f2773;
	fma.rn.f32 	%f2810, %f2791, %f2794, %f2774;
	fma.rn.f32 	%f2811, %f2791, %f2795, %f2775;
	ld.shared.f32 	%f2812, [%r30+116];
	sub.f32 	%f2813, %f2812, %f77;
	mul.f32 	%f2814, %f2813, 0f3FB8AA3B;
	ex2.approx.f32 	%f2815, %f2814;
	ld.shared.f32 	%f2816, [%r30+248];
	sub.f32 	%f2817, %f2816, %f78;
	mul.f32 	%f2818, %f2817, 0f3FB8AA3B;
	ex2.approx.f32 	%f2819, %f2818;
	ld.shared.f32 	%f2820, [%r30+380];
	sub.f32 	%f2821, %f2820, %f79;
	mul.f32 	%f2822, %f2821, 0f3FB8AA3B;
	ex2.approx.f32 	%f2823, %f2822;
	ld.shared.f32 	%f2824, [%r30+512];
	sub.f32 	%f2825, %f2824, %f80;
	mul.f32 	%f2826, %f2825, 0f3FB8AA3B;
	ex2.approx.f32 	%f2827, %f2826;
	ld.shared.f32 	%f2828, [%r31+3712];
	ld.shared.f32 	%f2829, [%r31+3716];
	ld.shared.f32 	%f2830, [%r31+3720];
	ld.shared.f32 	%f2831, [%r31+3724];
	fma.rn.f32 	%f2832, %f2815, %f2828, %f2796;
	fma.rn.f32 	%f2833, %f2815, %f2829, %f2797;
	fma.rn.f32 	%f2834, %f2815, %f2830, %f2798;
	fma.rn.f32 	%f2835, %f2815, %f2831, %f2799;
	fma.rn.f32 	%f2836, %f2819, %f2828, %f2800;
	fma.rn.f32 	%f2837, %f2819, %f2829, %f2801;
	fma.rn.f32 	%f2838, %f2819, %f2830, %f2802;
	fma.rn.f32 	%f2839, %f2819, %f2831, %f2803;
	fma.rn.f32 	%f2840, %f2823, %f2828, %f2804;
	fma.rn.f32 	%f2841, %f2823, %f2829, %f2805;
	fma.rn.f32 	%f2842, %f2823, %f2830, %f2806;
	fma.rn.f32 	%f2843, %f2823, %f2831, %f2807;
	fma.rn.f32 	%f2844, %f2827, %f2828, %f2808;
	fma.rn.f32 	%f2845, %f2827, %f2829, %f2809;
	fma.rn.f32 	%f2846, %f2827, %f2830, %f2810;
	fma.rn.f32 	%f2847, %f2827, %f2831, %f2811;
	ld.shared.f32 	%f2848, [%r30+120];
	sub.f32 	%f2849, %f2848, %f77;
	mul.f32 	%f2850, %f2849, 0f3FB8AA3B;
	ex2.approx.f32 	%f2851, %f2850;
	ld.shared.f32 	%f2852, [%r30+252];
	sub.f32 	%f2853, %f2852, %f78;
	mul.f32 	%f2854, %f2853, 0f3FB8AA3B;
	ex2.approx.f32 	%f2855, %f2854;
	ld.shared.f32 	%f2856, [%r30+384];
	sub.f32 	%f2857, %f2856, %f79;
	mul.f32 	%f2858, %f2857, 0f3FB8AA3B;
	ex2.approx.f32 	%f2859, %f2858;
	ld.shared.f32 	%f2860, [%r30+516];
	sub.f32 	%f2861, %f2860, %f80;
	mul.f32 	%f2862, %f2861, 0f3FB8AA3B;
	ex2.approx.f32 	%f2863, %f2862;
	ld.shared.f32 	%f2864, [%r31+3840];
	ld.shared.f32 	%f2865, [%r31+3844];
	ld.shared.f32 	%f2866, [%r31+3848];
	ld.shared.f32 	%f2867, [%r31+3852];
	fma.rn.f32 	%f2868, %f2851, %f2864, %f2832;
	fma.rn.f32 	%f2869, %f2851, %f2865, %f2833;
	fma.rn.f32 	%f2870, %f2851, %f2866, %f2834;
	fma.rn.f32 	%f2871, %f2851, %f2867, %f2835;
	fma.rn.f32 	%f2872, %f2855, %f2864, %f2836;
	fma.rn.f32 	%f2873, %f2855, %f2865, %f2837;
	fma.rn.f32 	%f2874, %f2855, %f2866, %f2838;
	fma.rn.f32 	%f2875, %f2855, %f2867, %f2839;
	fma.rn.f32 	%f2876, %f2859, %f2864, %f2840;
	fma.rn.f32 	%f2877, %f2859, %f2865, %f2841;
	fma.rn.f32 	%f2878, %f2859, %f2866, %f2842;
	fma.rn.f32 	%f2879, %f2859, %f2867, %f2843;
	fma.rn.f32 	%f2880, %f2863, %f2864, %f2844;
	fma.rn.f32 	%f2881, %f2863, %f2865, %f2845;
	fma.rn.f32 	%f2882, %f2863, %f2866, %f2846;
	fma.rn.f32 	%f2883, %f2863, %f2867, %f2847;
	ld.shared.f32 	%f2884, [%r30+124];
	sub.f32 	%f2885, %f2884, %f77;
	mul.f32 	%f2886, %f2885, 0f3FB8AA3B;
	ex2.approx.f32 	%f2887, %f2886;
	ld.shared.f32 	%f2888, [%r30+256];
	sub.f32 	%f2889, %f2888, %f78;
	mul.f32 	%f2890, %f2889, 0f3FB8AA3B;
	ex2.approx.f32 	%f2891, %f2890;
	ld.shared.f32 	%f2892, [%r30+388];
	sub.f32 	%f2893, %f2892, %f79;
	mul.f32 	%f2894, %f2893, 0f3FB8AA3B;
	ex2.approx.f32 	%f2895, %f2894;
	ld.shared.f32 	%f2896, [%r30+520];
	sub.f32 	%f2897, %f2896, %f80;
	mul.f32 	%f2898, %f2897, 0f3FB8AA3B;
	ex2.approx.f32 	%f2899, %f2898;
	ld.shared.f32 	%f2900, [%r31+3968];
	ld.shared.f32 	%f2901, [%r31+3972];
	ld.shared.f32 	%f2902, [%r31+3976];
	ld.shared.f32 	%f2903, [%r31+3980];
	fma.rn.f32 	%f2904, %f2887, %f2900, %f2868;
	fma.rn.f32 	%f2905, %f2887, %f2901, %f2869;
	fma.rn.f32 	%f2906, %f2887, %f2902, %f2870;
	fma.rn.f32 	%f2907, %f2887, %f2903, %f2871;
	st.local.v4.f32 	[%rd5], {%f2904, %f2905, %f2906, %f2907};
	fma.rn.f32 	%f2908, %f2891, %f2900, %f2872;
	fma.rn.f32 	%f2909, %f2891, %f2901, %f2873;
	fma.rn.f32 	%f2910, %f2891, %f2902, %f2874;
	fma.rn.f32 	%f2911, %f2891, %f2903, %f2875;
	st.local.v4.f32 	[%rd5+16], {%f2908, %f2909, %f2910, %f2911};
	fma.rn.f32 	%f2912, %f2895, %f2900, %f2876;
	fma.rn.f32 	%f2913, %f2895, %f2901, %f2877;
	fma.rn.f32 	%f2914, %f2895, %f2902, %f2878;
	fma.rn.f32 	%f2915, %f2895, %f2903, %f2879;
	st.local.v4.f32 	[%rd5+32], {%f2912, %f2913, %f2914, %f2915};
	fma.rn.f32 	%f2916, %f2899, %f2900, %f2880;
	fma.rn.f32 	%f2917, %f2899, %f2901, %f2881;
	fma.rn.f32 	%f2918, %f2899, %f2902, %f2882;
	fma.rn.f32 	%f2919, %f2899, %f2903, %f2883;
	st.local.v4.f32 	[%rd5+48], {%f2916, %f2917, %f2918, %f2919};
$L__BB0_19:
	bar.sync 	0;
	mov.b32 	%r150, 1;
	mov.pred 	%p32, 0;
	@%p2 bra 	$L__BB0_12;
	add.s32 	%r49, %r145, 1;
	setp.lt.s32 	%p28, %r49, %r33;
	setp.lt.u32 	%p29, %r145, %r2;
	and.pred  	%p30, %p28, %p29;
	mov.f32 	%f4284, %f77;
	mov.f32 	%f4285, %f78;
	mov.f32 	%f4286, %f79;
	mov.f32 	%f4287, %f80;
	mov.u32 	%r145, %r49;
	@%p30 bra 	$L__BB0_7;
	ld.local.v4.f32 	{%f4275, %f4274, %f4273, %f4272}, [%rd2];
	ld.local.v4.f32 	{%f4271, %f4270, %f4269, %f4268}, [%rd2+16];
	ld.local.v4.f32 	{%f4267, %f4266, %f4265, %f4264}, [%rd2+32];
	ld.local.v4.f32 	{%f4263, %f4262, %f4261, %f4260}, [%rd2+48];
	ld.local.v4.f32 	{%f4259, %f4258, %f4257, %f4256}, [%rd2+64];
	ld.local.v4.f32 	{%f4255, %f4254, %f4253, %f4252}, [%rd2+80];
	ld.local.v4.f32 	{%f4251, %f4250, %f4249, %f4248}, [%rd2+96];
	ld.local.v4.f32 	{%f4247, %f4246, %f4245, %f4244}, [%rd2+112];
$L__BB0_22:
	ld.param.u64 	%rd29, [_Z19flashattn_kernel_v4ILi64ELi32ELi32ELi32ELi4ELi4EEvPKfS1_S1_Pfiiif_param_3];
	cvta.to.global.u64 	%rd26, %rd29;
	shl.b32 	%r134, %r3, 8;
	mov.u32 	%r135, %tid.x;
	shl.b32 	%r136, %r135, 2;
	and.b32  	%r137, %r136, 28;
	or.b32  	%r138, %r137, %r134;
	add.s32 	%r139, %r138, %r8;
	div.rn.f32 	%f4212, %f4275, %f4307;
	mul.wide.s32 	%rd27, %r139, 4;
	add.s64 	%rd28, %rd26, %rd27;
	st.global.f32 	[%rd28], %f4212;
	div.rn.f32 	%f4213, %f4274, %f4307;
	st.global.f32 	[%rd28+4], %f4213;
	div.rn.f32 	%f4214, %f4273, %f4307;
	st.global.f32 	[%rd28+8], %f4214;
	div.rn.f32 	%f4215, %f4272, %f4307;
	st.global.f32 	[%rd28+12], %f4215;
	div.rn.f32 	%f4216, %f4271, %f4306;
	st.global.f32 	[%rd28+256], %f4216;
	div.rn.f32 	%f4217, %f4270, %f4306;
	st.global.f32 	[%rd28+260], %f4217;
	div.rn.f32 	%f4218, %f4269, %f4306;
	st.global.f32 	[%rd28+264], %f4218;
	div.rn.f32 	%f4219, %f4268, %f4306;
	st.global.f32 	[%rd28+268], %f4219;
	div.rn.f32 	%f4220, %f4267, %f4305;
	st.global.f32 	[%rd28+512], %f4220;
	div.rn.f32 	%f4221, %f4266, %f4305;
	st.global.f32 	[%rd28+516], %f4221;
	div.rn.f32 	%f4222, %f4265, %f4305;
	st.global.f32 	[%rd28+520], %f4222;
	div.rn.f32 	%f4223, %f4264, %f4305;
	st.global.f32 	[%rd28+524], %f4223;
	div.rn.f32 	%f4224, %f4263, %f4304;
	st.global.f32 	[%rd28+768], %f4224;
	div.rn.f32 	%f4225, %f4262, %f4304;
	st.global.f32 	[%rd28+772], %f4225;
	div.rn.f32 	%f4226, %f4261, %f4304;
	st.global.f32 	[%rd28+776], %f4226;
	div.rn.f32 	%f4227, %f4260, %f4304;
	st.global.f32 	[%rd28+780], %f4227;
	div.rn.f32 	%f4228, %f4259, %f4307;
	st.global.f32 	[%rd28+128], %f4228;
	div.rn.f32 	%f4229, %f4258, %f4307;
	st.global.f32 	[%rd28+132], %f4229;
	div.rn.f32 	%f4230, %f4257, %f4307;
	st.global.f32 	[%rd28+136], %f4230;
	div.rn.f32 	%f4231, %f4256, %f4307;
	st.global.f32 	[%rd28+140], %f4231;
	div.rn.f32 	%f4232, %f4255, %f4306;
	st.global.f32 	[%rd28+384], %f4232;
	div.rn.f32 	%f4233, %f4254, %f4306;
	st.global.f32 	[%rd28+388], %f4233;
	div.rn.f32 	%f4234, %f4253, %f4306;
	st.global.f32 	[%rd28+392], %f4234;
	div.rn.f32 	%f4235, %f4252, %f4306;
	st.global.f32 	[%rd28+396], %f4235;
	div.rn.f32 	%f4236, %f4251, %f4305;
	st.global.f32 	[%rd28+640], %f4236;
	div.rn.f32 	%f4237, %f4250, %f4305;
	st.global.f32 	[%rd28+644], %f4237;
	div.rn.f32 	%f4238, %f4249, %f4305;
	st.global.f32 	[%rd28+648], %f4238;
	div.rn.f32 	%f4239, %f4248, %f4305;
	st.global.f32 	[%rd28+652], %f4239;
	div.rn.f32 	%f4240, %f4247, %f4304;
	st.global.f32 	[%rd28+896], %f4240;
	div.rn.f32 	%f4241, %f4246, %f4304;
	st.global.f32 	[%rd28+900], %f4241;
	div.rn.f32 	%f4242, %f4245, %f4304;
	st.global.f32 	[%rd28+904], %f4242;
	div.rn.f32 	%f4243, %f4244, %f4304;
	st.global.f32 	[%rd28+908], %f4243;
	ret;

}


// ===== COMPILED SASS (sm_100) =====

	.target	sm_100

	.elftype	@"ET_EXEC"


//--------------------- .note.nv.tkinfo           --------------------------
	.section	.note.nv.tkinfo,"",@"SHT_NOTE"
	.sectionflags	@"SHF_NOTE_NV_TKINFO"
	.tkinfo
        /*0018*/ 	.word	0x00000002
        /*0030*/ 	.string	""
        /*0030*/ 	.string	"ptxas"
        /*0030*/ 	.string	"Cuda compilation tools, release 13.0, V13.0.88"
        /*0030*/ 	.string	"Build cuda_13.0.r13.0/compiler.36424714_0"
        /*0030*/ 	.string	"-arch sm_100 -m 64 "



//--------------------- .note.nv.cuinfo           --------------------------
	.section	.note.nv.cuinfo,"",@"SHT_NOTE"
	.sectionflags	@"SHF_NOTE_NV_CUINFO"
        /*0018*/ 	.short	0x0002
        /*001a*/ 	.short	0x0064
        /*001c*/ 	.short	0x0082
	.zero		2


//--------------------- .nv.info                  --------------------------
	.section	.nv.info,"",@"SHT_CUDA_INFO"
	.align	4


	//----- nvinfo : EIATTR_REGCOUNT
	.align		4
        /*0000*/ 	.byte	0x04, 0x2f
        /*0002*/ 	.short	(.L_1 - .L_0)
	.align		4
.L_0:
        /*0004*/ 	.word	index@(_Z19flashattn_kernel_v4ILi64ELi32ELi32ELi32ELi4ELi4EEvPKfS1_S1_Pfiiif)
        /*0008*/ 	.word	0x00000048


	//----- nvinfo : EIATTR_FRAME_SIZE
	.align		4
.L_1:
        /*000c*/ 	.byte	0x04, 0x11
        /*000e*/ 	.short	(.L_3 - .L_2)
	.align		4
.L_2:
        /*0010*/ 	.word	index@($__internal_0_$__cuda_sm3x_div_rn_noftz_f32_slowpath)
        /*0014*/ 	.word	0x00000080


	//----- nvinfo : EIATTR_FRAME_SIZE
	.align		4
.L_3:
        /*0018*/ 	.byte	0x04, 0x11
        /*001a*/ 	.short	(.L_5 - .L_4)
	.align		4
.L_4:
        /*001c*/ 	.word	index@(_Z19flashattn_kernel_v4ILi64ELi32ELi32ELi32ELi4ELi4EEvPKfS1_S1_Pfiiif)
        /*0020*/ 	.word	0x00000080


	//----- nvinfo : EIATTR_MIN_STACK_SIZE
	.align		4
.L_5:
        /*0024*/ 	.byte	0x04, 0x12
        /*0026*/ 	.short	(.L_7 - .L_6)
	.align		4
.L_6:
        /*0028*/ 	.word	index@(_Z19flashattn_kernel_v4ILi64ELi32ELi32ELi32ELi4ELi4EEvPKfS1_S1_Pfiiif)
        /*002c*/ 	.word	0x00000080
.L_7:


//--------------------- .nv.compat                --------------------------
	.section	.nv.compat,"",@"SHT_CUDA_COMPAT_INFO"
	.align	4
        /*0000*/ 	.byte	0x02, 0x09, 0x00, 0x00, 0x02, 0x02, 0x01, 0x00, 0x02, 0x05, 0x05, 0x00, 0x03, 0x07, 0x01, 0x01
        /*0010*/ 	.byte	0x02, 0x03, 0x00, 0x00, 0x02, 0x06, 0x01, 0x00, 0x04, 0x0b, 0x08, 0x00, 0x01, 0x00, 0x00, 0x00
        /*0020*/ 	.byte	0x00, 0x00, 0x00, 0x00


//--------------------- .nv.info._Z19flashattn_kernel_v4ILi64ELi32ELi32ELi32ELi4ELi4EEvPKfS1_S1_Pfiiif --------------------------
	.section	.nv.info._Z19flashattn_kernel_v4ILi64ELi32ELi32ELi32ELi4ELi4EEvPKfS1_S1_Pfiiif,"",@"SHT_CUDA_INFO"
	.sectionflags	@""
	.align	4


	//----- nvinfo : EIATTR_CUDA_API_VERSION
	.align		4
        /*0000*/ 	.byte	0x04, 0x37
        /*0002*/ 	.short	(.L_9 - .L_8)
.L_8:
        /*0004*/ 	.word	0x00000082


	//----- nvinfo : EIATTR_KPARAM_INFO
	.align		4
.L_9:
        /*0008*/ 	.byte	0x04, 0x17
        /*000a*/ 	.short	(.L_11 - .L_10)
.L_10:
        /*000c*/ 	.word	0x00000000
        /*0010*/ 	.short	0x0007
        /*0012*/ 	.short	0x002c
        /*0014*/ 	.byte	0x00, 0xf0, 0x11, 0x00


	//----- nvinfo : EIATTR_KPARAM_INFO
	.align		4
.L_11:
        /*0018*/ 	.byte	0x04, 0x17
        /*001a*/ 	.short	(.L_13 - .L_12)
.L_12:
        /*001c*/ 	.word	0x00000000
        /*0020*/ 	.short	0x0006
        /*0022*/ 	.short	0x0028
        /*0024*/ 	.byte	0x00, 0xf0, 0x11, 0x00


	//----- nvinfo : EIATTR_KPARAM_INFO
	.align		4
.L_13:
        /*0028*/ 	.byte	0x04, 0x17
        /*002a*/ 	.short	(.L_15 - .L_14)
.L_14:
        /*002c*/ 	.word	0x00000000
        /*0030*/ 	.short	0x0005
        /*0032*/ 	.short	0x0024
        /*0034*/ 	.byte	0x00, 0xf0, 0x11, 0x00


	//----- nvinfo : EIATTR_KPARAM_INFO
	.align		4
.L_15:
        /*0038*/ 	.byte	0x04, 0x17
        /*003a*/ 	.short	(.L_17 - .L_16)
.L_16:
        /*003c*/ 	.word	0x00000000
        /*0040*/ 	.short	0x0004
        /*0042*/ 	.short	0x0020
        /*0044*/ 	.byte	0x00, 0xf0, 0x11, 0x00


	//----- nvinfo : EIATTR_KPARAM_INFO
	.align		4
.L_17:
        /*0048*/ 	.byte	0x04, 0x17
        /*004a*/ 	.short	(.L_19 - .L_18)
.L_18:
        /*004c*/ 	.word	0x00000000
        /*0050*/ 	.short	0x0003
        /*0052*/ 	.short	0x0018
        /*0054*/ 	.byte	0x00, 0xf5, 0x21, 0x00


	//----- nvinfo : EIATTR_KPARAM_INFO
	.align		4
.L_19:
        /*0058*/ 	.byte	0x04, 0x17
        /*005a*/ 	.short	(.L_21 - .L_20)
.L_20:
        /*005c*/ 	.word	0x00000000
        /*0060*/ 	.short	0x0002
        /*0062*/ 	.short	0x0010
        /*0064*/ 	.byte	0x00, 0xf5, 0x21, 0x00


	//----- nvinfo : EIATTR_KPARAM_INFO
	.align		4
.L_21:
        /*0068*/ 	.byte	0x04, 0x17
        /*006a*/ 	.short	(.L_23 - .L_22)
.L_22:
        /*006c*/ 	.word	0x00000000
        /*0070*/ 	.short	0x0001
        /*0072*/ 	.short	0x0008
        /*0074*/ 	.byte	0x00, 0xf5, 0x21, 0x00


	//----- nvinfo : EIATTR_KPARAM_INFO
	.align		4
.L_23:
        /*0078*/ 	.byte	0x04, 0x17
        /*007a*/ 	.short	(.L_25 - .L_24)
.L_24:
        /*007c*/ 	.word	0x00000000
        /*0080*/ 	.short	0x0000
        /*0082*/ 	.short	0x0000
        /*0084*/ 	.byte	0x00, 0xf5, 0x21, 0x00


	//----- nvinfo : EIATTR_SPARSE_MMA_MASK
	.align		4
.L_25:
        /*0088*/ 	.byte	0x03, 0x50
        /*008a*/ 	.short	0x0000


	//----- nvinfo : EIATTR_MAXREG_COUNT
	.align		4
        /*008c*/ 	.byte	0x03, 0x1b
        /*008e*/ 	.short	0x00ff


	//----- nvinfo : EIATTR_NUM_BARRIERS
	.align		4
        /*0090*/ 	.byte	0x02, 0x4c
        /*0092*/ 	.byte	0x01
	.zero		1


	//----- nvinfo : EIATTR_MERCURY_ISA_VERSION
	.align		4
        /*0094*/ 	.byte	0x03, 0x5f
        /*0096*/ 	.short	0x0101


	//----- nvinfo : EIATTR_UNUSED_LOAD_BYTE_OFFSET
	.align		4
        /*0098*/ 	.byte	0x04, 0x44
        /*009a*/ 	.short	(.L_27 - .L_26)


	//   ....[0]....
.L_26:
        /*009c*/ 	.word	0x00000a80
        /*00a0*/ 	.word	0x0000fff0


	//   ....[1]....
        /*00a4*/ 	.word	0x00000ba0
        /*00a8*/ 	.word	0x0000ff0f


	//   ....[2]....
        /*00ac*/ 	.word	0x00000c40
        /*00b0*/ 	.word	0x0000f0ff


	//   ....[3]....
        /*00b4*/ 	.word	0x00004b00
        /*00b8*/ 	.word	0x00000fff


	//   ....[4]....
        /*00bc*/ 	.word	0x000052c0
        /*00c0*/ 	.word	0x0000fff0


	//   ....[5]....
        /*00c4*/ 	.word	0x00005300
        /*00c8*/ 	.word	0x0000ff0f


	//   ....[6]....
        /*00cc*/ 	.word	0x00005420
        /*00d0*/ 	.word	0x0000f0ff


	//   ....[7]....
        /*00d4*/ 	.word	0x00005900
        /*00d8*/ 	.word	0x00000fff


	//   ....[8]....
        /*00dc*/ 	.word	0x00005fd0
        /*00e0*/ 	.word	0x0000ff0f


	//   ....[9]....
        /*00e4*/ 	.word	0x00005fe0
        /*00e8*/ 	.word	0x0000fff0


	//   ....[10]....
        /*00ec*/ 	.word	0x00005ff0
        /*00f0*/ 	.word	0x0000f0ff


	//   ....[11]....
        /*00f4*/ 	.word	0x0000b0c0
        /*00f8*/ 	.word	0x00000fff


	//   ....[12]....
        /*00fc*/ 	.word	0x0000bc70
        /*0100*/ 	.word	0x0000fff0


	//   ....[13]....
        /*0104*/ 	.word	0x0000bc80
        /*0108*/ 	.word	0x0000ff0f


	//   ....[14]....
        /*010c*/ 	.word	0x0000bc90
        /*0110*/ 	.word	0x0000f0ff


	//   ....[15]....
        /*0114*/ 	.word	0x00010680
        /*0118*/ 	.word	0x00000fff


	//----- nvinfo : EIATTR_VRC_CTA_INIT_COUNT
	.align		4
.L_27:
        /*011c*/ 	.byte	0x02, 0x4a
	.zero		1
	.zero		1


	//----- nvinfo : EIATTR_EXIT_INSTR_OFFSETS
	.align		4
        /*0120*/ 	.byte	0x04, 0x1c
        /*0122*/ 	.short	(.L_29 - .L_28)


	//   ....[0]....
.L_28:
        /*0124*/ 	.word	0x000132c0


	//----- nvinfo : EIATTR_CRS_STACK_SIZE
	.align		4
.L_29:
        /*0128*/ 	.byte	0x04, 0x1e
        /*012a*/ 	.short	(.L_31 - .L_30)
.L_30:
        /*012c*/ 	.word	0x00000000


	//----- nvinfo : EIATTR_CBANK_PARAM_SIZE
	.align		4
.L_31:
        /*0130*/ 	.byte	0x03, 0x19
        /*0132*/ 	.short	0x0030


	//----- nvinfo : EIATTR_PARAM_CBANK
	.align		4
        /*0134*/ 	.byte	0x04, 0x0a
        /*0136*/ 	.short	(.L_33 - .L_32)
	.align		4
.L_32:
        /*0138*/ 	.word	index@(.nv.constant0._Z19flashattn_kernel_v4ILi64ELi32ELi32ELi32ELi4ELi4EEvPKfS1_S1_Pfiiif)
        /*013c*/ 	.short	0x0380
        /*013e*/ 	.short	0x0030


	//----- nvinfo : EIATTR_SW_WAR
	.align		4
.L_33:
        /*0140*/ 	.byte	0x04, 0x36
        /*0142*/ 	.short	(.L_35 - .L_34)
.L_34:
        /*0144*/ 	.word	0x00000008
.L_35:


//--------------------- .nv.callgraph             --------------------------
	.section	.nv.callgraph,"",@"SHT_CUDA_CALLGRAPH"
	.align	4
	.sectionentsize	8
	.align		4
        /*0000*/ 	.word	0x00000000
	.align		4
        /*0004*/ 	.word	0xffffffff
	.align		4
        /*0008*/ 	.word	0x00000000
	.align		4
        /*000c*/ 	.word	0xfffffffe
	.align		4
        /*0010*/ 	.word	0x00000000
	.align		4
        /*0014*/ 	.word	0xfffffffd
	.align		4
        /*0018*/ 	.word	0x00000000
	.align		4
        /*001c*/ 	.word	0xfffffffc


//--------------------- .text._Z19flashattn_kernel_v4ILi64ELi32ELi32ELi32ELi4ELi4EEvPKfS1_S1_Pfiiif --------------------------
	.section	.text._Z19flashattn_kernel_v4ILi64ELi32ELi32ELi32ELi4ELi4EEvPKfS1_S1_Pfiiif,"ax",@progbits
	.align	128
        .global         _Z19flashattn_kernel_v4ILi64ELi32ELi32ELi32ELi4ELi4EEvPKfS1_S1_Pfiiif
        .type           _Z19flashattn_kernel_v4ILi64ELi32ELi32ELi32ELi4ELi4EEvPKfS1_S1_Pfiiif,@function
        .size           _Z19flashattn_kernel_v4ILi64ELi32ELi32ELi32ELi4ELi4EEvPKfS1_S1_Pfiiif,(.L_x_91 - _Z19flashattn_kernel_v4ILi64ELi32ELi32ELi32ELi4ELi4EEvPKfS1_S1_Pfiiif)
        .other          _Z19flashattn_kernel_v4ILi64ELi32ELi32ELi32ELi4ELi4EEvPKfS1_S1_Pfiiif,@"STO_CUDA_ENTRY STV_DEFAULT"
_Z19flashattn_kernel_v4ILi64ELi32ELi32ELi32ELi4ELi4EEvPKfS1_S1_Pfiiif:
.text._Z19flashattn_kernel_v4ILi64ELi32ELi32ELi32ELi4ELi4EEvPKfS1_S1_Pfiiif:
[----:B------:R-:W0:Y:S01]  /*0000*/  LDC R1, c[0x0][0x37c] ;  /* 0x0000df00ff017b82 */ /* 0x000e220000000800 */
[----:B------:R-:W1:Y:S07]  /*0010*/  S2R R14, SR_TID.X ;  /* 0x00000000000e7919 */ /* 0x000e6e0000002100 */
[----:B------:R-:W2:Y:S01]  /*0020*/  S2UR UR4, SR_CTAID.X ;  /* 0x00000000000479c3 */ /* 0x000ea20000002500 */
[----:B------:R-:W2:Y:S01]  /*0030*/  LDCU UR7, c[0x0][0x3a8] ;  /* 0x00007500ff0777ac */ /* 0x000ea20008000800 */
[----:B0-----:R-:W-:Y:S01]  /*0040*/  IADD3 R1, PT, PT, R1, -0x80, RZ ;  /* 0xffffff8001017810 */ /* 0x001fe20007ffe0ff */
[----:B------:R-:W0:Y:S01]  /*0050*/  S2R R0, SR_CgaCtaId ;  /* 0x0000000000007919 */ /* 0x000e220000008800 */
[----:B------:R-:W-:Y:S01]  /*0060*/  BSSY.RECONVERGENT B0, `(.L_x_0) ;  /* 0x0000028000007945 */ /* 0x000fe20003800200 */
[----:B------:R-:W3:Y:S01]  /*0070*/  LDCU.64 UR12, c[0x0][0x358] ;  /* 0x00006b00ff0c77ac */ /* 0x000ee20008000a00 */
[----:B------:R-:W-:Y:S01]  /*0080*/  R2UR UR15, R1 ;  /* 0x00000000010f72ca */ /* 0x000fe200000e0000 */
[----:B------:R4:W-:Y:S01]  /*0090*/  STL.128 [R1], RZ ;  /* 0x000000ff01007387 */ /* 0x0009e20000100c00 */
[----:B------:R-:W5:Y:S03]  /*00a0*/  S2UR UR14, SR_CTAID.Y ;  /* 0x00000000000e79c3 */ /* 0x000f660000002600 */
[----:B------:R4:W-:Y:S04]  /*00b0*/  STL.128 [R1+0x10], RZ ;  /* 0x000010ff01007387 */ /* 0x0009e80000100c00 */
[----:B------:R4:W-:Y:S01]  /*00c0*/  STL.128 [R1+0x20], RZ ;  /* 0x000020ff01007387 */ /* 0x0009e20000100c00 */
[----:B------:R-:W0:Y:S03]  /*00d0*/  LDC.64 R2, c[0x0][0x380] ;  /* 0x0000e000ff027b82 */ /* 0x000e260000000a00 */
[----:B------:R4:W-:Y:S04]  /*00e0*/  STL.128 [R1+0x30], RZ ;  /* 0x000030ff01007387 */ /* 0x0009e80000100c00 */
[----:B------:R4:W-:Y:S01]  /*00f0*/  STL.128 [R1+0x40], RZ ;  /* 0x000040ff01007387 */ /* 0x0009e20000100c00 */
[----:B--2---:R-:W-:-:S03]  /*0100*/  UIMAD UR4, UR4, UR7, URZ ;  /* 0x00000007040472a4 */ /* 0x004fc6000f8e02ff */
[----:B------:R4:W-:Y:S01]  /*0110*/  STL.128 [R1+0x50], RZ ;  /* 0x000050ff01007387 */ /* 0x0009e20000100c00 */
[----:B------:R-:W-:Y:S01]  /*0120*/  USHF.L.U32 UR6, UR4, 0x6, URZ ;  /* 0x0000000604067899 */ /* 0x000fe200080006ff */
[----:B-1----:R-:W-:Y:S02]  /*0130*/  SHF.R.U32.HI R5, RZ, 0x6, R14 ;  /* 0x00000006ff057819 */ /* 0x002fe4000001160e */
[----:B------:R4:W-:Y:S01]  /*0140*/  STL.128 [R1+0x60], RZ ;  /* 0x000060ff01007387 */ /* 0x0009e20000100c00 */
[----:B-----5:R-:W-:Y:S01]  /*0150*/  ULEA UR11, UR14, UR6, 0xb ;  /* 0x000000060e0b7291 */ /* 0x020fe2000f8e58ff */
[----:B------:R-:W-:Y:S02]  /*0160*/  LOP3.LUT R4, R14, 0x3f, RZ, 0xc0, !PT ;  /* 0x0000003f0e047812 */ /* 0x000fe400078ec0ff */
[----:B------:R4:W-:Y:S01]  /*0170*/  STL.128 [R1+0x70], RZ ;  /* 0x000070ff01007387 */ /* 0x0009e20000100c00 */
[----:B------:R-:W-:Y:S02]  /*0180*/  IADD3 R6, PT, PT, -R5, RZ, RZ ;  /* 0x000000ff05067210 */ /* 0x000fe40007ffe1ff */
[----:B------:R-:W-:-:S02]  /*0190*/  MOV R7, R14 ;  /* 0x0000000e00077202 */ /* 0x000fc40000000f00 */
[----:B------:R-:W-:-:S13]  /*01a0*/  LOP3.LUT P0, R6, R6, 0x3, RZ, 0xc0, !PT ;  /* 0x0000000306067812 */ /* 0x000fda000780c0ff */
[----:B---34-:R-:W-:Y:S05]  /*01b0*/  @!P0 BRA `(.L_x_1) ;  /* 0x0000000000488947 */ /* 0x018fea0003800000 */
[----:B------:R-:W1:Y:S01]  /*01c0*/  S2UR UR5, SR_CgaCtaId ;  /* 0x00000000000579c3 */ /* 0x000e620000008800 */
[----:B------:R-:W-:Y:S01]  /*01d0*/  UMOV UR4, 0x400 ;  /* 0x0000040000047882 */ /* 0x000fe20000000000 */
[C---:B------:R-:W-:Y:S02]  /*01e0*/  LEA R9, R5.reuse, UR11, 0x6 ;  /* 0x0000000b05097c11 */ /* 0x040fe4000f8e30ff */
[----:B------:R-:W-:Y:S02]  /*01f0*/  LEA R8, R5, R4, 0x6 ;  /* 0x0000000405087211 */ /* 0x000fe400078e30ff */
[C---:B------:R-:W-:Y:S02]  /*0200*/  LEA R7, R6.reuse, R7, 0x6 ;  /* 0x0000000706077211 */ /* 0x040fe400078e30ff */
[----:B------:R-:W2:Y:S01]  /*0210*/  LDC.64 R10, c[0x0][0x380] ;  /* 0x0000e000ff0a7b82 */ /* 0x000ea20000000a00 */
[----:B------:R-:W-:Y:S02]  /*0220*/  IADD3 R12, PT, PT, -R6, RZ, RZ ;  /* 0x000000ff060c7210 */ /* 0x000fe40007ffe1ff */
[----:B------:R-:W-:Y:S01]  /*0230*/  IADD3 R5, PT, PT, R4, R9, RZ ;  /* 0x0000000904057210 */ /* 0x000fe20007ffe0ff */
[----:B-1----:R-:W-:-:S06]  /*0240*/  ULEA UR4, UR5, UR4, 0x18 ;  /* 0x0000000405047291 */ /* 0x002fcc000f8ec0ff */
[----:B------:R-:W-:-:S07]  /*0250*/  LEA R6, R8, UR4, 0x2 ;  /* 0x0000000408067c11 */ /* 0x000fce000f8e10ff */
.L_x_2:
[----:B--2---:R-:W-:-:S06]  /*0260*/  IMAD.WIDE R8, R5, 0x4, R10 ;  /* 0x0000000405087825 */ /* 0x004fcc00078e020a */
[----:B------:R-:W2:Y:S01]  /*0270*/  LDG.E R9, desc[UR12][R8.64] ;  /* 0x0000000c08097981 */ /* 0x000ea2000c1e1900 */
[----:B------:R-:W-:Y:S02]  /*0280*/  IADD3 R12, PT, PT, R12, 0x1, RZ ;  /* 0x000000010c0c7810 */ /* 0x000fe40007ffe0ff */
[----:B------:R-:W-:Y:S02]  /*0290*/  IADD3 R5, PT, PT, R5, 0x40, RZ ;  /* 0x0000004005057810 */ /* 0x000fe40007ffe0ff */
[----:B------:R-:W-:Y:S01]  /*02a0*/  ISETP.NE.AND P0, PT, R12, RZ, PT ;  /* 0x000000ff0c00720c */ /* 0x000fe20003f05270 */
[----:B--2---:R1:W-:Y:S02]  /*02b0*/  STS [R6], R9 ;  /* 0x0000000906007388 */ /* 0x0043e40000000800 */
[----:B-1----:R-:W-:-:S10]  /*02c0*/  IADD3 R6, PT, PT, R6, 0x100, RZ ;  /* 0x0000010006067810 */ /* 0x002fd40007ffe0ff */
[----:B------:R-:W-:Y:S05]  /*02d0*/  @P0 BRA `(.L_x_2) ;  /* 0xfffffffc00e00947 */ /* 0x000fea000383ffff */
.L_x_1:
[----:B------:R-:W-:Y:S05]  /*02e0*/  BSYNC.RECONVERGENT B0 ;  /* 0x0000000000007941 */ /* 0x000fea0003800200 */
.L_x_0:
[----:B------:R-:W-:Y:S01]  /*02f0*/  MOV R37, 0x400 ;  /* 0x0000040000257802 */ /* 0x000fe20000000f00 */
[----:B------:R-:W-:Y:S01]  /*0300*/  BSSY.RECONVERGENT B0, `(.L_x_3) ;  /* 0x0000029000007945 */ /* 0x000fe20003800200 */
[--C-:B------:R-:W-:Y:S02]  /*0310*/  SHF.R.U32.HI R58, RZ, 0x3, R14.reuse ;  /* 0x00000003ff3a7819 */ /* 0x100fe4000001160e */
[C---:B------:R-:W-:Y:S02]  /*0320*/  LOP3.LUT R36, R14.reuse, 0x7, RZ, 0xc0, !PT ;  /* 0x000000070e247812 */ /* 0x040fe400078ec0ff */
[----:B------:R-:W-:Y:S02]  /*0330*/  SHF.R.U32.HI R57, RZ, 0x5, R14 ;  /* 0x00000005ff397819 */ /* 0x000fe4000001160e */
[----:B------:R-:W-:Y:S02]  /*0340*/  LOP3.LUT R56, R14, 0x1f, RZ, 0xc0, !PT ;  /* 0x0000001f0e387812 */ /* 0x000fe400078ec0ff */
[----:B0-----:R-:W-:-:S02]  /*0350*/  LEA R16, R0, R37, 0x18 ;  /* 0x0000002500107211 */ /* 0x001fc400078ec0ff */
[----:B------:R-:W-:-:S07]  /*0360*/  IADD3 R6, PT, PT, R4, UR11, RZ ;  /* 0x0000000b04067c10 */ /* 0x000fce000fffe0ff */
.L_x_4:
[C---:B0-----:R-:W-:Y:S02]  /*0370*/  IADD3 R4, PT, PT, R7.reuse, 0x40, RZ ;  /* 0x0000004007047810 */ /* 0x041fe40007ffe0ff */
[C---:B------:R-:W-:Y:S02]  /*0380*/  IADD3 R5, PT, PT, R7.reuse, 0x80, RZ ;  /* 0x0000008007057810 */ /* 0x040fe40007ffe0ff */
[C---:B------:R-:W-:Y:S02]  /*0390*/  IADD3 R8, PT, PT, R7.reuse, 0xc0, RZ ;  /* 0x000000c007087810 */ /* 0x040fe40007ffe0ff */
[----:B------:R-:W-:Y:S02]  /*03a0*/  LOP3.LUT R15, R7, 0x7c0, RZ, 0xc0, !PT ;  /* 0x000007c0070f7812 */ /* 0x000fe400078ec0ff */
[----:B------:R-:W-:Y:S02]  /*03b0*/  LOP3.LUT R17, R4, 0x7c0, RZ, 0xc0, !PT ;  /* 0x000007c004117812 */ /* 0x000fe400078ec0ff */
[----:B------:R-:W-:-:S02]  /*03c0*/  LOP3.LUT R19, R5, 0x7c0, RZ, 0xc0, !PT ;  /* 0x000007c005137812 */ /* 0x000fc400078ec0ff */
[----:B------:R-:W-:Y:S02]  /*03d0*/  LOP3.LUT R21, R8, 0x7c0, RZ, 0xc0, !PT ;  /* 0x000007c008157812 */ /* 0x000fe400078ec0ff */
[C---:B------:R-:W-:Y:S02]  /*03e0*/  IADD3 R5, PT, PT, R6.reuse, R15, RZ ;  /* 0x0000000f06057210 */ /* 0x040fe40007ffe0ff */
[C---:B------:R-:W-:Y:S02]  /*03f0*/  IADD3 R9, PT, PT, R6.reuse, R17, RZ ;  /* 0x0000001106097210 */ /* 0x040fe40007ffe0ff */
[C---:B------:R-:W-:Y:S01]  /*0400*/  IADD3 R11, PT, PT, R6.reuse, R19, RZ ;  /* 0x00000013060b7210 */ /* 0x040fe20007ffe0ff */
[----:B------:R-:W-:Y:S01]  /*0410*/  IMAD.WIDE R4, R5, 0x4, R2 ;  /* 0x0000000405047825 */ /* 0x000fe200078e0202 */
[----:B------:R-:W-:-:S03]  /*0420*/  IADD3 R13, PT, PT, R6, R21, RZ ;  /* 0x00000015060d7210 */ /* 0x000fc60007ffe0ff */
[--C-:B------:R-:W-:Y:S02]  /*0430*/  IMAD.WIDE R8, R9, 0x4, R2.reuse ;  /* 0x0000000409087825 */ /* 0x100fe400078e0202 */
[----:B------:R-:W2:Y:S02]  /*0440*/  LDG.E R4, desc[UR12][R4.64] ;  /* 0x0000000c04047981 */ /* 0x000ea4000c1e1900 */
[--C-:B------:R-:W-:Y:S02]  /*0450*/  IMAD.WIDE R10, R11, 0x4, R2.reuse ;  /* 0x000000040b0a7825 */ /* 0x100fe400078e0202 */
[----:B------:R-:W3:Y:S02]  /*0460*/  LDG.E R8, desc[UR12][R8.64] ;  /* 0x0000000c08087981 */ /* 0x000ee4000c1e1900 */
[----:B------:R-:W-:Y:S02]  /*0470*/  IMAD.WIDE R12, R13, 0x4, R2 ;  /* 0x000000040d0c7825 */ /* 0x000fe400078e0202 */
[----:B------:R-:W4:Y:S04]  /*0480*/  LDG.E R10, desc[UR12][R10.64] ;  /* 0x0000000c0a0a7981 */ /* 0x000f28000c1e1900 */
[----:B------:R-:W5:Y:S01]  /*0490*/  LDG.E R12, desc[UR12][R12.64] ;  /* 0x0000000c0c0c7981 */ /* 0x000f62000c1e1900 */
[----:B------:R-:W-:-:S02]  /*04a0*/  LOP3.LUT R15, R15, 0x3f, R14, 0xf8, !PT ;  /* 0x0000003f0f0f7812 */ /* 0x000fc400078ef80e */
[--C-:B------:R-:W-:Y:S02]  /*04b0*/  LOP3.LUT R17, R17, 0x3f, R14.reuse, 0xf8, !PT ;  /* 0x0000003f11117812 */ /* 0x100fe400078ef80e */
[--C-:B------:R-:W-:Y:S02]  /*04c0*/  LOP3.LUT R19, R19, 0x3f, R14.reuse, 0xf8, !PT ;  /* 0x0000003f13137812 */ /* 0x100fe400078ef80e */
[----:B------:R-:W-:Y:S02]  /*04d0*/  LOP3.LUT R21, R21, 0x3f, R14, 0xf8, !PT ;  /* 0x0000003f15157812 */ /* 0x000fe400078ef80e */
[-C--:B------:R-:W-:Y:S02]  /*04e0*/  LEA R15, R15, R16.reuse, 0x2 ;  /* 0x000000100f0f7211 */ /* 0x080fe400078e10ff */
[-C--:B------:R-:W-:Y:S02]  /*04f0*/  LEA R17, R17, R16.reuse, 0x2 ;  /* 0x0000001011117211 */ /* 0x080fe400078e10ff */
[----:B------:R-:W-:-:S02]  /*0500*/  LEA R19, R19, R16, 0x2 ;  /* 0x0000001013137211 */ /* 0x000fc400078e10ff */
[----:B------:R-:W-:Y:S02]  /*0510*/  LEA R21, R21, R16, 0x2 ;  /* 0x0000001015157211 */ /* 0x000fe400078e10ff */
[C---:B------:R-:W-:Y:S02]  /*0520*/  ISETP.GE.U32.AND P0, PT, R7.reuse, 0x700, PT ;  /* 0x000007000700780c */ /* 0x040fe40003f06070 */
[----:B------:R-:W-:Y:S01]  /*0530*/  IADD3 R7, PT, PT, R7, 0x100, RZ ;  /* 0x0000010007077810 */ /* 0x000fe20007ffe0ff */
[----:B--2---:R0:W-:Y:S04]  /*0540*/  STS [R15], R4 ;  /* 0x000000040f007388 */ /* 0x0041e80000000800 */
[----:B---3--:R0:W-:Y:S04]  /*0550*/  STS [R17], R8 ;  /* 0x0000000811007388 */ /* 0x0081e80000000800 */
[----:B----4-:R0:W-:Y:S04]  /*0560*/  STS [R19], R10 ;  /* 0x0000000a13007388 */ /* 0x0101e80000000800 */
[----:B-----5:R0:W-:Y:S01]  /*0570*/  STS [R21], R12 ;  /* 0x0000000c15007388 */ /* 0x0201e20000000800 */
[----:B------:R-:W-:Y:S05]  /*0580*/  @!P0 BRA `(.L_x_4) ;  /* 0xfffffffc00788947 */ /* 0x000fea000383ffff */
[----:B------:R-:W-:Y:S05]  /*0590*/  BSYNC.RECONVERGENT B0 ;  /* 0x0000000000007941 */ /* 0x000fea0003800200 */
.L_x_3:
[----:B------:R-:W-:Y:S01]  /*05a0*/  BAR.SYNC.DEFER_BLOCKING 0x0 ;  /* 0x0000000000007b1d */ /* 0x000fe20000010000 */
[----:B------:R-:W-:Y:S01]  /*05b0*/  UISETP.GE.AND UP0, UPT, UR7, 0x1, UPT ;  /* 0x000000010700788c */ /* 0x000fe2000bf06270 */
[----:B------:R-:W-:Y:S01]  /*05c0*/  HFMA2 R59, -RZ, RZ, 0, 0 ;  /* 0x00000000ff3b7431 */ /* 0x000fe200000001ff */
[----:B------:R-:W-:Y:S02]  /*05d0*/  CS2R R60, SRZ ;  /* 0x00000000003c7805 */ /* 0x000fe4000001ff00 */
[----:B------:R-:W-:Y:S02]  /*05e0*/  MOV R62, RZ ;  /* 0x000000ff003e7202 */ /* 0x000fe40000000f00 */
[----:B------:R-:W-:Y:S02]  /*05f0*/  CS2R R6, SRZ ;  /* 0x0000000000067805 */ /* 0x000fe4000001ff00 */
[----:B0-----:R-:W-:Y:S02]  /*0600*/  CS2R R4, SRZ ;  /* 0x0000000000047805 */ /* 0x001fe4000001ff00 */
[----:B------:R-:W-:-:S02]  /*0610*/  CS2R R10, SRZ ;  /* 0x00000000000a7805 */ /* 0x000fc4000001ff00 */
[----:B------:R-:W-:Y:S02]  /*0620*/  CS2R R8, SRZ ;  /* 0x0000000000087805 */ /* 0x000fe4000001ff00 */
[----:B------:R-:W-:Y:S02]  /*0630*/  CS2R R14, SRZ ;  /* 0x00000000000e7805 */ /* 0x000fe4000001ff00 */
[----:B------:R-:W-:Y:S02]  /*0640*/  CS2R R12, SRZ ;  /* 0x00000000000c7805 */ /* 0x000fe4000001ff00 */
[----:B------:R-:W-:Y:S02]  /*0650*/  CS2R R18, SRZ ;  /* 0x0000000000127805 */ /* 0x000fe4000001ff00 */
[----:B------:R-:W-:Y:S02]  /*0660*/  CS2R R16, SRZ ;  /* 0x0000000000107805 */ /* 0x000fe4000001ff00 */
[----:B------:R-:W-:-:S02]  /*0670*/  CS2R R22, SRZ ;  /* 0x0000000000167805 */ /* 0x000fc4000001ff00 */
[----:B------:R-:W-:Y:S02]  /*0680*/  CS2R R20, SRZ ;  /* 0x0000000000147805 */ /* 0x000fe4000001ff00 */
[----:B------:R-:W-:Y:S02]  /*0690*/  CS2R R26, SRZ ;  /* 0x00000000001a7805 */ /* 0x000fe4000001ff00 */
[----:B------:R-:W-:Y:S02]  /*06a0*/  CS2R R24, SRZ ;  /* 0x0000000000187805 */ /* 0x000fe4000001ff00 */
[----:B------:R-:W-:Y:S02]  /*06b0*/  CS2R R30, SRZ ;  /* 0x00000000001e7805 */ /* 0x000fe4000001ff00 */
[----:B------:R-:W-:Y:S02]  /*06c0*/  CS2R R28, SRZ ;  /* 0x00000000001c7805 */ /* 0x000fe4000001ff00 */
[----:B------:R-:W-:-:S02]  /*06d0*/  CS2R R34, SRZ ;  /* 0x0000000000227805 */ /* 0x000fc4000001ff00 */
[----:B------:R-:W-:Y:S01]  /*06e0*/  CS2R R32, SRZ ;  /* 0x0000000000207805 */ /* 0x000fe2000001ff00 */
[----:B------:R-:W-:Y:S06]  /*06f0*/  BRA.U !UP0, `(.L_x_5) ;  /* 0x0000010908d87547 */ /* 0x000fec000b800000 */
[----:B------:R-:W-:Y:S01]  /*0700*/  IADD3 R3, PT, PT, R37, 0x2000, RZ ;  /* 0x0000200025037810 */ /* 0x000fe20007ffe0ff */
[----:B------:R-:W-:Y:S01]  /*0710*/  IMAD R2, R57, 0x21, R56 ;  /* 0x0000002139027824 */ /* 0x000fe200078e0238 */
[----:B------:R-:W-:Y:S02]  /*0720*/  IADD3 R37, PT, PT, R37, 0x3080, RZ ;  /* 0x0000308025257810 */ /* 0x000fe40007ffe0ff */
[----:B------:R-:W-:Y:S02]  /*0730*/  CS2R R60, SRZ ;  /* 0x00000000003c7805 */ /* 0x000fe4000001ff00 */
[C---:B------:R-:W-:Y:S01]  /*0740*/  LEA R5, R0.reuse, R3, 0x18 ;  /* 0x0000000300057211 */ /* 0x040fe200078ec0ff */
[----:B------:R-:W-:Y:S01]  /*0750*/  USHF.L.U32 UR7, UR7, 0x6, URZ ;  /* 0x0000000607077899 */ /* 0x000fe200080006ff */
[----:B------:R-:W-:Y:S01]  /*0760*/  LEA R37, R0, R37, 0x18 ;  /* 0x0000002500257211 */ /* 0x000fe200078ec0ff */
[----:B------:R-:W-:Y:S01]  /*0770*/  UMOV UR4, URZ ;  /* 0x000000ff00047c82 */ /* 0x000fe20008000000 */
[----:B------:R-:W-:Y:S01]  /*0780*/  LEA R2, R2, R5, 0x2 ;  /* 0x0000000502027211 */ /* 0x000fe200078e10ff */
[C---:B------:R-:W-:Y:S01]  /*0790*/  IMAD R3, R36.reuse, 0x210, R5 ;  /* 0x0000021024037824 */ /* 0x040fe200078e0205 */
[----:B------:R-:W-:-:S02]  /*07a0*/  LEA R0, R36, R37, 0x4 ;  /* 0x0000002524007211 */ /* 0x000fc400078e20ff */
[----:B------:R-:W-:Y:S02]  /*07b0*/  MOV R69, 0xff800000 ;  /* 0xff80000000457802 */ /* 0x000fe40000000f00 */
[----:B------:R-:W-:Y:S02]  /*07c0*/  MOV R59, RZ ;  /* 0x000000ff003b7202 */ /* 0x000fe40000000f00 */
[----:B------:R-:W-:Y:S02]  /*07d0*/  MOV R62, RZ ;  /* 0x000000ff003e7202 */ /* 0x000fe40000000f00 */
[----:B------:R-:W-:Y:S02]  /*07e0*/  MOV R67, 0xff800000 ;  /* 0xff80000000437802 */ /* 0x000fe40000000f00 */
[----:B------:R-:W-:Y:S02]  /*07f0*/  MOV R66, 0xff800000 ;  /* 0xff80000000427802 */ /* 0x000fe40000000f00 */
[----:B------:R-:W-:-:S07]  /*0800*/  MOV R65, 0xff800000 ;  /* 0xff80000000417802 */ /* 0x000fce0000000f00 */
.L_x_14:
[----:B------:R-:W-:Y:S01]  /*0810*/  HFMA2 R11, -RZ, RZ, 0, 0 ;  /* 0x00000000ff0b7431 */ /* 0x000fe200000001ff */
[----:B------:R-:W-:Y:S01]  /*0820*/  CS2R R26, SRZ ;  /* 0x00000000001a7805 */ /* 0x000fe2000001ff00 */
[----:B------:R-:W-:Y:S01]  /*0830*/  HFMA2 R8, -RZ, RZ, 0, 0 ;  /* 0x00000000ff087431 */ /* 0x000fe200000001ff */
[----:B------:R-:W-:Y:S02]  /*0840*/  CS2R R20, SRZ ;  /* 0x0000000000147805 */ /* 0x000fe4000001ff00 */
[----:B------:R-:W-:Y:S02]  /*0850*/  CS2R R24, SRZ ;  /* 0x0000000000187805 */ /* 0x000fe4000001ff00 */
[----:B------:R-:W-:Y:S02]  /*0860*/  CS2R R36, SRZ ;  /* 0x0000000000247805 */ /* 0x000fe4000001ff00 */
[----:B------:R-:W-:Y:S02]  /*0870*/  CS2R R22, SRZ ;  /* 0x0000000000167805 */ /* 0x000fe4000001ff00 */
[----:B------:R-:W-:-:S02]  /*0880*/  MOV R13, RZ ;  /* 0x000000ff000d7202 */ /* 0x000fc40000000f00 */
[----:B------:R-:W-:Y:S02]  /*0890*/  CS2R R14, SRZ ;  /* 0x00000000000e7805 */ /* 0x000fe4000001ff00 */
[----:B------:R-:W-:Y:S01]  /*08a0*/  MOV R38, RZ ;  /* 0x000000ff00267202 */ /* 0x000fe20000000f00 */
[----:B------:R-:W-:Y:S01]  /*08b0*/  UPLOP3.LUT UP0, UPT, UPT, UPT, UPT, 0x80, 0x8 ;  /* 0x000000000008789c */ /* 0x000fe20003f0f070 */
[----:B------:R-:W-:Y:S01]  /*08c0*/  UMOV UR8, UR4 ;  /* 0x0000000400087c82 */ /* 0x000fe20008000000 */
[----:B------:R-:W-:-:S09]  /*08d0*/  UMOV UR5, URZ ;  /* 0x000000ff00057c82 */ /* 0x000fd20008000000 */
.L_x_8:
[----:B------:R-:W-:Y:S01]  /*08e0*/  LEA R5, R57, UR6, 0x6 ;  /* 0x0000000639057c11 */ /* 0x000fe2000f8e30ff */
[----:B------:R-:W-:Y:S01]  /*08f0*/  BSSY.RECONVERGENT B0, `(.L_x_6) ;  /* 0x0000011000007945 */ /* 0x000fe20003800200 */
[----:B------:R-:W-:Y:S01]  /*0900*/  MOV R4, UR4 ;  /* 0x0000000400047c02 */ /* 0x000fe20008000f00 */
[----:B------:R-:W-:Y:S01]  /*0910*/  UPLOP3.LUT UP1, UPT, UPT, UPT, UP0, 0x80, 0x8 ;  /* 0x000000000008789c */ /* 0x000fe20003f2f000 */
[----:B------:R-:W-:Y:S02]  /*0920*/  IADD3 R5, PT, PT, R56, R5, RZ ;  /* 0x0000000538057210 */ /* 0x000fe40007ffe0ff */
[----:B------:R-:W-:Y:S02]  /*0930*/  MOV R6, R2 ;  /* 0x0000000200067202 */ /* 0x000fe40000000f00 */
[----:B------:R-:W-:Y:S02]  /*0940*/  LEA R5, R4, R5, 0xb ;  /* 0x0000000504057211 */ /* 0x000fe400078e58ff */
[----:B------:R-:W-:-:S02]  /*0950*/  MOV R9, R57 ;  /* 0x0000003900097202 */ /* 0x000fc40000000f00 */
[----:B------:R-:W-:-:S07]  /*0960*/  IADD3 R7, PT, PT, R5, UR5, RZ ;  /* 0x0000000505077c10 */ /* 0x000fce000fffe0ff */
.L_x_7:
[----:B------:R-:W0:Y:S02]  /*0970*/  LDC.64 R4, c[0x0][0x388] ;  /* 0x0000e200ff047b82 */ /* 0x000e240000000a00 */
[----:B0-----:R-:W-:-:S06]  /*0980*/  IMAD.WIDE R4, R7, 0x4, R4 ;  /* 0x0000000407047825 */ /* 0x001fcc00078e0204 */
[----:B------:R-:W2:Y:S01]  /*0990*/  LDG.E R5, desc[UR12][R4.64] ;  /* 0x0000000c04057981 */ /* 0x000ea2000c1e1900 */
[C---:B------:R-:W-:Y:S02]  /*09a0*/  ISETP.GE.U32.AND P0, PT, R9.reuse, 0x1e, PT ;  /* 0x0000001e0900780c */ /* 0x040fe40003f06070 */
[----:B------:R-:W-:Y:S02]  /*09b0*/  IADD3 R9, PT, PT, R9, 0x2, RZ ;  /* 0x0000000209097810 */ /* 0x000fe40007ffe0ff */
[----:B------:R-:W-:Y:S01]  /*09c0*/  IADD3 R7, PT, PT, R7, 0x80, RZ ;  /* 0x0000008007077810 */ /* 0x000fe20007ffe0ff */
[----:B--2---:R0:W-:Y:S02]  /*09d0*/  STS [R6], R5 ;  /* 0x0000000506007388 */ /* 0x0041e40000000800 */
[----:B0-----:R-:W-:-:S06]  /*09e0*/  IADD3 R6, PT, PT, R6, 0x108, RZ ;  /* 0x0000010806067810 */ /* 0x001fcc0007ffe0ff */
[----:B------:R-:W-:Y:S05]  /*09f0*/  @!P0 BRA `(.L_x_7) ;  /* 0xfffffffc00dc8947 */ /* 0x000fea000383ffff */
[----:B------:R-:W-:Y:S05]  /*0a00*/  BSYNC.RECONVERGENT B0 ;  /* 0x0000000000007941 */ /* 0x000fea0003800200 */
.L_x_6:
[----:B------:R-:W0:Y:S08]  /*0a10*/  S2UR UR10, SR_CgaCtaId ;  /* 0x00000000000a79c3 */ /* 0x000e300000008800 */
[----:B------:R-:W-:Y:S01]  /*0a20*/  BAR.SYNC.DEFER_BLOCKING 0x0 ;  /* 0x0000000000007b1d */ /* 0x000fe20000010000 */
[----:B------:R-:W-:Y:S01]  /*0a30*/  LEA R52, R58, UR5, 0x8 ;  /* 0x000000053a347c11 */ /* 0x000fe2000f8e40ff */
[----:B------:R-:W-:-:S04]  /*0a40*/  UPLOP3.LUT UP0, UPT, UPT, UPT, UPT, 0x40, 0x4 ;  /* 0x000000000004789c */ /* 0x000fc80003f0e870 */
[----:B------:R-:W-:Y:S01]  /*0a50*/  UMOV UR9, 0x400 ;  /* 0x0000040000097882 */ /* 0x000fe20000000000 */
[----:B------:R-:W1:Y:S01]  /*0a60*/  LDCU UR5, c[0x0][0x3ac] ;  /* 0x00007580ff0577ac */ /* 0x000e620008000800 */
[----:B0-----:R-:W-:Y:S01]  /*0a70*/  ULEA UR9, UR10, UR9, 0x18 ;  /* 0x000000090a097291 */ /* 0x001fe2000f8ec0ff */
[----:B------:R-:W-:Y:S04]  /*0a80*/  LDS.128 R16, [R3+0x80] ;  /* 0x0000800003107984 */ /* 0x000fe80000000c00 */
[----:B------:R-:W-:Y:S01]  /*0a90*/  LDS.128 R4, [R3] ;  /* 0x0000000003047984 */ /* 0x000fe20000000c00 */
[----:B------:R-:W-:-:S05]  /*0aa0*/  LEA R52, R52, UR9, 0x2 ;  /* 0x0000000934347c11 */ /* 0x000fca000f8e10ff */
[----:B------:R-:W0:Y:S04]  /*0ab0*/  LDS.128 R44, [R52+0x200] ;  /* 0x00020000342c7984 */ /* 0x000e280000000c00 */
[----:B------:R-:W2:Y:S04]  /*0ac0*/  LDS.128 R28, [R52] ;  /* 0x00000000341c7984 */ /* 0x000ea80000000c00 */
[----:B------:R-:W3:Y:S04]  /*0ad0*/  LDS.128 R32, [R52+0x100] ;  /* 0x0001000034207984 */ /* 0x000ee80000000c00 */
[----:B------:R-:W4:Y:S01]  /*0ae0*/  LDS.128 R48, [R52+0x300] ;  /* 0x0003000034307984 */ /* 0x000f220000000c00 */
[----:B0-----:R-:W-:Y:S01]  /*0af0*/  FMUL R12, R44, R17 ;  /* 0x000000112c0c7220 */ /* 0x001fe20000400000 */
[----:B--2---:R-:W-:-:S03]  /*0b00*/  FMUL R9, R28, R4 ;  /* 0x000000041c097220 */ /* 0x004fc60000400000 */
[----:B-1----:R-:W-:Y:S01]  /*0b10*/  FFMA R37, R12, UR5, R37 ;  /* 0x000000050c257c23 */ /* 0x002fe20008000025 */
[-C--:B------:R-:W-:Y:S01]  /*0b20*/  FMUL R39, R28, R17.reuse ;  /* 0x000000111c277220 */ /* 0x080fe20000400000 */
[CC--:B---3--:R-:W-:Y:S01]  /*0b30*/  FMUL R10, R32.reuse, R4.reuse ;  /* 0x00000004200a7220 */ /* 0x0c8fe20000400000 */
[----:B------:R-:W-:Y:S01]  /*0b40*/  FMUL R16, R32, R17 ;  /* 0x0000001120107220 */ /* 0x000fe20000400000 */
[----:B------:R-:W-:Y:S01]  /*0b50*/  FFMA R9, R9, UR5, R14 ;  /* 0x0000000509097c23 */ /* 0x000fe2000800000e */
[----:B------:R-:W-:Y:S01]  /*0b60*/  FFMA R38, R39, UR5, R38 ;  /* 0x0000000527267c23 */ /* 0x000fe20008000026 */
[----:B------:R-:W-:Y:S01]  /*0b70*/  FFMA R10, R10, UR5, R15 ;  /* 0x000000050a0a7c23 */ /* 0x000fe2000800000f */
[----:B------:R-:W-:Y:S01]  /*0b80*/  FFMA R16, R16, UR5, R13 ;  /* 0x0000000510107c23 */ /* 0x000fe2000800000d */
[-C--:B------:R-:W-:Y:S01]  /*0b90*/  FMUL R39, R44, R4.reuse ;  /* 0x000000042c277220 */ /* 0x080fe20000400000 */
[----:B------:R-:W0:Y:S01]  /*0ba0*/  LDS.128 R12, [R3+0x100] ;  /* 0x00010000030c7984 */ /* 0x000e220000000c00 */
[----:B----4-:R-:W-:-:S02]  /*0bb0*/  FMUL R4, R48, R4 ;  /* 0x0000000430047220 */ /* 0x010fc40000400000 */
[----:B------:R-:W-:Y:S02]  /*0bc0*/  FFMA R39, R39, UR5, R36 ;  /* 0x0000000527277c23 */ /* 0x000fe40008000024 */
[----:B------:R-:W-:Y:S01]  /*0bd0*/  FFMA R4, R4, UR5, R21 ;  /* 0x0000000504047c23 */ /* 0x000fe20008000015 */
[----:B0-----:R-:W-:Y:S01]  /*0be0*/  FMUL R13, R48, R17 ;  /* 0x00000011300d7220 */ /* 0x001fe20000400000 */
[-C--:B------:R-:W-:Y:S01]  /*0bf0*/  FMUL R40, R28, R14.reuse ;  /* 0x0000000e1c287220 */ /* 0x080fe20000400000 */
[----:B------:R-:W-:Y:S02]  /*0c00*/  FMUL R17, R32, R14 ;  /* 0x0000000e20117220 */ /* 0x000fe40000400000 */
[----:B------:R-:W-:Y:S01]  /*0c10*/  FFMA R13, R13, UR5, R20 ;  /* 0x000000050d0d7c23 */ /* 0x000fe20008000014 */
[----:B------:R-:W-:Y:S01]  /*0c20*/  FFMA R40, R40, UR5, R23 ;  /* 0x0000000528287c23 */ /* 0x000fe20008000017 */
[----:B------:R-:W-:Y:S02]  /*0c30*/  FFMA R17, R17, UR5, R22 ;  /* 0x0000000511117c23 */ /* 0x000fe40008000016 */
[----:B------:R-:W0:Y:S02]  /*0c40*/  LDS.128 R20, [R3+0x180] ;  /* 0x0001800003147984 */ /* 0x000e240000000c00 */
[----:B0-----:R-:W-:Y:S01]  /*0c50*/  FMUL R41, R28, R23 ;  /* 0x000000171c297220 */ /* 0x001fe20000400000 */
[----:B------:R-:W-:Y:S01]  /*0c60*/  FMUL R28, R45, R5 ;  /* 0x000000052d1c7220 */ /* 0x000fe20000400000 */
[----:B------:R-:W-:-:S02]  /*0c70*/  FMUL R22, R30, R6 ;  /* 0x000000061e167220 */ /* 0x000fc40000400000 */
[----:B------:R-:W-:Y:S01]  /*0c80*/  FFMA R36, R41, UR5, R8 ;  /* 0x0000000529247c23 */ /* 0x000fe20008000008 */
[CC--:B------:R-:W-:Y:S01]  /*0c90*/  FMUL R8, R29.reuse, R5.reuse ;  /* 0x000000051d087220 */ /* 0x0c0fe20000400000 */
[----:B------:R-:W-:Y:S01]  /*0ca0*/  FFMA R28, R28, UR5, R39 ;  /* 0x000000051c1c7c23 */ /* 0x000fe20008000027 */
[----:B------:R-:W-:Y:S01]  /*0cb0*/  FMUL R39, R29, R18 ;  /* 0x000000121d277220 */ /* 0x000fe20000400000 */
[----:B------:R-:W-:Y:S01]  /*0cc0*/  FMUL R41, R44, R14 ;  /* 0x0000000e2c297220 */ /* 0x000fe20000400000 */
[----:B------:R-:W-:Y:S02]  /*0cd0*/  FFMA R9, R8, UR5, R9 ;  /* 0x0000000508097c23 */ /* 0x000fe40008000009 */
[----:B------:R-:W-:Y:S01]  /*0ce0*/  FFMA R8, R39, UR5, R38 ;  /* 0x0000000527087c23 */ /* 0x000fe20008000026 */
[-C--:B------:R-:W-:Y:S01]  /*0cf0*/  FMUL R39, R33, R18.reuse ;  /* 0x0000001221277220 */ /* 0x080fe20000400000 */
[----:B------:R-:W-:Y:S01]  /*0d00*/  FFMA R24, R41, UR5, R24 ;  /* 0x0000000529187c23 */ /* 0x000fe20008000018 */
[-C--:B------:R-:W-:Y:S01]  /*0d10*/  FMUL R41, R33, R5.reuse ;  /* 0x0000000521297220 */ /* 0x080fe20000400000 */
[----:B------:R-:W-:Y:S01]  /*0d20*/  FMUL R5, R49, R5 ;  /* 0x0000000531057220 */ /* 0x000fe20000400000 */
[----:B------:R-:W-:Y:S01]  /*0d30*/  FFMA R38, R39, UR5, R16 ;  /* 0x0000000527267c23 */ /* 0x000fe20008000010 */
[-C--:B------:R-:W-:Y:S01]  /*0d40*/  FMUL R16, R45, R18.reuse ;  /* 0x000000122d107220 */ /* 0x080fe20000400000 */
[----:B------:R-:W-:Y:S01]  /*0d50*/  FFMA R22, R22, UR5, R9 ;  /* 0x0000000516167c23 */ /* 0x000fe20008000009 */
[----:B------:R-:W-:Y:S01]  /*0d60*/  FFMA R10, R41, UR5, R10 ;  /* 0x00000005290a7c23 */ /* 0x000fe2000800000a */
[----:B------:R-:W-:Y:S01]  /*0d70*/  FMUL R18, R49, R18 ;  /* 0x0000001231127220 */ /* 0x000fe20000400000 */
[-C--:B------:R-:W-:Y:S01]  /*0d80*/  FMUL R9, R34, R6.reuse ;  /* 0x0000000622097220 */ /* 0x080fe20000400000 */
[----:B------:R-:W-:Y:S01]  /*0d90*/  FFMA R37, R16, UR5, R37 ;  /* 0x0000000510257c23 */ /* 0x000fe20008000025 */
[----:B------:R-:W-:Y:S01]  /*0da0*/  FFMA R16, R5, UR5, R4 ;  /* 0x0000000505107c23 */ /* 0x000fe20008000004 */
[----:B------:R-:W-:Y:S01]  /*0db0*/  FFMA R5, R18, UR5, R13 ;  /* 0x0000000512057c23 */ /* 0x000fe2000800000d */
[----:B------:R-:W-:Y:S01]  /*0dc0*/  FFMA R4, R9, UR5, R10 ;  /* 0x0000000509047c23 */ /* 0x000fe2000800000a */
[-C--:B------:R-:W-:Y:S01]  /*0dd0*/  FMUL R9, R46, R6.reuse ;  /* 0x000000062e097220 */ /* 0x080fe20000400000 */
[----:B------:R-:W-:Y:S01]  /*0de0*/  FMUL R13, R50, R6 ;  /* 0x00000006320d7220 */ /* 0x000fe20000400000 */
[C---:B------:R-:W-:Y:S01]  /*0df0*/  FMUL R6, R48.reuse, R14 ;  /* 0x0000000e30067220 */ /* 0x040fe20000400000 */
[----:B------:R-:W-:Y:S01]  /*0e00*/  FMUL R39, R48, R23 ;  /* 0x0000001730277220 */ /* 0x000fe20000400000 */
[----:B------:R-:W-:Y:S01]  /*0e10*/  FFMA R28, R9, UR5, R28 ;  /* 0x00000005091c7c23 */ /* 0x000fe2000800001c */
[----:B------:R-:W-:Y:S01]  /*0e20*/  FMUL R9, R29, R15 ;  /* 0x0000000f1d097220 */ /* 0x000fe20000400000 */
[----:B------:R-:W-:Y:S01]  /*0e30*/  FFMA R6, R6, UR5, R11 ;  /* 0x0000000506067c23 */ /* 0x000fe2000800000b */
[----:B------:R-:W-:Y:S01]  /*0e40*/  FMUL R11, R30, R19 ;  /* 0x000000131e0b7220 */ /* 0x000fe20000400000 */
[----:B------:R-:W-:Y:S01]  /*0e50*/  FFMA R13, R13, UR5, R16 ;  /* 0x000000050d0d7c23 */ /* 0x000fe20008000010 */
[----:B------:R-:W-:Y:S01]  /*0e60*/  FFMA R18, R9, UR5, R40 ;  /* 0x0000000509127c23 */ /* 0x000fe20008000028 */
[-C--:B------:R-:W-:Y:S01]  /*0e70*/  FMUL R9, R45, R15.reuse ;  /* 0x0000000f2d097220 */ /* 0x080fe20000400000 */
[----:B------:R-:W-:Y:S01]  /*0e80*/  FFMA R14, R11, UR5, R8 ;  /* 0x000000050b0e7c23 */ /* 0x000fe20008000008 */
[----:B------:R-:W-:Y:S01]  /*0e90*/  FMUL R8, R33, R15 ;  /* 0x0000000f21087220 */ /* 0x000fe20000400000 */
[-C--:B------:R-:W-:Y:S01]  /*0ea0*/  FMUL R40, R32, R23.reuse ;  /* 0x0000001720287220 */ /* 0x080fe20000400000 */
[----:B------:R-:W-:Y:S01]  /*0eb0*/  FFMA R16, R9, UR5, R24 ;  /* 0x0000000509107c23 */ /* 0x000fe20008000018 */
[----:B------:R-:W-:Y:S01]  /*0ec0*/  FMUL R24, R44, R23 ;  /* 0x000000172c187220 */ /* 0x000fe20000400000 */
[----:B------:R-:W-:Y:S01]  /*0ed0*/  FFMA R17, R8, UR5, R17 ;  /* 0x0000000508117c23 */ /* 0x000fe20008000011 */
[-C--:B------:R-:W-:Y:S01]  /*0ee0*/  FMUL R23, R34, R19.reuse ;  /* 0x0000001322177220 */ /* 0x080fe20000400000 */
[----:B------:R-:W0:Y:S01]  /*0ef0*/  LDS.128 R8, [R3+0x190] ;  /* 0x0001900003087984 */ /* 0x000e220000000c00 */
[-C--:B------:R-:W-:Y:S01]  /*0f00*/  FMUL R32, R46, R19.reuse ;  /* 0x000000132e207220 */ /* 0x080fe20000400000 */
[----:B------:R-:W-:Y:S01]  /*0f10*/  FFMA R40, R40, UR5, R27 ;  /* 0x0000000528287c23 */ /* 0x000fe2000800001b */
[----:B------:R-:W-:Y:S01]  /*0f20*/  FFMA R44, R23, UR5, R38 ;  /* 0x00000005172c7c23 */ /* 0x000fe20008000026 */
[----:B------:R-:W-:Y:S01]  /*0f30*/  FMUL R38, R50, R19 ;  /* 0x0000001332267220 */ /* 0x000fe20000400000 */
[----:B------:R-:W-:Y:S01]  /*0f40*/  FMUL R19, R49, R15 ;  /* 0x0000000f31137220 */ /* 0x000fe20000400000 */
[-C--:B------:R-:W-:Y:S01]  /*0f50*/  FMUL R15, R35, R7.reuse ;  /* 0x00000007230f7220 */ /* 0x080fe20000400000 */
[-C--:B------:R-:W-:Y:S01]  /*0f60*/  FMUL R27, R47, R7.reuse ;  /* 0x000000072f1b7220 */ /* 0x080fe20000400000 */
[----:B------:R-:W-:Y:S01]  /*0f70*/  FFMA R23, R38, UR5, R5 ;  /* 0x0000000526177c23 */ /* 0x000fe20008000005 */
[-C--:B------:R-:W-:Y:S01]  /*0f80*/  FMUL R5, R31, R7.reuse ;  /* 0x000000071f057220 */ /* 0x080fe20000400000 */
[----:B------:R-:W-:Y:S01]  /*0f90*/  FFMA R19, R19, UR5, R6 ;  /* 0x0000000513137c23 */ /* 0x000fe20008000006 */
[----:B------:R-:W-:Y:S01]  /*0fa0*/  FFMA R15, R15, UR5, R4 ;  /* 0x000000050f0f7c23 */ /* 0x000fe20008000004 */
[----:B------:R-:W-:Y:S01]  /*0fb0*/  FMUL R38, R51, R7 ;  /* 0x0000000733267220 */ /* 0x000fe20000400000 */
[----:B------:R-:W-:Y:S01]  /*0fc0*/  FFMA R22, R5, UR5, R22 ;  /* 0x0000000505167c23 */ /* 0x000fe20008000016 */
[----:B------:R-:W-:Y:S01]  /*0fd0*/  FFMA R24, R24, UR5, R25 ;  /* 0x0000000518187c23 */ /* 0x000fe20008000019 */
[----:B------:R-:W1:Y:S01]  /*0fe0*/  LDS.128 R4, [R3+0x110] ;  /* 0x0001100003047984 */ /* 0x000e620000000c00 */
[----:B------:R-:W-:Y:S01]  /*0ff0*/  FFMA R39, R39, UR5, R26 ;  /* 0x0000000527277c23 */ /* 0x000fe2000800001a */
[----:B------:R-:W-:Y:S01]  /*1000*/  FFMA R13, R38, UR5, R13 ;  /* 0x00000005260d7c23 */ /* 0x000fe2000800000d */
[----:B------:R-:W-:Y:S01]  /*1010*/  FFMA R32, R32, UR5, R37 ;  /* 0x0000000520207c23 */ /* 0x000fe20008000025 */
[----:B------:R-:W-:Y:S01]  /*1020*/  FFMA R28, R27, UR5, R28 ;  /* 0x000000051b1c7c23 */ /* 0x000fe2000800001c */
[C---:B0-----:R-:W-:Y:S01]  /*1030*/  FMUL R45, R8.reuse, R45 ;  /* 0x0000002d082d7220 */ /* 0x041fe20000400000 */
[C---:B------:R-:W-:Y:S01]  /*1040*/  FMUL R29, R8.reuse, R29 ;  /* 0x0000001d081d7220 */ /* 0x040fe20000400000 */
[----:B------:R-:W-:Y:S01]  /*1050*/  FMUL R33, R8, R33 ;  /* 0x0000002108217220 */ /* 0x000fe20000400000 */
[-C--:B------:R-:W-:Y:S01]  /*1060*/  FMUL R26, R30, R9.reuse ;  /* 0x000000091e1a7220 */ /* 0x080fe20000400000 */
[----:B------:R-:W-:Y:S01]  /*1070*/  FFMA R24, R45, UR5, R24 ;  /* 0x000000052d187c23 */ /* 0x000fe20008000018 */
[-C--:B------:R-:W-:Y:S01]  /*1080*/  FMUL R25, R46, R9.reuse ;  /* 0x000000092e197220 */ /* 0x080fe20000400000 */
[----:B------:R-:W-:Y:S01]  /*1090*/  FFMA R29, R29, UR5, R36 ;  /* 0x000000051d1d7c23 */ /* 0x000fe20008000024 */
[----:B------:R-:W-:Y:S01]  /*10a0*/  FFMA R33, R33, UR5, R40 ;  /* 0x0000000521217c23 */ /* 0x000fe20008000028 */
[----:B------:R-:W-:Y:S01]  /*10b0*/  FMUL R38, R34, R9 ;  /* 0x0000000922267220 */ /* 0x000fe20000400000 */
[----:B------:R-:W-:Y:S01]  /*10c0*/  FMUL R8, R8, R49 ;  /* 0x0000003108087220 */ /* 0x000fe20000400000 */
[----:B------:R-:W-:Y:S01]  /*10d0*/  FFMA R36, R26, UR5, R29 ;  /* 0x000000051a247c23 */ /* 0x000fe2000800001d */
[----:B------:R-:W-:Y:S01]  /*10e0*/  FFMA R37, R25, UR5, R24 ;  /* 0x0000000519257c23 */ /* 0x000fe20008000018 */
[----:B------:R-:W-:Y:S01]  /*10f0*/  FFMA R29, R38, UR5, R33 ;  /* 0x00000005261d7c23 */ /* 0x000fe20008000021 */
[----:B------:R-:W0:Y:S01]  /*1100*/  LDS.128 R24, [R3+0x90] ;  /* 0x0000900003187984 */ /* 0x000e220000000c00 */
[-C--:B------:R-:W-:Y:S01]  /*1110*/  FMUL R33, R31, R10.reuse ;  /* 0x0000000a1f217220 */ /* 0x080fe20000400000 */
[----:B------:R-:W-:Y:S01]  /*1120*/  FFMA R8, R8, UR5, R39 ;  /* 0x0000000508087c23 */ /* 0x000fe20008000027 */
[----:B------:R-:W-:Y:S01]  /*1130*/  FMUL R9, R50, R9 ;  /* 0x0000000932097220 */ /* 0x000fe20000400000 */
[-C--:B------:R-:W-:Y:S01]  /*1140*/  FMUL R38, R47, R10.reuse ;  /* 0x0000000a2f267220 */ /* 0x080fe20000400000 */
[----:B------:R-:W-:Y:S01]  /*1150*/  FFMA R33, R33, UR5, R36 ;  /* 0x0000000521217c23 */ /* 0x000fe20008000024 */
[-C--:B------:R-:W-:Y:S01]  /*1160*/  FMUL R36, R35, R10.reuse ;  /* 0x0000000a23247220 */ /* 0x080fe20000400000 */
[----:B------:R-:W-:Y:S01]  /*1170*/  FMUL R39, R51, R10 ;  /* 0x0000000a33277220 */ /* 0x000fe20000400000 */
[----:B------:R-:W-:Y:S01]  /*1180*/  FFMA R8, R9, UR5, R8 ;  /* 0x0000000509087c23 */ /* 0x000fe20008000008 */
[----:B------:R-:W-:Y:S01]  /*1190*/  FFMA R9, R38, UR5, R37 ;  /* 0x0000000526097c23 */ /* 0x000fe20008000025 */
[----:B------:R-:W-:Y:S01]  /*11a0*/  FFMA R29, R36, UR5, R29 ;  /* 0x00000005241d7c23 */ /* 0x000fe2000800001d */
[C---:B-1----:R-:W-:Y:S01]  /*11b0*/  FMUL R41, R4.reuse, R30 ;  /* 0x0000001e04297220 */ /* 0x042fe20000400000 */
[----:B------:R-:W-:Y:S01]  /*11c0*/  FFMA R8, R39, UR5, R8 ;  /* 0x0000000527087c23 */ /* 0x000fe20008000008 */
[C---:B------:R-:W-:Y:S01]  /*11d0*/  FMUL R43, R4.reuse, R46 ;  /* 0x0000002e042b7220 */ /* 0x040fe20000400000 */
[----:B------:R-:W1:Y:S01]  /*11e0*/  LDS.128 R36, [R52+0x10] ;  /* 0x0000100034247984 */ /* 0x000e620000000c00 */
[----:B------:R-:W-:Y:S01]  /*11f0*/  FFMA R18, R41, UR5, R18 ;  /* 0x0000000529127c23 */ /* 0x000fe20008000012 */
[-C--:B------:R-:W-:Y:S01]  /*1200*/  FMUL R41, R31, R5.reuse ;  /* 0x000000051f297220 */ /* 0x080fe20000400000 */
[----:B------:R-:W-:Y:S01]  /*1210*/  FFMA R10, R43, UR5, R16 ;  /* 0x000000052b0a7c23 */ /* 0x000fe20008000010 */
[C---:B------:R-:W-:Y:S01]  /*1220*/  FMUL R34, R4.reuse, R34 ;  /* 0x0000002204227220 */ /* 0x040fe20000400000 */
[----:B------:R-:W-:Y:S01]  /*1230*/  FMUL R4, R4, R50 ;  /* 0x0000003204047220 */ /* 0x000fe20000400000 */
[----:B------:R-:W-:Y:S01]  /*1240*/  FFMA R48, R41, UR5, R18 ;  /* 0x0000000529307c23 */ /* 0x000fe20008000012 */
[-C--:B------:R-:W-:Y:S01]  /*1250*/  FMUL R41, R47, R5.reuse ;  /* 0x000000052f297220 */ /* 0x080fe20000400000 */
[----:B------:R-:W-:Y:S01]  /*1260*/  FFMA R17, R34, UR5, R17 ;  /* 0x0000000522117c23 */ /* 0x000fe20008000011 */
[-C--:B------:R-:W-:Y:S01]  /*1270*/  FMUL R30, R35, R5.reuse ;  /* 0x00000005231e7220 */ /* 0x080fe20000400000 */
[----:B------:R-:W-:Y:S01]  /*1280*/  FFMA R4, R4, UR5, R19 ;  /* 0x0000000504047c23 */ /* 0x000fe20008000013 */
[----:B------:R-:W-:Y:S01]  /*1290*/  FFMA R10, R41, UR5, R10 ;  /* 0x00000005290a7c23 */ /* 0x000fe2000800000a */
[----:B------:R-:W-:Y:S01]  /*12a0*/  FMUL R5, R51, R5 ;  /* 0x0000000533057220 */ /* 0x000fe20000400000 */
[----:B------:R-:W2:Y:S01]  /*12b0*/  LDS.128 R40, [R52+0x110] ;  /* 0x0001100034287984 */ /* 0x000ea20000000c00 */
[----:B------:R-:W-:-:S02]  /*12c0*/  FFMA R30, R30, UR5, R17 ;  /* 0x000000051e1e7c23 */ /* 0x000fc40008000011 */
[----:B------:R-:W-:Y:S01]  /*12d0*/  FFMA R4, R5, UR5, R4 ;  /* 0x0000000505047c23 */ /* 0x000fe20008000004 */
[----:B------:R-:W3:Y:S01]  /*12e0*/  LDS.128 R16, [R3+0x10] ;  /* 0x0000100003107984 */ /* 0x000ee20000000c00 */
[C---:B0-----:R-:W-:Y:S01]  /*12f0*/  FMUL R31, R24.reuse, R31 ;  /* 0x0000001f181f7220 */ /* 0x041fe20000400000 */
[C---:B------:R-:W-:Y:S01]  /*1300*/  FMUL R35, R24.reuse, R35 ;  /* 0x0000002318237220 */ /* 0x040fe20000400000 */
[C---:B------:R-:W-:Y:S01]  /*1310*/  FMUL R5, R24.reuse, R47 ;  /* 0x0000002f18057220 */ /* 0x040fe20000400000 */
[----:B------:R-:W-:Y:S01]  /*1320*/  FMUL R34, R24, R51 ;  /* 0x0000003318227220 */ /* 0x000fe20000400000 */
[----:B------:R-:W-:Y:S01]  /*1330*/  FFMA R31, R31, UR5, R14 ;  /* 0x000000051f1f7c23 */ /* 0x000fe2000800000e */
[----:B------:R-:W-:Y:S01]  /*1340*/  FFMA R14, R35, UR5, R44 ;  /* 0x00000005230e7c23 */ /* 0x000fe2000800002c */
[----:B------:R-:W-:Y:S01]  /*1350*/  FFMA R5, R5, UR5, R32 ;  /* 0x0000000505057c23 */ /* 0x000fe20008000020 */
[----:B------:R-:W0:Y:S01]  /*1360*/  LDS.128 R44, [R52+0x210] ;  /* 0x00021000342c7984 */ /* 0x000e220000000c00 */
[----:B------:R-:W-:Y:S01]  /*1370*/  FFMA R34, R34, UR5, R23 ;  /* 0x0000000522227c23 */ /* 0x000fe20008000017 */
[C---:B-1----:R-:W-:Y:S01]  /*1380*/  FMUL R23, R36.reuse, R6 ;  /* 0x0000000624177220 */ /* 0x042fe20000400000 */
[----:B------:R-:W-:-:S03]  /*1390*/  FMUL R24, R36, R25 ;  /* 0x0000001924187220 */ /* 0x000fc60000400000 */
[----:B------:R-:W-:Y:S01]  /*13a0*/  FFMA R23, R23, UR5, R48 ;  /* 0x0000000517177c23 */ /* 0x000fe20008000030 */
[----:B------:R-:W-:Y:S01]  /*13b0*/  FFMA R31, R24, UR5, R31 ;  /* 0x00000005181f7c23 */ /* 0x000fe2000800001f */
[----:B------:R-:W1:Y:S01]  /*13c0*/  LDS.128 R48, [R52+0x310] ;  /* 0x0003100034307984 */ /* 0x000e620000000c00 */
[----:B------:R-:W-:-:S04]  /*13d0*/  FMUL R24, R36, R11 ;  /* 0x0000000b24187220 */ /* 0x000fc80000400000 */
[----:B------:R-:W-:Y:S01]  /*13e0*/  FFMA R24, R24, UR5, R33 ;  /* 0x0000000518187c23 */ /* 0x000fe20008000021 */
[----:B--2---:R-:W-:-:S04]  /*13f0*/  FMUL R33, R40, R25 ;  /* 0x0000001928217220 */ /* 0x004fc80000400000 */
[----:B------:R-:W-:Y:S01]  /*1400*/  FFMA R14, R33, UR5, R14 ;  /* 0x00000005210e7c23 */ /* 0x000fe2000800000e */
[----:B------:R-:W-:Y:S01]  /*1410*/  FMUL R33, R40, R6 ;  /* 0x0000000628217220 */ /* 0x000fe20000400000 */
[----:B---3--:R-:W-:-:S03]  /*1420*/  FMUL R35, R36, R16 ;  /* 0x0000001024237220 */ /* 0x008fc60000400000 */
[----:B------:R-:W-:Y:S01]  /*1430*/  FFMA R32, R33, UR5, R30 ;  /* 0x0000000521207c23 */ /* 0x000fe2000800001e */
[CC--:B------:R-:W-:Y:S01]  /*1440*/  FMUL R30, R40.reuse, R16.reuse ;  /* 0x00000010281e7220 */ /* 0x0c0fe20000400000 */
[----:B------:R-:W-:Y:S01]  /*1450*/  FFMA R22, R35, UR5, R22 ;  /* 0x0000000523167c23 */ /* 0x000fe20008000016 */
[----:B------:R-:W-:Y:S02]  /*1460*/  FMUL R40, R40, R11 ;  /* 0x0000000b28287220 */ /* 0x000fe40000400000 */
[----:B------:R-:W-:Y:S02]  /*1470*/  FFMA R15, R30, UR5, R15 ;  /* 0x000000051e0f7c23 */ /* 0x000fe4000800000f */
[----:B------:R-:W-:Y:S01]  /*1480*/  FFMA R29, R40, UR5, R29 ;  /* 0x00000005281d7c23 */ /* 0x000fe2000800001d */
[C---:B0-----:R-:W-:Y:S01]  /*1490*/  FMUL R33, R44.reuse, R16 ;  /* 0x000000102c217220 */ /* 0x041fe20000400000 */
[----:B------:R-:W-:-:S03]  /*14a0*/  FMUL R35, R44, R6 ;  /* 0x000000062c237220 */ /* 0x000fc60000400000 */
[----:B------:R-:W-:Y:S01]  /*14b0*/  FFMA R30, R33, UR5, R28 ;  /* 0x00000005211e7c23 */ /* 0x000fe2000800001c */
[----:B------:R-:W-:-:S04]  /*14c0*/  FMUL R28, R44, R25 ;  /* 0x000000192c1c7220 */ /* 0x000fc80000400000 */
[----:B------:R-:W-:Y:S01]  /*14d0*/  FFMA R33, R28, UR5, R5 ;  /* 0x000000051c217c23 */ /* 0x000fe20008000005 */
[----:B------:R-:W-:Y:S01]  /*14e0*/  FFMA R5, R35, UR5, R10 ;  /* 0x0000000523057c23 */ /* 0x000fe2000800000a */
[----:B------:R-:W-:Y:S01]  /*14f0*/  FMUL R28, R44, R11 ;  /* 0x0000000b2c1c7220 */ /* 0x000fe20000400000 */
[C---:B------:R-:W-:Y:S01]  /*1500*/  FMUL R10, R37.reuse, R26 ;  /* 0x0000001a250a7220 */ /* 0x040fe20000400000 */
[C---:B-1----:R-:W-:Y:S01]  /*1510*/  FMUL R35, R48.reuse, R25 ;  /* 0x0000001930237220 */ /* 0x042fe20000400000 */
[----:B------:R-:W-:Y:S01]  /*1520*/  FMUL R25, R48, R11 ;  /* 0x0000000b30197220 */ /* 0x000fe20000400000 */
[----:B------:R-:W-:Y:S01]  /*1530*/  FMUL R11, R37, R17 ;  /* 0x00000011250b7220 */ /* 0x000fe20000400000 */
[----:B------:R-:W-:Y:S01]  /*1540*/  FFMA R31, R10, UR5, R31 ;  /* 0x000000050a1f7c23 */ /* 0x000fe2000800001f */
[----:B------:R-:W-:Y:S01]  /*1550*/  FMUL R16, R48, R16 ;  /* 0x0000001030107220 */ /* 0x000fe20000400000 */
[----:B------:R-:W-:Y:S01]  /*1560*/  FMUL R10, R38, R18 ;  /* 0x00000012260a7220 */ /* 0x000fe20000400000 */
[----:B------:R-:W-:Y:S01]  /*1570*/  FFMA R11, R11, UR5, R22 ;  /* 0x000000050b0b7c23 */ /* 0x000fe20008000016 */
[----:B------:R-:W-:Y:S01]  /*1580*/  FFMA R28, R28, UR5, R9 ;  /* 0x000000051c1c7c23 */ /* 0x000fe20008000009 */
[----:B------:R-:W-:Y:S01]  /*1590*/  FMUL R9, R48, R6 ;  /* 0x0000000630097220 */ /* 0x000fe20000400000 */
        /* <DEDUP_REMOVED lines=9> */
[-C--:B------:R-:W-:Y:S01]  /*1630*/  FMUL R11, R45, R17.reuse ;  /* 0x000000112d0b7220 */ /* 0x080fe20000400000 */
[----:B------:R-:W-:Y:S01]  /*1640*/  FMUL R17, R49, R17 ;  /* 0x0000001131117220 */ /* 0x000fe20000400000 */
[----:B------:R-:W-:Y:S01]  /*1650*/  FFMA R25, R25, UR5, R8 ;  /* 0x0000000519197c23 */ /* 0x000fe20008000008 */
[----:B------:R-:W-:Y:S01]  /*1660*/  FFMA R15, R10, UR5, R15 ;  /* 0x000000050a0f7c23 */ /* 0x000fe2000800000f */
        /* <DEDUP_REMOVED lines=8> */
[----:B------:R-:W0:Y:S01]  /*16f0*/  LDS.128 R8, [R3+0x1a0] ;  /* 0x0001a00003087984 */ /* 0x000e220000000c00 */
[----:B------:R-:W-:Y:S01]  /*1700*/  FFMA R32, R17, UR5, R32 ;  /* 0x0000000511207c23 */ /* 0x000fe20008000020 */
[-C--:B------:R-:W-:Y:S01]  /*1710*/  FMUL R17, R42, R27.reuse ;  /* 0x0000001b2a117220 */ /* 0x080fe20000400000 */
[-C--:B------:R-:W-:Y:S01]  /*1720*/  FMUL R22, R38, R27.reuse ;  /* 0x0000001b26167220 */ /* 0x080fe20000400000 */
[----:B------:R-:W-:Y:S01]  /*1730*/  FFMA R16, R16, UR5, R23 ;  /* 0x0000000510107c23 */ /* 0x000fe20008000017 */
[----:B------:R-:W-:Y:S01]  /*1740*/  FMUL R44, R46, R27 ;  /* 0x0000001b2e2c7220 */ /* 0x000fe20000400000 */
[----:B------:R-:W-:Y:S01]  /*1750*/  FFMA R40, R17, UR5, R14 ;  /* 0x0000000511287c23 */ /* 0x000fe2000800000e */
[-C--:B------:R-:W-:Y:S01]  /*1760*/  FMUL R14, R45, R7.reuse ;  /* 0x000000072d0e7220 */ /* 0x080fe20000400000 */
[----:B------:R-:W-:Y:S01]  /*1770*/  FMUL R7, R49, R7 ;  /* 0x0000000731077220 */ /* 0x000fe20000400000 */
[----:B------:R-:W-:Y:S01]  /*1780*/  FFMA R23, R22, UR5, R31 ;  /* 0x0000000516177c23 */ /* 0x000fe2000800001f */
[-C--:B------:R-:W-:Y:S01]  /*1790*/  FMUL R22, R42, R18.reuse ;  /* 0x000000122a167220 */ /* 0x080fe20000400000 */
[----:B------:R-:W-:Y:S01]  /*17a0*/  FFMA R17, R14, UR5, R5 ;  /* 0x000000050e117c23 */ /* 0x000fe20008000005 */
[-C--:B------:R-:W-:Y:S01]  /*17b0*/  FMUL R5, R50, R18.reuse ;  /* 0x0000001232057220 */ /* 0x080fe20000400000 */
[----:B------:R-:W-:Y:S01]  /*17c0*/  FMUL R31, R46, R18 ;  /* 0x000000122e1f7220 */ /* 0x000fe20000400000 */
[----:B------:R-:W-:Y:S01]  /*17d0*/  FFMA R18, R7, UR5, R4 ;  /* 0x0000000507127c23 */ /* 0x000fe20008000004 */
[----:B------:R-:W-:Y:S01]  /*17e0*/  FFMA R15, R22, UR5, R15 ;  /* 0x00000005160f7c23 */ /* 0x000fe2000800000f */
[----:B------:R-:W-:Y:S01]  /*17f0*/  FFMA R14, R5, UR5, R6 ;  /* 0x00000005050e7c23 */ /* 0x000fe20008000006 */
[----:B------:R-:W-:Y:S01]  /*1800*/  FMUL R22, R43, R19 ;  /* 0x000000132b167220 */ /* 0x000fe20000400000 */
[----:B------:R-:W1:Y:S01]  /*1810*/  LDS.128 R4, [R3+0x120] ;  /* 0x0001200003047984 */ /* 0x000e620000000c00 */
[----:B------:R-:W-:Y:S01]  /*1820*/  FMUL R27, R50, R27 ;  /* 0x0000001b321b7220 */ /* 0x000fe20000400000 */
[----:B------:R-:W-:Y:S01]  /*1830*/  FFMA R44, R44, UR5, R33 ;  /* 0x000000052c2c7c23 */ /* 0x000fe20008000021 */
[----:B------:R-:W-:Y:S01]  /*1840*/  FFMA R15, R22, UR5, R15 ;  /* 0x00000005160f7c23 */ /* 0x000fe2000800000f */
[----:B------:R-:W-:Y:S01]  /*1850*/  FFMA R22, R31, UR5, R30 ;  /* 0x000000051f167c23 */ /* 0x000fe2000800001e */
[-C--:B------:R-:W-:Y:S01]  /*1860*/  FMUL R31, R47, R19.reuse ;  /* 0x000000132f1f7220 */ /* 0x080fe20000400000 */
[----:B------:R-:W-:Y:S01]  /*1870*/  FMUL R19, R51, R19 ;  /* 0x0000001333137220 */ /* 0x000fe20000400000 */
[----:B------:R-:W-:-:S02]  /*1880*/  FFMA R36, R27, UR5, R36 ;  /* 0x000000051b247c23 */ /* 0x000fc40008000024 */
[----:B------:R-:W-:Y:S01]  /*1890*/  FFMA R22, R31, UR5, R22 ;  /* 0x000000051f167c23 */ /* 0x000fe20008000016 */
[----:B------:R-:W-:Y:S01]  /*18a0*/  FFMA R14, R19, UR5, R14 ;  /* 0x00000005130e7c23 */ /* 0x000fe2000800000e */
[C---:B0-----:R-:W-:Y:S01]  /*18b0*/  FMUL R37, R8.reuse, R37 ;  /* 0x0000002508257220 */ /* 0x041fe20000400000 */
[C---:B------:R-:W-:Y:S01]  /*18c0*/  FMUL R26, R8.reuse, R41 ;  /* 0x00000029081a7220 */ /* 0x040fe20000400000 */
[C---:B------:R-:W-:Y:S01]  /*18d0*/  FMUL R45, R8.reuse, R45 ;  /* 0x0000002d082d7220 */ /* 0x040fe20000400000 */
[----:B------:R-:W-:Y:S01]  /*18e0*/  FMUL R30, R8, R49 ;  /* 0x00000031081e7220 */ /* 0x000fe20000400000 */
[----:B------:R-:W-:Y:S01]  /*18f0*/  FFMA R24, R37, UR5, R24 ;  /* 0x0000000525187c23 */ /* 0x000fe20008000018 */
[-C--:B------:R-:W-:Y:S01]  /*1900*/  FMUL R27, R42, R9.reuse ;  /* 0x000000092a1b7220 */ /* 0x080fe20000400000 */
[----:B------:R-:W-:Y:S01]  /*1910*/  FFMA R8, R26, UR5, R29 ;  /* 0x000000051a087c23 */ /* 0x000fe2000800001d */
[-C--:B------:R-:W-:Y:S01]  /*1920*/  FMUL R19, R38, R9.reuse ;  /* 0x0000000926137220 */ /* 0x080fe20000400000 */
[----:B------:R-:W-:Y:S01]  /*1930*/  FFMA R30, R30, UR5, R25 ;  /* 0x000000051e1e7c23 */ /* 0x000fe20008000019 */
[-C--:B------:R-:W-:Y:S01]  /*1940*/  FMUL R29, R46, R9.reuse ;  /* 0x000000092e1d7220 */ /* 0x080fe20000400000 */
[----:B------:R-:W-:Y:S01]  /*1950*/  FFMA R8, R27, UR5, R8 ;  /* 0x000000051b087c23 */ /* 0x000fe20008000008 */
[----:B------:R-:W-:Y:S01]  /*1960*/  FFMA R19, R19, UR5, R24 ;  /* 0x0000000513137c23 */ /* 0x000fe20008000018 */
[----:B------:R-:W-:Y:S01]  /*1970*/  FMUL R9, R50, R9 ;  /* 0x0000000932097220 */ /* 0x000fe20000400000 */
[----:B------:R-:W0:Y:S01]  /*1980*/  LDS.128 R24, [R3+0xa0] ;  /* 0x0000a00003187984 */ /* 0x000e220000000c00 */
[-C--:B------:R-:W-:Y:S01]  /*1990*/  FMUL R34, R39, R10.reuse ;  /* 0x0000000a27227220 */ /* 0x080fe20000400000 */
[----:B------:R-:W-:Y:S01]  /*19a0*/  FFMA R28, R45, UR5, R28 ;  /* 0x000000052d1c7c23 */ /* 0x000fe2000800001c */
[----:B------:R-:W-:Y:S01]  /*19b0*/  FFMA R30, R9, UR5, R30 ;  /* 0x00000005091e7c23 */ /* 0x000fe2000800001e */
[-C--:B------:R-:W-:Y:S01]  /*19c0*/  FMUL R9, R43, R10.reuse ;  /* 0x0000000a2b097220 */ /* 0x080fe20000400000 */
[----:B------:R-:W-:Y:S01]  /*19d0*/  FFMA R37, R34, UR5, R19 ;  /* 0x0000000522257c23 */ /* 0x000fe20008000013 */
[----:B------:R-:W-:Y:S01]  /*19e0*/  FFMA R28, R29, UR5, R28 ;  /* 0x000000051d1c7c23 */ /* 0x000fe2000800001c */
[-C--:B------:R-:W-:Y:S01]  /*19f0*/  FMUL R19, R47, R10.reuse ;  /* 0x0000000a2f137220 */ /* 0x080fe20000400000 */
[----:B------:R-:W-:Y:S01]  /*1a00*/  FMUL R29, R51, R10 ;  /* 0x0000000a331d7220 */ /* 0x000fe20000400000 */
[----:B------:R-:W-:Y:S01]  /*1a10*/  FFMA R10, R9, UR5, R8 ;  /* 0x00000005090a7c23 */ /* 0x000fe20008000008 */
[C---:B-1----:R-:W-:Y:S01]  /*1a20*/  FMUL R33, R4.reuse, R42 ;  /* 0x0000002a04217220 */ /* 0x042fe20000400000 */
[----:B------:R-:W-:Y:S01]  /*1a30*/  FFMA R9, R19, UR5, R28 ;  /* 0x0000000513097c23 */ /* 0x000fe2000800001c */
[C---:B------:R-:W-:Y:S01]  /*1a40*/  FMUL R19, R4.reuse, R38 ;  /* 0x0000002604137220 */ /* 0x040fe20000400000 */
[C---:B------:R-:W-:Y:S01]  /*1a50*/  FMUL R46, R4.reuse, R46 ;  /* 0x0000002e042e7220 */ /* 0x040fe20000400000 */
[----:B------:R-:W-:Y:S01]  /*1a60*/  FFMA R32, R33, UR5, R32 ;  /* 0x0000000521207c23 */ /* 0x000fe20008000020 */
[-C--:B------:R-:W-:Y:S01]  /*1a70*/  FMUL R33, R43, R5.reuse ;  /* 0x000000052b217220 */ /* 0x080fe20000400000 */
[----:B------:R-:W-:Y:S01]  /*1a80*/  FFMA R16, R19, UR5, R16 ;  /* 0x0000000513107c23 */ /* 0x000fe20008000010 */
[-C--:B------:R-:W-:Y:S01]  /*1a90*/  FMUL R19, R39, R5.reuse ;  /* 0x0000000527137220 */ /* 0x080fe20000400000 */
[----:B------:R-:W-:Y:S01]  /*1aa0*/  FMUL R35, R4, R50 ;  /* 0x0000003204237220 */ /* 0x000fe20000400000 */
[----:B------:R-:W-:Y:S01]  /*1ab0*/  FFMA R8, R29, UR5, R30 ;  /* 0x000000051d087c23 */ /* 0x000fe2000800001e */
[----:B------:R-:W-:Y:S01]  /*1ac0*/  FFMA R38, R33, UR5, R32 ;  /* 0x0000000521267c23 */ /* 0x000fe20008000020 */
[----:B------:R-:W1:Y:S01]  /*1ad0*/  LDS.128 R28, [R52+0x20] ;  /* 0x00002000341c7984 */ /* 0x000e620000000c00 */
[----:B------:R-:W-:Y:S01]  /*1ae0*/  FFMA R41, R46, UR5, R17 ;  /* 0x000000052e297c23 */ /* 0x000fe20008000011 */
[----:B------:R-:W-:Y:S01]  /*1af0*/  FFMA R4, R35, UR5, R18 ;  /* 0x0000000523047c23 */ /* 0x000fe20008000012 */
[----:B------:R-:W-:Y:S01]  /*1b00*/  FFMA R42, R19, UR5, R16 ;  /* 0x00000005132a7c23 */ /* 0x000fe20008000010 */
[-C--:B------:R-:W-:Y:S01]  /*1b10*/  FMUL R32, R47, R5.reuse ;  /* 0x000000052f207220 */ /* 0x080fe20000400000 */
[----:B------:R-:W2:Y:S01]  /*1b20*/  LDS.128 R16, [R3+0x20] ;  /* 0x0000200003107984 */ /* 0x000ea20000000c00 */
[----:B------:R-:W-:-:S02]  /*1b30*/  FMUL R5, R51, R5 ;  /* 0x0000000533057220 */ /* 0x000fc40000400000 */
[----:B------:R-:W-:Y:S02]  /*1b40*/  FFMA R41, R32, UR5, R41 ;  /* 0x0000000520297c23 */ /* 0x000fe40008000029 */
[----:B------:R-:W3:Y:S01]  /*1b50*/  LDS.128 R32, [R52+0x120] ;  /* 0x0001200034207984 */ /* 0x000ee20000000c00 */
[----:B------:R-:W-:Y:S01]  /*1b60*/  FFMA R4, R5, UR5, R4 ;  /* 0x0000000505047c23 */ /* 0x000fe20008000004 */
        /* <DEDUP_REMOVED lines=8> */
[----:B------:R-:W-:-:S03]  /*1bf0*/  FFMA R40, R51, UR5, R36 ;  /* 0x0000000533287c23 */ /* 0x000fc60008000024 */
[----:B------:R-:W4:Y:S01]  /*1c00*/  LDS.128 R48, [R52+0x320] ;  /* 0x0003200034307984 */ /* 0x000f220000000c00 */
[C---:B-1----:R-:W-:Y:S01]  /*1c10*/  FMUL R24, R28.reuse, R25 ;  /* 0x000000191c187220 */ /* 0x042fe20000400000 */
[C---:B------:R-:W-:Y:S01]  /*1c20*/  FMUL R43, R28.reuse, R6 ;  /* 0x000000061c2b7220 */ /* 0x040fe20000400000 */
[----:B------:R-:W-:Y:S02]  /*1c30*/  FMUL R36, R28, R11 ;  /* 0x0000000b1c247220 */ /* 0x000fe40000400000 */
[----:B------:R-:W-:Y:S01]  /*1c40*/  FFMA R23, R24, UR5, R23 ;  /* 0x0000000518177c23 */ /* 0x000fe20008000017 */
[----:B--2---:R-:W-:Y:S01]  /*1c50*/  FMUL R28, R28, R16 ;  /* 0x000000101c1c7220 */ /* 0x004fe20000400000 */
[----:B------:R-:W-:Y:S01]  /*1c60*/  FFMA R36, R36, UR5, R37 ;  /* 0x0000000524247c23 */ /* 0x000fe20008000025 */
[----:B------:R-:W-:Y:S02]  /*1c70*/  FFMA R24, R43, UR5, R42 ;  /* 0x000000052b187c23 */ /* 0x000fe4000800002a */
[----:B------:R-:W-:Y:S01]  /*1c80*/  FFMA R13, R28, UR5, R13 ;  /* 0x000000051c0d7c23 */ /* 0x000fe2000800000d */
[C---:B---3--:R-:W-:Y:S01]  /*1c90*/  FMUL R28, R32.reuse, R25 ;  /* 0x00000019201c7220 */ /* 0x048fe20000400000 */
[----:B------:R-:W-:-:S03]  /*1ca0*/  FMUL R37, R32, R11 ;  /* 0x0000000b20257220 */ /* 0x000fc60000400000 */
[----:B------:R-:W-:Y:S01]  /*1cb0*/  FFMA R28, R28, UR5, R5 ;  /* 0x000000051c1c7c23 */ /* 0x000fe20008000005 */
[----:B------:R-:W-:-:S04]  /*1cc0*/  FMUL R5, R32, R6 ;  /* 0x0000000620057220 */ /* 0x000fc80000400000 */
[----:B------:R-:W-:Y:S01]  /*1cd0*/  FFMA R5, R5, UR5, R38 ;  /* 0x0000000505057c23 */ /* 0x000fe20008000026 */
[----:B------:R-:W-:-:S04]  /*1ce0*/  FMUL R38, R32, R16 ;  /* 0x0000001020267220 */ /* 0x000fc80000400000 */
[----:B------:R-:W-:Y:S01]  /*1cf0*/  FFMA R15, R38, UR5, R15 ;  /* 0x00000005260f7c23 */ /* 0x000fe2000800000f */
[----:B------:R-:W-:Y:S01]  /*1d00*/  FFMA R38, R37, UR5, R10 ;  /* 0x0000000525267c23 */ /* 0x000fe2000800000a */
[C---:B0-----:R-:W-:Y:S01]  /*1d10*/  FMUL R37, R44.reuse, R16 ;  /* 0x000000102c257220 */ /* 0x041fe20000400000 */
[C---:B------:R-:W-:Y:S01]  /*1d20*/  FMUL R10, R44.reuse, R25 ;  /* 0x000000192c0a7220 */ /* 0x040fe20000400000 */
[CC--:B------:R-:W-:Y:S01]  /*1d30*/  FMUL R32, R44.reuse, R6.reuse ;  /* 0x000000062c207220 */ /* 0x0c0fe20000400000 */
[----:B------:R-:W-:Y:S01]  /*1d40*/  FMUL R44, R44, R11 ;  /* 0x0000000b2c2c7220 */ /* 0x000fe20000400000 */
[----:B----4-:R-:W-:Y:S01]  /*1d50*/  FMUL R25, R48, R25 ;  /* 0x0000001930197220 */ /* 0x010fe20000400000 */
[----:B------:R-:W-:Y:S01]  /*1d60*/  FFMA R10, R10, UR5, R39 ;  /* 0x000000050a0a7c23 */ /* 0x000fe20008000027 */
[----:B------:R-:W-:Y:S01]  /*1d70*/  FFMA R41, R32, UR5, R41 ;  /* 0x0000000520297c23 */ /* 0x000fe20008000029 */
[----:B------:R-:W-:Y:S01]  /*1d80*/  FFMA R39, R44, UR5, R9 ;  /* 0x000000052c277c23 */ /* 0x000fe20008000009 */
[----:B------:R-:W-:Y:S01]  /*1d90*/  FMUL R9, R48, R6 ;  /* 0x0000000630097220 */ /* 0x000fe20000400000 */
[----:B------:R-:W-:Y:S01]  /*1da0*/  FMUL R6, R29, R17 ;  /* 0x000000111d067220 */ /* 0x000fe20000400000 */
[----:B------:R-:W-:Y:S01]  /*1db0*/  FFMA R32, R25, UR5, R40 ;  /* 0x0000000519207c23 */ /* 0x000fe20008000028 */
[----:B------:R-:W-:Y:S01]  /*1dc0*/  FMUL R25, R30, R18 ;  /* 0x000000121e197220 */ /* 0x000fe20000400000 */
[----:B------:R-:W-:Y:S01]  /*1dd0*/  FFMA R22, R37, UR5, R22 ;  /* 0x0000000525167c23 */ /* 0x000fe20008000016 */
[----:B------:R-:W-:Y:S01]  /*1de0*/  FFMA R6, R6, UR5, R13 ;  /* 0x0000000506067c23 */ /* 0x000fe2000800000d */
[C---:B------:R-:W-:Y:S01]  /*1df0*/  FMUL R13, R29.reuse, R7 ;  /* 0x000000071d0d7220 */ /* 0x040fe20000400000 */
[----:B------:R-:W-:Y:S01]  /*1e00*/  FMUL R37, R48, R16 ;  /* 0x0000001030257220 */ /* 0x000fe20000400000 */
[-C--:B------:R-:W-:Y:S01]  /*1e10*/  FMUL R16, R29, R26.reuse ;  /* 0x0000001a1d107220 */ /* 0x080fe20000400000 */
[----:B------:R-:W-:Y:S01]  /*1e20*/  FFMA R6, R25, UR5, R6 ;  /* 0x0000000519067c23 */ /* 0x000fe20008000006 */
[-C--:B------:R-:W-:Y:S01]  /*1e30*/  FMUL R25, R33, R26.reuse ;  /* 0x0000001a21197220 */ /* 0x080fe20000400000 */
        /* <DEDUP_REMOVED lines=11> */
[----:B------:R-:W-:Y:S01]  /*1ef0*/  FMUL R26, R33, R7 ;  /* 0x00000007211a7220 */ /* 0x000fe20000400000 */
[----:B------:R-:W-:Y:S01]  /*1f00*/  FMUL R11, R48, R11 ;  /* 0x0000000b300b7220 */ /* 0x000fe20000400000 */
        /* <DEDUP_REMOVED lines=8> */
[----:B------:R-:W-:Y:S01]  /*1f90*/  FFMA R16, R11, UR5, R8 ;  /* 0x000000050b107c23 */ /* 0x000fe20008000008 */
[----:B------:R-:W-:Y:S01]  /*1fa0*/  FFMA R15, R6, UR5, R15 ;  /* 0x00000005060f7c23 */ /* 0x000fe2000800000f */
[----:B------:R-:W0:Y:S01]  /*1fb0*/  LDS.128 R8, [R3+0x1b0] ;  /* 0x0001b00003087984 */ /* 0x000e220000000c00 */
[----:B------:R-:W-:Y:S01]  /*1fc0*/  FMUL R6, R35, R19 ;  /* 0x0000001323067220 */ /* 0x000fe20000400000 */
[----:B------:R-:W-:Y:S01]  /*1fd0*/  FFMA R28, R5, UR5, R28 ;  /* 0x00000005051c7c23 */ /* 0x000fe2000800001c */
[-C--:B------:R-:W-:Y:S01]  /*1fe0*/  FMUL R5, R46, R18.reuse ;  /* 0x000000122e057220 */ /* 0x080fe20000400000 */
[----:B------:R-:W-:Y:S01]  /*1ff0*/  FMUL R17, R49, R17 ;  /* 0x0000001131117220 */ /* 0x000fe20000400000 */
[----:B------:R-:W-:Y:S01]  /*2000*/  FFMA R15, R6, UR5, R15 ;  /* 0x00000005060f7c23 */ /* 0x000fe2000800000f */
[-C--:B------:R-:W-:Y:S01]  /*2010*/  FMUL R6, R45, R7.reuse ;  /* 0x000000072d067220 */ /* 0x080fe20000400000 */
[----:B------:R-:W-:Y:S01]  /*2020*/  FFMA R22, R5, UR5, R22 ;  /* 0x0000000505167c23 */ /* 0x000fe20008000016 */
[----:B------:R-:W-:Y:S01]  /*2030*/  FMUL R37, R49, R7 ;  /* 0x0000000731257220 */ /* 0x000fe20000400000 */
[----:B------:R-:W-:Y:S01]  /*2040*/  FMUL R5, R46, R27 ;  /* 0x0000001b2e057220 */ /* 0x000fe20000400000 */
[----:B------:R-:W-:Y:S01]  /*2050*/  FMUL R7, R50, R18 ;  /* 0x0000001232077220 */ /* 0x000fe20000400000 */
[----:B------:R-:W-:Y:S01]  /*2060*/  FFMA R14, R17, UR5, R14 ;  /* 0x00000005110e7c23 */ /* 0x000fe2000800000e */
[----:B------:R-:W-:Y:S01]  /*2070*/  FFMA R32, R25, UR5, R32 ;  /* 0x0000000519207c23 */ /* 0x000fe20008000020 */
[----:B------:R-:W-:Y:S01]  /*2080*/  FFMA R25, R6, UR5, R41 ;  /* 0x0000000506197c23 */ /* 0x000fe20008000029 */
[----:B------:R-:W-:Y:S01]  /*2090*/  FFMA R44, R5, UR5, R44 ;  /* 0x00000005052c7c23 */ /* 0x000fe2000800002c */
[----:B------:R-:W-:Y:S01]  /*20a0*/  FFMA R37, R37, UR5, R4 ;  /* 0x0000000525257c23 */ /* 0x000fe20008000004 */
[----:B------:R-:W-:Y:S01]  /*20b0*/  FFMA R14, R7, UR5, R14 ;  /* 0x00000005070e7c23 */ /* 0x000fe2000800000e */
[----:B------:R-:W-:Y:S01]  /*20c0*/  LDS.128 R40, [R3+0xb0] ;  /* 0x0000b00003287984 */ /* 0x000fe20000000c00 */
[-C--:B------:R-:W-:Y:S01]  /*20d0*/  FMUL R17, R47, R19.reuse ;  /* 0x000000132f117220 */ /* 0x080fe20000400000 */
[----:B------:R-:W-:Y:S01]  /*20e0*/  FMUL R19, R51, R19 ;  /* 0x0000001333137220 */ /* 0x000fe20000400000 */
[----:B------:R-:W-:Y:S01]  /*20f0*/  FMUL R27, R50, R27 ;  /* 0x0000001b321b7220 */ /* 0x000fe20000400000 */
[----:B------:R-:W1:Y:S01]  /*2100*/  LDS.128 R4, [R3+0x130] ;  /* 0x0001300003047984 */ /* 0x000e620000000c00 */
[----:B------:R-:W-:Y:S01]  /*2110*/  FFMA R22, R17, UR5, R22 ;  /* 0x0000000511167c23 */ /* 0x000fe20008000016 */
        /* <DEDUP_REMOVED lines=8> */
[-C--:B------:R-:W-:Y:S01]  /*21a0*/  FMUL R17, R34, R9.reuse ;  /* 0x0000000922117220 */ /* 0x080fe20000400000 */
[-C--:B------:R-:W-:Y:S01]  /*21b0*/  FMUL R19, R46, R9.reuse ;  /* 0x000000092e137220 */ /* 0x080fe20000400000 */
[----:B------:R-:W-:Y:S01]  /*21c0*/  FFMA R8, R33, UR5, R38 ;  /* 0x0000000521087c23 */ /* 0x000fe20008000026 */
[----:B------:R-:W-:Y:S01]  /*21d0*/  FFMA R16, R49, UR5, R16 ;  /* 0x0000000531107c23 */ /* 0x000fe20008000010 */
[----:B------:R-:W-:Y:S01]  /*21e0*/  FMUL R9, R50, R9 ;  /* 0x0000000932097220 */ /* 0x000fe20000400000 */
[----:B------:R-:W-:Y:S01]  /*21f0*/  FFMA R18, R18, UR5, R39 ;  /* 0x0000000512127c23 */ /* 0x000fe20008000027 */
[----:B------:R-:W-:Y:S01]  /*2200*/  FFMA R29, R36, UR5, R29 ;  /* 0x00000005241d7c23 */ /* 0x000fe2000800001d */
[-C--:B------:R-:W-:Y:S01]  /*2210*/  FMUL R36, R31, R10.reuse ;  /* 0x0000000a1f247220 */ /* 0x080fe20000400000 */
[----:B------:R-:W-:Y:S01]  /*2220*/  FFMA R8, R17, UR5, R8 ;  /* 0x0000000511087c23 */ /* 0x000fe20008000008 */
[----:B------:R-:W-:Y:S01]  /*2230*/  FFMA R16, R9, UR5, R16 ;  /* 0x0000000509107c23 */ /* 0x000fe20008000010 */
[----:B------:R-:W-:Y:S01]  /*2240*/  FFMA R18, R19, UR5, R18 ;  /* 0x0000000513127c23 */ /* 0x000fe20008000012 */
[-C--:B------:R-:W-:Y:S01]  /*2250*/  FMUL R9, R35, R10.reuse ;  /* 0x0000000a23097220 */ /* 0x080fe20000400000 */
[-C--:B------:R-:W-:Y:S01]  /*2260*/  FMUL R17, R51, R10.reuse ;  /* 0x0000000a33117220 */ /* 0x080fe20000400000 */
[----:B------:R-:W-:Y:S01]  /*2270*/  FMUL R45, R47, R10 ;  /* 0x0000000a2f2d7220 */ /* 0x000fe20000400000 */
[----:B------:R-:W-:Y:S01]  /*2280*/  FFMA R33, R36, UR5, R29 ;  /* 0x0000000524217c23 */ /* 0x000fe2000800001d */
[C---:B-1----:R-:W-:Y:S01]  /*2290*/  FMUL R27, R4.reuse, R30 ;  /* 0x0000001e041b7220 */ /* 0x042fe20000400000 */
[C---:B------:R-:W-:Y:S01]  /*22a0*/  FMUL R46, R4.reuse, R46 ;  /* 0x0000002e042e7220 */ /* 0x040fe20000400000 */
[----:B------:R-:W-:Y:S01]  /*22b0*/  FMUL R29, R4, R34 ;  /* 0x00000022041d7220 */ /* 0x000fe20000400000 */
[----:B------:R-:W-:Y:S01]  /*22c0*/  FFMA R9, R9, UR5, R8 ;  /* 0x0000000509097c23 */ /* 0x000fe20008000008 */
[----:B------:R-:W-:Y:S01]  /*22d0*/  FFMA R45, R45, UR5, R18 ;  /* 0x000000052d2d7c23 */ /* 0x000fe20008000012 */
[----:B------:R-:W-:Y:S01]  /*22e0*/  FFMA R8, R17, UR5, R16 ;  /* 0x0000000511087c23 */ /* 0x000fe20008000010 */
[----:B------:R-:W-:Y:S01]  /*22f0*/  FFMA R24, R27, UR5, R24 ;  /* 0x000000051b187c23 */ /* 0x000fe20008000018 */
[----:B------:R-:W0:Y:S01]  /*2300*/  LDS.128 R16, [R52+0x30] ;  /* 0x0000300034107984 */ /* 0x000e220000000c00 */
[----:B------:R-:W-:Y:S01]  /*2310*/  FFMA R10, R46, UR5, R25 ;  /* 0x000000052e0a7c23 */ /* 0x000fe20008000019 */
[----:B------:R-:W-:Y:S01]  /*2320*/  FMUL R4, R4, R50 ;  /* 0x0000003204047220 */ /* 0x000fe20000400000 */
[----:B------:R-:W-:Y:S01]  /*2330*/  FFMA R26, R29, UR5, R26 ;  /* 0x000000051d1a7c23 */ /* 0x000fe2000800001a */
[-C--:B------:R-:W-:Y:S01]  /*2340*/  FMUL R27, R31, R5.reuse ;  /* 0x000000051f1b7220 */ /* 0x080fe20000400000 */
[-C--:B------:R-:W-:Y:S01]  /*2350*/  FMUL R25, R47, R5.reuse ;  /* 0x000000052f197220 */ /* 0x080fe20000400000 */
[----:B------:R-:W-:Y:S01]  /*2360*/  FMUL R29, R35, R5 ;  /* 0x00000005231d7220 */ /* 0x000fe20000400000 */
[----:B------:R-:W-:Y:S01]  /*2370*/  FFMA R4, R4, UR5, R37 ;  /* 0x0000000504047c23 */ /* 0x000fe20008000025 */
[----:B------:R-:W-:Y:S01]  /*2380*/  FFMA R34, R27, UR5, R24 ;  /* 0x000000051b227c23 */ /* 0x000fe20008000018 */
[----:B------:R-:W1:Y:S01]  /*2390*/  LDS.128 R36, [R3+0x30] ;  /* 0x0000300003247984 */ /* 0x000e620000000c00 */
[----:B------:R-:W-:Y:S01]  /*23a0*/  FFMA R48, R29, UR5, R26 ;  /* 0x000000051d307c23 */ /* 0x000fe2000800001a */
[----:B------:R-:W-:Y:S01]  /*23b0*/  FFMA R10, R25, UR5, R10 ;  /* 0x00000005190a7c23 */ /* 0x000fe2000800000a */
[C---:B------:R-:W-:Y:S01]  /*23c0*/  FMUL R30, R40.reuse, R31 ;  /* 0x0000001f281e7220 */ /* 0x040fe20000400000 */
[----:B------:R-:W2:Y:S01]  /*23d0*/  LDS.128 R24, [R52+0x130] ;  /* 0x0001300034187984 */ /* 0x000ea20000000c00 */
[----:B------:R-:W-:Y:S01]  /*23e0*/  FMUL R35, R40, R35 ;  /* 0x0000002328237220 */ /* 0x000fe20000400000 */
[----:B------:R-:W-:Y:S01]  /*23f0*/  FMUL R5, R51, R5 ;  /* 0x0000000533057220 */ /* 0x000fe20000400000 */
[----:B------:R-:W-:-:S02]  /*2400*/  FFMA R23, R30, UR5, R23 ;  /* 0x000000051e177c23 */ /* 0x000fc40008000017 */
[----:B------:R-:W-:Y:S01]  /*2410*/  FFMA R35, R35, UR5, R28 ;  /* 0x0000000523237c23 */ /* 0x000fe2000800001c */
[----:B------:R-:W-:Y:S01]  /*2420*/  FFMA R4, R5, UR5, R4 ;  /* 0x0000000505047c23 */ /* 0x000fe20008000004 */
[----:B------:R-:W3:Y:S01]  /*2430*/  LDS.128 R28, [R52+0x230] ;  /* 0x00023000341c7984 */ /* 0x000ee20000000c00 */
[C---:B------:R-:W-:Y:S01]  /*2440*/  FMUL R5, R40.reuse, R47 ;  /* 0x0000002f28057220 */ /* 0x040fe20000400000 */
[----:B------:R-:W-:-:S03]  /*2450*/  FMUL R47, R40, R51 ;  /* 0x00000033282f7220 */ /* 0x000fc60000400000 */
[----:B------:R-:W-:Y:S01]  /*2460*/  FFMA R5, R5, UR5, R44 ;  /* 0x0000000505057c23 */ /* 0x000fe2000800002c */
[----:B------:R-:W-:Y:S01]  /*2470*/  FFMA R47, R47, UR5, R32 ;  /* 0x000000052f2f7c23 */ /* 0x000fe20008000020 */
[C---:B0-----:R-:W-:Y:S01]  /*2480*/  FMUL R46, R16.reuse, R41 ;  /* 0x00000029102e7220 */ /* 0x041fe20000400000 */
[----:B------:R-:W-:-:S03]  /*2490*/  FMUL R40, R16, R11 ;  /* 0x0000000b10287220 */ /* 0x000fc60000400000 */
[----:B------:R-:W-:Y:S01]  /*24a0*/  FFMA R46, R46, UR5, R23 ;  /* 0x000000052e2e7c23 */ /* 0x000fe20008000017 */
[----:B------:R-:W-:Y:S01]  /*24b0*/  FMUL R23, R16, R6 ;  /* 0x0000000610177220 */ /* 0x000fe20000400000 */
[----:B------:R-:W-:Y:S01]  /*24c0*/  FFMA R40, R40, UR5, R33 ;  /* 0x0000000528287c23 */ /* 0x000fe20008000021 */
[----:B-1----:R-:W-:Y:S02]  /*24d0*/  FMUL R16, R16, R36 ;  /* 0x0000002410107220 */ /* 0x002fe40000400000 */
[----:B------:R-:W-:Y:S01]  /*24e0*/  FFMA R23, R23, UR5, R34 ;  /* 0x0000000517177c23 */ /* 0x000fe20008000022 */
[----:B--2---:R-:W-:Y:S01]  /*24f0*/  FMUL R33, R24, R6 ;  /* 0x0000000618217220 */ /* 0x004fe20000400000 */
[----:B------:R-:W-:Y:S01]  /*2500*/  FFMA R13, R16, UR5, R13 ;  /* 0x00000005100d7c23 */ /* 0x000fe2000800000d */
[C---:B------:R-:W-:Y:S01]  /*2510*/  FMUL R16, R24.reuse, R41 ;  /* 0x0000002918107220 */ /* 0x040fe20000400000 */
[C---:B------:R-:W-:Y:S01]  /*2520*/  FMUL R32, R24.reuse, R36 ;  /* 0x0000002418207220 */ /* 0x040fe20000400000 */
[----:B------:R-:W-:Y:S01]  /*2530*/  FFMA R48, R33, UR5, R48 ;  /* 0x0000000521307c23 */ /* 0x000fe20008000030 */
[----:B------:R-:W-:Y:S01]  /*2540*/  FMUL R44, R24, R11 ;  /* 0x0000000b182c7220 */ /* 0x000fe20000400000 */
[----:B------:R-:W-:Y:S01]  /*2550*/  FFMA R16, R16, UR5, R35 ;  /* 0x0000000510107c23 */ /* 0x000fe20008000023 */
[C---:B---3--:R-:W-:Y:S01]  /*2560*/  FMUL R24, R28.reuse, R41 ;  /* 0x000000291c187220 */ /* 0x048fe20000400000 */
[----:B------:R-:W-:Y:S01]  /*2570*/  FMUL R33, R28, R6 ;  /* 0x000000061c217220 */ /* 0x000fe20000400000 */
[----:B------:R-:W-:Y:S01]  /*2580*/  FFMA R15, R32, UR5, R15 ;  /* 0x00000005200f7c23 */ /* 0x000fe2000800000f */
[----:B------:R-:W-:Y:S01]  /*2590*/  FFMA R44, R44, UR5, R9 ;  /* 0x000000052c2c7c23 */ /* 0x000fe20008000009 */
[----:B------:R-:W-:Y:S01]  /*25a0*/  FFMA R24, R24, UR5, R5 ;  /* 0x0000000518187c23 */ /* 0x000fe20008000005 */
[----:B------:R-:W-:Y:S01]  /*25b0*/  FFMA R5, R33, UR5, R10 ;  /* 0x0000000521057c23 */ /* 0x000fe2000800000a */
[C---:B------:R-:W-:Y:S01]  /*25c0*/  FMUL R9, R28.reuse, R36 ;  /* 0x000000241c097220 */ /* 0x040fe20000400000 */
[----:B------:R-:W0:Y:S01]  /*25d0*/  LDS.128 R32, [R52+0x330] ;  /* 0x0003300034207984 */ /* 0x000e220000000c00 */
[----:B------:R-:W-:-:S02]  /*25e0*/  FMUL R28, R28, R11 ;  /* 0x0000000b1c1c7220 */ /* 0x000fc40000400000 */
[----:B------:R-:W-:Y:S02]  /*25f0*/  FFMA R9, R9, UR5, R22 ;  /* 0x0000000509097c23 */ /* 0x000fe40008000016 */
[----:B------:R-:W-:Y:S01]  /*2600*/  FFMA R45, R28, UR5, R45 ;  /* 0x000000051c2d7c23 */ /* 0x000fe2000800002d */
[C---:B0-----:R-:W-:Y:S01]  /*2610*/  FMUL R10, R32.reuse, R41 ;  /* 0x00000029200a7220 */ /* 0x041fe20000400000 */
[C---:B------:R-:W-:Y:S01]  /*2620*/  FMUL R41, R32.reuse, R6 ;  /* 0x0000000620297220 */ /* 0x040fe20000400000 */
[C---:B------:R-:W-:Y:S01]  /*2630*/  FMUL R6, R17.reuse, R37 ;  /* 0x0000002511067220 */ /* 0x040fe20000400000 */
[C---:B------:R-:W-:Y:S01]  /*2640*/  FMUL R49, R32.reuse, R36 ;  /* 0x0000002420317220 */ /* 0x040fe20000400000 */
[----:B------:R-:W-:Y:S01]  /*2650*/  FMUL R36, R17, R7 ;  /* 0x0000000711247220 */ /* 0x000fe20000400000 */
[----:B------:R-:W-:Y:S01]  /*2660*/  FMUL R11, R32, R11 ;  /* 0x0000000b200b7220 */ /* 0x000fe20000400000 */
[----:B------:R-:W-:Y:S01]  /*2670*/  FFMA R6, R6, UR5, R13 ;  /* 0x0000000506067c23 */ /* 0x000fe2000800000d */
[----:B------:R-:W-:Y:S01]  /*2680*/  FMUL R13, R18, R38 ;  /* 0x00000026120d7220 */ /* 0x000fe20000400000 */
[----:B------:R-:W-:Y:S01]  /*2690*/  FFMA R14, R49, UR5, R14 ;  /* 0x00000005310e7c23 */ /* 0x000fe2000800000e */
[-C--:B------:R-:W-:Y:S01]  /*26a0*/  FMUL R49, R17, R42.reuse ;  /* 0x0000002a11317220 */ /* 0x080fe20000400000 */
[----:B------:R-:W-:Y:S01]  /*26b0*/  FFMA R36, R36, UR5, R23 ;  /* 0x0000000524247c23 */ /* 0x000fe20008000017 */
        /* <DEDUP_REMOVED lines=8> */
[----:B------:R-:W-:Y:S01]  /*2740*/  FFMA R22, R23, UR5, R22 ;  /* 0x0000000517167c23 */ /* 0x000fe20008000016 */
[-C--:B------:R-:W-:Y:S01]  /*2750*/  FMUL R23, R25, R42.reuse ;  /* 0x0000002a19177220 */ /* 0x080fe20000400000 */
[----:B------:R-:W-:Y:S01]  /*2760*/  FFMA R15, R6, UR5, R15 ;  /* 0x00000005060f7c23 */ /* 0x000fe2000800000f */
[-C--:B------:R-:W-:Y:S01]  /*2770*/  FMUL R6, R29, R37.reuse ;  /* 0x000000251d067220 */ /* 0x080fe20000400000 */
[----:B------:R-:W-:Y:S01]  /*2780*/  FMUL R37, R33, R37 ;  /* 0x0000002521257220 */ /* 0x000fe20000400000 */
[----:B------:R-:W-:Y:S01]  /*2790*/  FFMA R16, R23, UR5, R16 ;  /* 0x0000000517107c23 */ /* 0x000fe20008000010 */
[----:B------:R-:W-:Y:S01]  /*27a0*/  FMUL R23, R29, R42 ;  /* 0x0000002a1d177220 */ /* 0x000fe20000400000 */
[----:B------:R-:W-:Y:S01]  /*27b0*/  FFMA R6, R6, UR5, R9 ;  /* 0x0000000506067c23 */ /* 0x000fe20008000009 */
[----:B------:R-:W-:Y:S01]  /*27c0*/  FFMA R14, R37, UR5, R14 ;  /* 0x00000005250e7c23 */ /* 0x000fe2000800000e */
[----:B------:R-:W0:Y:S01]  /*27d0*/  LDS.128 R8, [R3+0x1c0] ;  /* 0x0001c00003087984 */ /* 0x000e220000000c00 */
[----:B------:R-:W-:Y:S01]  /*27e0*/  FMUL R37, R25, R7 ;  /* 0x0000000719257220 */ /* 0x000fe20000400000 */
[----:B------:R-:W-:Y:S01]  /*27f0*/  FFMA R28, R23, UR5, R24 ;  /* 0x00000005171c7c23 */ /* 0x000fe20008000018 */
[CC--:B------:R-:W-:Y:S01]  /*2800*/  FMUL R24, R26.reuse, R38.reuse ;  /* 0x000000261a187220 */ /* 0x0c0fe20000400000 */
[----:B------:R-:W-:Y:S01]  /*2810*/  FFMA R4, R41, UR5, R4 ;  /* 0x0000000529047c23 */ /* 0x000fe20008000004 */
[----:B------:R-:W-:Y:S01]  /*2820*/  FFMA R48, R37, UR5, R48 ;  /* 0x0000000525307c23 */ /* 0x000fe20008000030 */
[----:B------:R-:W-:Y:S01]  /*2830*/  FMUL R37, R26, R43 ;  /* 0x0000002b1a257220 */ /* 0x000fe20000400000 */
[----:B------:R-:W-:Y:S01]  /*2840*/  FFMA R15, R24, UR5, R15 ;  /* 0x00000005180f7c23 */ /* 0x000fe2000800000f */
[----:B------:R-:W-:Y:S01]  /*2850*/  FMUL R41, R30, R38 ;  /* 0x000000261e297220 */ /* 0x000fe20000400000 */
[----:B------:R-:W-:Y:S01]  /*2860*/  FMUL R42, R33, R42 ;  /* 0x0000002a212a7220 */ /* 0x000fe20000400000 */
[----:B------:R-:W-:Y:S01]  /*2870*/  FFMA R24, R37, UR5, R16 ;  /* 0x0000000525187c23 */ /* 0x000fe20008000010 */
[-C--:B------:R-:W-:Y:S01]  /*2880*/  FMUL R16, R29, R7.reuse ;  /* 0x000000071d107220 */ /* 0x080fe20000400000 */
[----:B------:R-:W-:Y:S01]  /*2890*/  FMUL R7, R33, R7 ;  /* 0x0000000721077220 */ /* 0x000fe20000400000 */
[----:B------:R-:W-:Y:S01]  /*28a0*/  FFMA R23, R42, UR5, R47 ;  /* 0x000000052a177c23 */ /* 0x000fe2000800002f */
[----:B------:R-:W-:Y:S01]  /*28b0*/  FMUL R42, R27, R39 ;  /* 0x000000271b2a7220 */ /* 0x000fe20000400000 */
[----:B------:R-:W-:Y:S01]  /*28c0*/  FFMA R37, R16, UR5, R5 ;  /* 0x0000000510257c23 */ /* 0x000fe20008000005 */
[-C--:B------:R-:W-:Y:S01]  /*28d0*/  FMUL R5, R30, R43.reuse ;  /* 0x0000002b1e057220 */ /* 0x080fe20000400000 */
[----:B------:R-:W-:Y:S01]  /*28e0*/  FFMA R16, R41, UR5, R6 ;  /* 0x0000000529107c23 */ /* 0x000fe20008000006 */
[----:B------:R-:W-:Y:S01]  /*28f0*/  FMUL R41, R34, R38 ;  /* 0x0000002622297220 */ /* 0x000fe20000400000 */
[----:B------:R-:W-:Y:S01]  /*2900*/  FFMA R38, R7, UR5, R4 ;  /* 0x0000000507267c23 */ /* 0x000fe20008000004 */
[----:B------:R-:W-:Y:S01]  /*2910*/  FFMA R28, R5, UR5, R28 ;  /* 0x00000005051c7c23 */ /* 0x000fe2000800001c */
[----:B------:R-:W-:Y:S01]  /*2920*/  FFMA R15, R42, UR5, R15 ;  /* 0x000000052a0f7c23 */ /* 0x000fe2000800000f */
[----:B------:R-:W1:Y:S01]  /*2930*/  LDS.128 R4, [R3+0x140] ;  /* 0x0001400003047984 */ /* 0x000e620000000c00 */
[----:B------:R-:W-:Y:S01]  /*2940*/  FMUL R42, R34, R43 ;  /* 0x0000002b222a7220 */ /* 0x000fe20000400000 */
        /* <DEDUP_REMOVED lines=14> */
[-C--:B------:R-:W-:Y:S01]  /*2a30*/  FMUL R40, R26, R9.reuse ;  /* 0x000000091a287220 */ /* 0x080fe20000400000 */
[-C--:B------:R-:W-:Y:S01]  /*2a40*/  FMUL R8, R18, R9.reuse ;  /* 0x0000000912087220 */ /* 0x080fe20000400000 */
[----:B------:R-:W-:Y:S01]  /*2a50*/  FFMA R33, R33, UR5, R32 ;  /* 0x0000000521217c23 */ /* 0x000fe20008000020 */
[-C--:B------:R-:W-:Y:S01]  /*2a60*/  FMUL R29, R30, R9.reuse ;  /* 0x000000091e1d7220 */ /* 0x080fe20000400000 */
[----:B------:R-:W-:Y:S01]  /*2a70*/  FFMA R32, R40, UR5, R25 ;  /* 0x0000000528207c23 */ /* 0x000fe20008000019 */
[----:B------:R-:W-:Y:S01]  /*2a80*/  FMUL R40, R34, R9 ;  /* 0x0000000922287220 */ /* 0x000fe20000400000 */
        /* <DEDUP_REMOVED lines=8> */
[----:B-1----:R-:W-:-:S02]  /*2b10*/  FMUL R30, R4, R30 ;  /* 0x0000001e041e7220 */ /* 0x002fc40000400000 */
[----:B------:R-:W-:Y:S01]  /*2b20*/  FFMA R33, R8, UR5, R29 ;  /* 0x0000000508217c23 */ /* 0x000fe2000800001d */
[----:B------:R-:W-:Y:S01]  /*2b30*/  FFMA R8, R25, UR5, R40 ;  /* 0x0000000519087c23 */ /* 0x000fe20008000028 */
[C---:B------:R-:W-:Y:S01]  /*2b40*/  FMUL R25, R4.reuse, R26 ;  /* 0x0000001a04197220 */ /* 0x040fe20000400000 */
[-C--:B------:R-:W-:Y:S01]  /*2b50*/  FMUL R26, R27, R5.reuse ;  /* 0x000000051b1a7220 */ /* 0x080fe20000400000 */
[----:B------:R-:W-:Y:S01]  /*2b60*/  FFMA R32, R17, UR5, R32 ;  /* 0x0000000511207c23 */ /* 0x000fe20008000020 */
[C---:B------:R-:W-:Y:S01]  /*2b70*/  FMUL R17, R4.reuse, R18 ;  /* 0x0000001204117220 */ /* 0x040fe20000400000 */
[----:B------:R-:W-:Y:S01]  /*2b80*/  FFMA R25, R25, UR5, R48 ;  /* 0x0000000519197c23 */ /* 0x000fe20008000030 */
[----:B------:R-:W-:Y:S01]  /*2b90*/  FMUL R29, R4, R34 ;  /* 0x00000022041d7220 */ /* 0x000fe20000400000 */
[----:B------:R-:W1:Y:S01]  /*2ba0*/  LDS.128 R40, [R52+0x40] ;  /* 0x0000400034287984 */ /* 0x000e620000000c00 */
[----:B------:R-:W-:Y:S01]  /*2bb0*/  FFMA R10, R30, UR5, R37 ;  /* 0x000000051e0a7c23 */ /* 0x000fe20008000025 */
[----:B------:R-:W-:Y:S01]  /*2bc0*/  FFMA R30, R26, UR5, R25 ;  /* 0x000000051a1e7c23 */ /* 0x000fe20008000019 */
[-C--:B------:R-:W-:Y:S01]  /*2bd0*/  FMUL R18, R19, R5.reuse ;  /* 0x0000000513127220 */ /* 0x080fe20000400000 */
[-C--:B------:R-:W-:Y:S01]  /*2be0*/  FMUL R25, R31, R5.reuse ;  /* 0x000000051f197220 */ /* 0x080fe20000400000 */
[----:B------:R-:W-:Y:S01]  /*2bf0*/  FFMA R17, R17, UR5, R36 ;  /* 0x0000000511117c23 */ /* 0x000fe20008000024 */
[----:B------:R-:W-:Y:S01]  /*2c00*/  FFMA R4, R29, UR5, R38 ;  /* 0x000000051d047c23 */ /* 0x000fe20008000026 */
[----:B------:R-:W-:Y:S01]  /*2c10*/  FMUL R5, R35, R5 ;  /* 0x0000000523057220 */ /* 0x000fe20000400000 */
[----:B------:R-:W2:Y:S01]  /*2c20*/  LDS.128 R36, [R52+0x140] ;  /* 0x0001400034247984 */ /* 0x000ea20000000c00 */
[----:B------:R-:W-:Y:S01]  /*2c30*/  FFMA R10, R25, UR5, R10 ;  /* 0x00000005190a7c23 */ /* 0x000fe2000800000a */
[----:B------:R-:W-:Y:S01]  /*2c40*/  FFMA R17, R18, UR5, R17 ;  /* 0x0000000512117c23 */ /* 0x000fe20008000011 */
        /* <DEDUP_REMOVED lines=8> */
[----:B------:R-:W0:Y:S01]  /*2cd0*/  LDS.128 R24, [R52+0x240] ;  /* 0x0002400034187984 */ /* 0x000e220000000c00 */
[----:B------:R-:W-:Y:S01]  /*2ce0*/  FFMA R22, R19, UR5, R22 ;  /* 0x0000000513167c23 */ /* 0x000fe20008000016 */
[----:B------:R-:W-:Y:S01]  /*2cf0*/  FFMA R23, R44, UR5, R23 ;  /* 0x000000052c177c23 */ /* 0x000fe20008000017 */
[C---:B-1----:R-:W-:Y:S01]  /*2d00*/  FMUL R34, R40.reuse, R11 ;  /* 0x0000000b28227220 */ /* 0x042fe20000400000 */
[C---:B------:R-:W-:Y:S01]  /*2d10*/  FMUL R28, R40.reuse, R6 ;  /* 0x00000006281c7220 */ /* 0x040fe20000400000 */
[----:B------:R-:W-:-:S02]  /*2d20*/  FMUL R19, R40, R45 ;  /* 0x0000002d28137220 */ /* 0x000fc40000400000 */
[----:B------:R-:W-:Y:S01]  /*2d30*/  FFMA R31, R34, UR5, R9 ;  /* 0x00000005221f7c23 */ /* 0x000fe20008000009 */
[----:B------:R-:W-:Y:S01]  /*2d40*/  FFMA R28, R28, UR5, R17 ;  /* 0x000000051c1c7c23 */ /* 0x000fe20008000011 */
[----:B------:R-:W-:Y:S01]  /*2d50*/  FFMA R22, R19, UR5, R22 ;  /* 0x0000000513167c23 */ /* 0x000fe20008000016 */
[C---:B--2---:R-:W-:Y:S01]  /*2d60*/  FMUL R9, R36.reuse, R6 ;  /* 0x0000000624097220 */ /* 0x044fe20000400000 */
[----:B------:R-:W-:-:S03]  /*2d70*/  FMUL R34, R36, R45 ;  /* 0x0000002d24227220 */ /* 0x000fc60000400000 */
[----:B------:R-:W-:Y:S01]  /*2d80*/  FFMA R30, R9, UR5, R30 ;  /* 0x00000005091e7c23 */ /* 0x000fe2000800001e */
[----:B------:R-:W-:Y:S01]  /*2d90*/  FMUL R9, R36, R11 ;  /* 0x0000000b24097220 */ /* 0x000fe20000400000 */
[----:B------:R-:W-:Y:S01]  /*2da0*/  FFMA R5, R34, UR5, R5 ;  /* 0x0000000522057c23 */ /* 0x000fe20008000005 */
[-C--:B---3--:R-:W-:Y:S01]  /*2db0*/  FMUL R34, R36, R48.reuse ;  /* 0x0000003024227220 */ /* 0x088fe20000400000 */
[-C--:B------:R-:W-:Y:S01]  /*2dc0*/  FMUL R40, R40, R48.reuse ;  /* 0x0000003028287220 */ /* 0x080fe20000400000 */
[----:B------:R-:W-:Y:S02]  /*2dd0*/  FFMA R32, R9, UR5, R32 ;  /* 0x0000000509207c23 */ /* 0x000fe40008000020 */
        /* <DEDUP_REMOVED lines=11> */
[----:B------:R-:W-:-:S04]  /*2e90*/  FMUL R24, R37, R46 ;  /* 0x0000002e25187220 */ /* 0x000fc80000400000 */
[----:B------:R-:W-:Y:S01]  /*2ea0*/  FFMA R24, R24, UR5, R5 ;  /* 0x0000000518187c23 */ /* 0x000fe20008000005 */
[C---:B0-----:R-:W-:Y:S01]  /*2eb0*/  FMUL R35, R16.reuse, R6 ;  /* 0x0000000610237220 */ /* 0x041fe20000400000 */
[C---:B------:R-:W-:Y:S01]  /*2ec0*/  FMUL R10, R16.reuse, R45 ;  /* 0x0000002d100a7220 */ /* 0x040fe20000400000 */
[C---:B------:R-:W-:Y:S01]  /*2ed0*/  FMUL R6, R41.reuse, R49 ;  /* 0x0000003129067220 */ /* 0x040fe20000400000 */
[----:B------:R-:W-:Y:S01]  /*2ee0*/  FMUL R45, R41, R46 ;  /* 0x0000002e292d7220 */ /* 0x000fe20000400000 */
[----:B------:R-:W-:Y:S01]  /*2ef0*/  FMUL R11, R16, R11 ;  /* 0x0000000b100b7220 */ /* 0x000fe20000400000 */
[----:B------:R-:W-:Y:S01]  /*2f00*/  FFMA R23, R10, UR5, R23 ;  /* 0x000000050a177c23 */ /* 0x000fe20008000017 */
[----:B------:R-:W-:Y:S01]  /*2f10*/  FFMA R6, R6, UR5, R13 ;  /* 0x0000000506067c23 */ /* 0x000fe2000800000d */
[----:B------:R-:W-:Y:S01]  /*2f20*/  FFMA R22, R45, UR5, R22 ;  /* 0x000000052d167c23 */ /* 0x000fe20008000016 */
[----:B------:R-:W-:Y:S01]  /*2f30*/  FMUL R13, R41, R7 ;  /* 0x00000007290d7220 */ /* 0x000fe20000400000 */
[----:B------:R-:W-:Y:S01]  /*2f40*/  FMUL R45, R42, R50 ;  /* 0x000000322a2d7220 */ /* 0x000fe20000400000 */
[----:B------:R-:W-:Y:S01]  /*2f50*/  FMUL R53, R16, R48 ;  /* 0x0000003010357220 */ /* 0x000fe20000400000 */
[----:B------:R-:W-:Y:S01]  /*2f60*/  FMUL R16, R26, R50 ;  /* 0x000000321a107220 */ /* 0x000fe20000400000 */
        /* <DEDUP_REMOVED lines=8> */
[-C--:B------:R-:W-:Y:S01]  /*2ff0*/  FMUL R6, R37, R49.reuse ;  /* 0x0000003125067220 */ /* 0x080fe20000400000 */
[-C--:B------:R-:W-:Y:S01]  /*3000*/  FMUL R45, R25, R46.reuse ;  /* 0x0000002e192d7220 */ /* 0x080fe20000400000 */
[----:B------:R-:W-:Y:S01]  /*3010*/  FMUL R46, R17, R46 ;  /* 0x0000002e112e7220 */ /* 0x000fe20000400000 */
[----:B------:R-:W-:Y:S01]  /*3020*/  FFMA R30, R35, UR5, R30 ;  /* 0x00000005231e7c23 */ /* 0x000fe2000800001e */
[----:B------:R-:W-:Y:S01]  /*3030*/  FFMA R15, R6, UR5, R15 ;  /* 0x00000005060f7c23 */ /* 0x000fe2000800000f */
[----:B------:R-:W-:Y:S01]  /*3040*/  FMUL R6, R25, R49 ;  /* 0x0000003119067220 */ /* 0x000fe20000400000 */
[----:B------:R-:W-:Y:S01]  /*3050*/  FFMA R36, R45, UR5, R34 ;  /* 0x000000052d247c23 */ /* 0x000fe20008000022 */
[----:B------:R-:W-:Y:S01]  /*3060*/  FFMA R34, R11, UR5, R8 ;  /* 0x000000050b227c23 */ /* 0x000fe20008000008 */
[----:B------:R-:W-:Y:S01]  /*3070*/  FFMA R23, R46, UR5, R23 ;  /* 0x000000052e177c23 */ /* 0x000fe20008000017 */
[----:B------:R-:W-:Y:S01]  /*3080*/  FFMA R5, R6, UR5, R9 ;  /* 0x0000000506057c23 */ /* 0x000fe20008000009 */
[CC--:B------:R-:W-:Y:S01]  /*3090*/  FMUL R6, R38.reuse, R50.reuse ;  /* 0x0000003226067220 */ /* 0x0c0fe20000400000 */
[----:B------:R-:W0:Y:S01]  /*30a0*/  LDS.128 R8, [R3+0x1d0] ;  /* 0x0001d00003087984 */ /* 0x000e220000000c00 */
[----:B------:R-:W-:Y:S01]  /*30b0*/  FMUL R35, R38, R47 ;  /* 0x0000002f26237220 */ /* 0x000fe20000400000 */
[----:B------:R-:W-:Y:S01]  /*30c0*/  FFMA R16, R16, UR5, R5 ;  /* 0x0000000510107c23 */ /* 0x000fe20008000005 */
[----:B------:R-:W-:Y:S01]  /*30d0*/  FFMA R15, R6, UR5, R15 ;  /* 0x00000005060f7c23 */ /* 0x000fe2000800000f */
[----:B------:R-:W-:Y:S01]  /*30e0*/  FMUL R6, R39, R51 ;  /* 0x0000003327067220 */ /* 0x000fe20000400000 */
[-C--:B------:R-:W-:Y:S01]  /*30f0*/  FMUL R5, R26, R47.reuse ;  /* 0x0000002f1a057220 */ /* 0x080fe20000400000 */
[----:B------:R-:W-:Y:S01]  /*3100*/  FMUL R40, R18, R47 ;  /* 0x0000002f12287220 */ /* 0x000fe20000400000 */
[----:B------:R-:W-:Y:S01]  /*3110*/  FMUL R49, R17, R49 ;  /* 0x0000003111317220 */ /* 0x000fe20000400000 */
[----:B------:R-:W-:Y:S01]  /*3120*/  FFMA R15, R6, UR5, R15 ;  /* 0x00000005060f7c23 */ /* 0x000fe2000800000f */
[-C--:B------:R-:W-:Y:S01]  /*3130*/  FMUL R6, R25, R7.reuse ;  /* 0x0000000719067220 */ /* 0x080fe20000400000 */
[----:B------:R-:W-:Y:S01]  /*3140*/  FMUL R7, R17, R7 ;  /* 0x0000000711077220 */ /* 0x000fe20000400000 */
[----:B------:R-:W-:Y:S01]  /*3150*/  FFMA R36, R5, UR5, R36 ;  /* 0x0000000505247c23 */ /* 0x000fe20008000024 */
[----:B------:R-:W-:Y:S01]  /*3160*/  FFMA R23, R40, UR5, R23 ;  /* 0x0000000528177c23 */ /* 0x000fe20008000017 */
[----:B------:R-:W-:Y:S01]  /*3170*/  FFMA R29, R6, UR5, R29 ;  /* 0x00000005061d7c23 */ /* 0x000fe2000800001d */
[----:B------:R-:W-:Y:S01]  /*3180*/  FFMA R48, R7, UR5, R4 ;  /* 0x0000000507307c23 */ /* 0x000fe20008000004 */
[----:B------:R-:W-:Y:S01]  /*3190*/  FFMA R14, R53, UR5, R14 ;  /* 0x00000005350e7c23 */ /* 0x000fe2000800000e */
[----:B------:R-:W1:Y:S01]  /*31a0*/  LDS.128 R4, [R3+0x150] ;  /* 0x0001500003047984 */ /* 0x000e620000000c00 */
[----:B------:R-:W-:Y:S01]  /*31b0*/  FFMA R24, R35, UR5, R24 ;  /* 0x0000000523187c23 */ /* 0x000fe20008000018 */
[----:B------:R-:W-:Y:S01]  /*31c0*/  FMUL R35, R18, R50 ;  /* 0x0000003212237220 */ /* 0x000fe20000400000 */
[----:B------:R-:W-:-:S04]  /*31d0*/  FFMA R14, R49, UR5, R14 ;  /* 0x00000005310e7c23 */ /* 0x000fc8000800000e */
[----:B------:R-:W-:Y:S01]  /*31e0*/  FFMA R14, R35, UR5, R14 ;  /* 0x00000005230e7c23 */ /* 0x000fe2000800000e */
[-C--:B------:R-:W-:Y:S01]  /*31f0*/  FMUL R35, R27, R51.reuse ;  /* 0x000000331b237220 */ /* 0x080fe20000400000 */
[----:B------:R-:W-:-:S03]  /*3200*/  FMUL R51, R19, R51 ;  /* 0x0000003313337220 */ /* 0x000fc60000400000 */
[----:B------:R-:W-:Y:S01]  /*3210*/  FFMA R16, R35, UR5, R16 ;  /* 0x0000000523107c23 */ /* 0x000fe20008000010 */
[----:B------:R-:W-:Y:S01]  /*3220*/  FFMA R14, R51, UR5, R14 ;  /* 0x00000005330e7c23 */ /* 0x000fe2000800000e */
[C---:B0-----:R-:W-:Y:S01]  /*3230*/  FMUL R44, R8.reuse, R25 ;  /* 0x00000019082c7220 */ /* 0x041fe20000400000 */
[C---:B------:R-:W-:Y:S01]  /*3240*/  FMUL R37, R8.reuse, R37 ;  /* 0x0000002508257220 */ /* 0x040fe20000400000 */
[----:B------:R-:W-:Y:S01]  /*3250*/  FMUL R40, R8, R41 ;  /* 0x0000002908287220 */ /* 0x000fe20000400000 */
[-C--:B------:R-:W-:Y:S01]  /*3260*/  FMUL R25, R38, R9.reuse ;  /* 0x0000000926197220 */ /* 0x080fe20000400000 */
[----:B------:R-:W-:Y:S01]  /*3270*/  FFMA R33, R44, UR5, R33 ;  /* 0x000000052c217c23 */ /* 0x000fe20008000021 */
[----:B------:R-:W-:Y:S01]  /*3280*/  FMUL R44, R26, R9 ;  /* 0x000000091a2c7220 */ /* 0x000fe20000400000 */
[----:B------:R-:W-:Y:S01]  /*3290*/  FFMA R32, R37, UR5, R32 ;  /* 0x0000000525207c23 */ /* 0x000fe20008000020 */
[----:B------:R-:W-:Y:S01]  /*32a0*/  FMUL R17, R8, R17 ;  /* 0x0000001108117220 */ /* 0x000fe20000400000 */
[----:B------:R-:W-:Y:S01]  /*32b0*/  FFMA R31, R40, UR5, R31 ;  /* 0x00000005281f7c23 */ /* 0x000fe2000800001f */
[----:B------:R-:W-:Y:S01]  /*32c0*/  FFMA R33, R44, UR5, R33 ;  /* 0x000000052c217c23 */ /* 0x000fe20008000021 */
[-C--:B------:R-:W-:Y:S01]  /*32d0*/  FMUL R8, R42, R9.reuse ;  /* 0x000000092a087220 */ /* 0x080fe20000400000 */
[----:B------:R-:W0:Y:S01]  /*32e0*/  LDS.128 R44, [R3+0xd0] ;  /* 0x0000d000032c7984 */ /* 0x000e220000000c00 */
[----:B------:R-:W-:Y:S01]  /*32f0*/  FFMA R40, R25, UR5, R32 ;  /* 0x0000000519287c23 */ /* 0x000fe20008000020 */
[----:B------:R-:W-:Y:S01]  /*3300*/  FMUL R32, R18, R9 ;  /* 0x0000000912207220 */ /* 0x000fe20000400000 */
[----:B------:R-:W-:Y:S01]  /*3310*/  FFMA R8, R8, UR5, R31 ;  /* 0x0000000508087c23 */ /* 0x000fe2000800001f */
[-C--:B------:R-:W-:Y:S01]  /*3320*/  FMUL R9, R43, R10.reuse ;  /* 0x0000000a2b097220 */ /* 0x080fe20000400000 */
[----:B------:R-:W-:Y:S01]  /*3330*/  FFMA R17, R17, UR5, R34 ;  /* 0x0000000511117c23 */ /* 0x000fe20008000022 */
[----:B------:R-:W-:Y:S01]  /*3340*/  FMUL R25, R39, R10 ;  /* 0x0000000a27197220 */ /* 0x000fe20000400000 */
[----:B-1----:R-:W-:Y:S01]  /*3350*/  FMUL R31, R4, R18 ;  /* 0x00000012041f7220 */ /* 0x002fe20000400000 */
[----:B------:R-:W-:Y:S01]  /*3360*/  FFMA R9, R9, UR5, R8 ;  /* 0x0000000509097c23 */ /* 0x000fe20008000008 */
[-C--:B------:R-:W-:Y:S01]  /*3370*/  FMUL R8, R27, R10.reuse ;  /* 0x0000000a1b087220 */ /* 0x080fe20000400000 */
[----:B------:R-:W-:Y:S01]  /*3380*/  FFMA R17, R32, UR5, R17 ;  /* 0x0000000520117c23 */ /* 0x000fe20008000011 */
[----:B------:R-:W-:Y:S01]  /*3390*/  FMUL R10, R19, R10 ;  /* 0x0000000a130a7220 */ /* 0x000fe20000400000 */
[----:B------:R-:W-:Y:S01]  /*33a0*/  FFMA R40, R25, UR5, R40 ;  /* 0x0000000519287c23 */ /* 0x000fe20008000028 */
[----:B------:R-:W-:Y:S01]  /*33b0*/  FFMA R41, R8, UR5, R33 ;  /* 0x0000000508297c23 */ /* 0x000fe20008000021 */
[----:B------:R-:W-:Y:S01]  /*33c0*/  FMUL R25, R4, R38 ;  /* 0x0000002604197220 */ /* 0x000fe20000400000 */
        /* <DEDUP_REMOVED lines=9> */
[----:B------:R-:W1:Y:S01]  /*3460*/  LDS.128 R32, [R52+0x50] ;  /* 0x0000500034207984 */ /* 0x000e620000000c00 */
[----:B------:R-:W-:Y:S01]  /*3470*/  FFMA R37, R28, UR5, R25 ;  /* 0x000000051c257c23 */ /* 0x000fe20008000019 */
[-C--:B------:R-:W-:Y:S01]  /*3480*/  FMUL R25, R27, R5.reuse ;  /* 0x000000051b197220 */ /* 0x080fe20000400000 */
        /* <DEDUP_REMOVED lines=16> */
[----:B------:R-:W-:Y:S01]  /*3590*/  FMUL R38, R32, R11 ;  /* 0x0000000b20267220 */ /* 0x000fe20000400000 */
[----:B--2---:R-:W-:-:S02]  /*35a0*/  FMUL R18, R28, R45 ;  /* 0x0000002d1c127220 */ /* 0x004fc40000400000 */
[----:B------:R-:W-:Y:S01]  /*35b0*/  FFMA R23, R23, UR5, R22 ;  /* 0x0000000517177c23 */ /* 0x000fe20008000016 */
[-C--:B------:R-:W-:Y:S01]  /*35c0*/  FMUL R22, R32, R6.reuse ;  /* 0x0000000620167220 */ /* 0x080fe20000400000 */
[----:B------:R-:W-:Y:S01]  /*35d0*/  FFMA R38, R38, UR5, R9 ;  /* 0x0000000526267c23 */ /* 0x000fe20008000009 */
[----:B------:R-:W-:Y:S01]  /*35e0*/  FFMA R5, R18, UR5, R5 ;  /* 0x0000000512057c23 */ /* 0x000fe20008000005 */
[C---:B------:R-:W-:Y:S01]  /*35f0*/  FMUL R18, R28.reuse, R6 ;  /* 0x000000061c127220 */ /* 0x040fe20000400000 */
[----:B------:R-:W-:Y:S01]  /*3600*/  FMUL R9, R28, R11 ;  /* 0x0000000b1c097220 */ /* 0x000fe20000400000 */
[----:B------:R-:W-:Y:S01]  /*3610*/  FFMA R22, R22, UR5, R17 ;  /* 0x0000000516167c23 */ /* 0x000fe20008000011 */
[-C--:B---3--:R-:W-:Y:S01]  /*3620*/  FMUL R32, R32, R48.reuse ;  /* 0x0000003020207220 */ /* 0x088fe20000400000 */
[----:B------:R-:W-:Y:S01]  /*3630*/  FFMA R37, R18, UR5, R37 ;  /* 0x0000000512257c23 */ /* 0x000fe20008000025 */
[----:B------:R-:W-:Y:S01]  /*3640*/  FMUL R18, R28, R48 ;  /* 0x000000301c127220 */ /* 0x000fe20000400000 */
[----:B------:R-:W-:Y:S01]  /*3650*/  FFMA R40, R9, UR5, R40 ;  /* 0x0000000509287c23 */ /* 0x000fe20008000028 */
[----:B------:R-:W-:-:S02]  /*3660*/  FFMA R13, R32, UR5, R13 ;  /* 0x00000005200d7c23 */ /* 0x000fc4000800000d */
        /* <DEDUP_REMOVED lines=8> */
[----:B------:R-:W-:Y:S01]  /*36f0*/  FFMA R41, R24, UR5, R41 ;  /* 0x0000000518297c23 */ /* 0x000fe20008000029 */
[----:B------:R-:W0:Y:S01]  /*3700*/  LDS.128 R16, [R52+0x350] ;  /* 0x0003500034107984 */ /* 0x000e220000000c00 */
[----:B------:R-:W-:-:S04]  /*3710*/  FMUL R24, R29, R46 ;  /* 0x0000002e1d187220 */ /* 0x000fc80000400000 */
[----:B------:R-:W-:Y:S01]  /*3720*/  FFMA R24, R24, UR5, R5 ;  /* 0x0000000518187c23 */ /* 0x000fe20008000005 */
[C---:B0-----:R-:W-:Y:S01]  /*3730*/  FMUL R43, R16.reuse, R6 ;  /* 0x00000006102b7220 */ /* 0x041fe20000400000 */
[C---:B------:R-:W-:Y:S01]  /*3740*/  FMUL R6, R33.reuse, R49 ;  /* 0x0000003121067220 */ /* 0x040fe20000400000 */
[----:B------:R-:W-:Y:S01]  /*3750*/  FMUL R10, R16, R45 ;  /* 0x0000002d100a7220 */ /* 0x000fe20000400000 */
[----:B------:R-:W-:Y:S01]  /*3760*/  FMUL R45, R34, R50 ;  /* 0x00000032222d7220 */ /* 0x000fe20000400000 */
[----:B------:R-:W-:Y:S01]  /*3770*/  FMUL R11, R16, R11 ;  /* 0x0000000b100b7220 */ /* 0x000fe20000400000 */
[----:B------:R-:W-:Y:S01]  /*3780*/  FFMA R6, R6, UR5, R13 ;  /* 0x0000000506067c23 */ /* 0x000fe2000800000d */
[C---:B------:R-:W-:Y:S01]  /*3790*/  FMUL R13, R33.reuse, R7 ;  /* 0x00000007210d7220 */ /* 0x040fe20000400000 */
[----:B------:R-:W-:Y:S01]  /*37a0*/  FFMA R39, R10, UR5, R39 ;  /* 0x000000050a277c23 */ /* 0x000fe20008000027 */
[----:B------:R-:W-:Y:S01]  /*37b0*/  FMUL R10, R33, R46 ;  /* 0x0000002e210a7220 */ /* 0x000fe20000400000 */
[----:B------:R-:W-:Y:S01]  /*37c0*/  FFMA R6, R45, UR5, R6 ;  /* 0x000000052d067c23 */ /* 0x000fe20008000006 */
[----:B------:R-:W-:Y:S01]  /*37d0*/  FFMA R32, R13, UR5, R22 ;  /* 0x000000050d207c23 */ /* 0x000fe20008000016 */
[----:B------:R-:W-:Y:S01]  /*37e0*/  FMUL R13, R35, R51 ;  /* 0x00000033230d7220 */ /* 0x000fe20000400000 */
[----:B------:R-:W-:Y:S01]  /*37f0*/  FFMA R23, R10, UR5, R23 ;  /* 0x000000050a177c23 */ /* 0x000fe20008000017 */
[----:B------:R-:W-:Y:S01]  /*3800*/  FFMA R42, R11, UR5, R8 ;  /* 0x000000050b2a7c23 */ /* 0x000fe20008000008 */
[----:B------:R-:W-:Y:S01]  /*3810*/  FMUL R22, R34, R47 ;  /* 0x0000002f22167220 */ /* 0x000fe20000400000 */
[----:B------:R-:W-:Y:S01]  /*3820*/  FFMA R13, R13, UR5, R6 ;  /* 0x000000050d0d7c23 */ /* 0x000fe20008000006 */
[-C--:B------:R-:W-:Y:S01]  /*3830*/  FMUL R6, R29, R49.reuse ;  /* 0x000000311d067220 */ /* 0x080fe20000400000 */
[----:B------:R-:W-:Y:S01]  /*3840*/  FMUL R53, R16, R48 ;  /* 0x0000003010357220 */ /* 0x000fe20000400000 */
[----:B------:R-:W-:Y:S01]  /*3850*/  FFMA R22, R22, UR5, R23 ;  /* 0x0000000516167c23 */ /* 0x000fe20008000017 */
[CC--:B------:R-:W-:Y:S01]  /*3860*/  FMUL R23, R25.reuse, R46.reuse ;  /* 0x0000002e19177220 */ /* 0x0c0fe20000400000 */
[----:B------:R-:W-:Y:S01]  /*3870*/  FFMA R15, R6, UR5, R15 ;  /* 0x00000005060f7c23 */ /* 0x000fe2000800000f */
[----:B------:R-:W-:Y:S01]  /*3880*/  FMUL R6, R25, R49 ;  /* 0x0000003119067220 */ /* 0x000fe20000400000 */
[----:B------:R-:W-:Y:S01]  /*3890*/  FMUL R46, R17, R46 ;  /* 0x0000002e112e7220 */ /* 0x000fe20000400000 */
[----:B------:R-:W-:Y:S01]  /*38a0*/  FFMA R28, R23, UR5, R28 ;  /* 0x00000005171c7c23 */ /* 0x000fe2000800001c */
[-C--:B------:R-:W-:Y:S01]  /*38b0*/  FMUL R16, R30, R50.reuse ;  /* 0x000000321e107220 */ /* 0x080fe20000400000 */
[----:B------:R-:W-:Y:S01]  /*38c0*/  FFMA R5, R6, UR5, R9 ;  /* 0x0000000506057c23 */ /* 0x000fe20008000009 */
[----:B------:R-:W-:Y:S01]  /*38d0*/  FFMA R23, R46, UR5, R39 ;  /* 0x000000052e177c23 */ /* 0x000fe20008000027 */
[----:B------:R-:W0:Y:S01]  /*38e0*/  LDS.128 R8, [R3+0x1e0] ;  /* 0x0001e00003087984 */ /* 0x000e220000000c00 */
[----:B------:R-:W-:Y:S01]  /*38f0*/  FMUL R39, R30, R47 ;  /* 0x0000002f1e277220 */ /* 0x000fe20000400000 */
[----:B------:R-:W-:Y:S01]  /*3900*/  FFMA R15, R16, UR5, R15 ;  /* 0x00000005100f7c23 */ /* 0x000fe2000800000f */
[-C--:B------:R-:W-:Y:S01]  /*3910*/  FMUL R6, R29, R7.reuse ;  /* 0x000000071d067220 */ /* 0x080fe20000400000 */
[-C--:B------:R-:W-:Y:S01]  /*3920*/  FMUL R16, R26, R50.reuse ;  /* 0x000000321a107220 */ /* 0x080fe20000400000 */
[----:B------:R-:W-:Y:S01]  /*3930*/  FFMA R24, R39, UR5, R24 ;  /* 0x0000000527187c23 */ /* 0x000fe20008000018 */
[----:B------:R-:W-:Y:S01]  /*3940*/  FMUL R39, R25, R7 ;  /* 0x0000000719277220 */ /* 0x000fe20000400000 */
[----:B------:R-:W-:Y:S01]  /*3950*/  FFMA R14, R53, UR5, R14 ;  /* 0x00000005350e7c23 */ /* 0x000fe2000800000e */
[----:B------:R-:W-:Y:S01]  /*3960*/  FMUL R49, R17, R49 ;  /* 0x0000003111317220 */ /* 0x000fe20000400000 */
[----:B------:R-:W-:Y:S01]  /*3970*/  FFMA R37, R6, UR5, R37 ;  /* 0x0000000506257c23 */ /* 0x000fe20008000025 */
[----:B------:R-:W-:Y:S01]  /*3980*/  FFMA R36, R39, UR5, R36 ;  /* 0x0000000527247c23 */ /* 0x000fe20008000024 */
[----:B------:R-:W-:Y:S01]  /*3990*/  FFMA R16, R16, UR5, R5 ;  /* 0x0000000510107c23 */ /* 0x000fe20008000005 */
[----:B------:R-:W-:Y:S01]  /*39a0*/  FMUL R39, R17, R7 ;  /* 0x0000000711277220 */ /* 0x000fe20000400000 */
[----:B------:R-:W-:Y:S01]  /*39b0*/  FFMA R4, R43, UR5, R4 ;  /* 0x000000052b047c23 */ /* 0x000fe20008000004 */
[----:B------:R-:W-:Y:S01]  /*39c0*/  FMUL R6, R31, R51 ;  /* 0x000000331f067220 */ /* 0x000fe20000400000 */
[-C--:B------:R-:W-:Y:S01]  /*39d0*/  FMUL R5, R26, R47.reuse ;  /* 0x0000002f1a057220 */ /* 0x080fe20000400000 */
[----:B------:R-:W-:Y:S01]  /*39e0*/  FMUL R7, R18, R50 ;  /* 0x0000003212077220 */ /* 0x000fe20000400000 */
[----:B------:R-:W-:Y:S01]  /*39f0*/  FFMA R14, R49, UR5, R14 ;  /* 0x00000005310e7c23 */ /* 0x000fe2000800000e */
[----:B------:R-:W-:Y:S01]  /*3a00*/  FFMA R15, R6, UR5, R15 ;  /* 0x00000005060f7c23 */ /* 0x000fe2000800000f */
[----:B------:R-:W-:Y:S01]  /*3a10*/  FFMA R28, R5, UR5, R28 ;  /* 0x00000005051c7c23 */ /* 0x000fe2000800001c */
[----:B------:R-:W-:Y:S01]  /*3a20*/  FFMA R39, R39, UR5, R4 ;  /* 0x0000000527277c23 */ /* 0x000fe20008000004 */
[----:B------:R-:W-:Y:S01]  /*3a30*/  FFMA R14, R7, UR5, R14 ;  /* 0x00000005070e7c23 */ /* 0x000fe2000800000e */
[----:B------:R-:W-:Y:S01]  /*3a40*/  FMUL R44, R18, R47 ;  /* 0x0000002f122c7220 */ /* 0x000fe20000400000 */
[----:B------:R-:W1:Y:S01]  /*3a50*/  LDS.128 R4, [R3+0x160] ;  /* 0x0001600003047984 */ /* 0x000e620000000c00 */
[-C--:B------:R-:W-:Y:S01]  /*3a60*/  FMUL R43, R27, R51.reuse ;  /* 0x000000331b2b7220 */ /* 0x080fe20000400000 */
[----:B------:R-:W-:Y:S01]  /*3a70*/  FMUL R51, R19, R51 ;  /* 0x0000003313337220 */ /* 0x000fe20000400000 */
[----:B------:R-:W-:-:S02]  /*3a80*/  FFMA R23, R44, UR5, R23 ;  /* 0x000000052c177c23 */ /* 0x000fc40008000017 */
[----:B------:R-:W-:Y:S01]  /*3a90*/  FFMA R16, R43, UR5, R16 ;  /* 0x000000052b107c23 */ /* 0x000fe20008000010 */
[----:B------:R-:W-:Y:S02]  /*3aa0*/  FFMA R14, R51, UR5, R14 ;  /* 0x00000005330e7c23 */ /* 0x000fe4000800000e */
[----:B------:R-:W-:Y:S01]  /*3ab0*/  LDS.128 R48, [R3+0x60] ;  /* 0x0000600003307984 */ /* 0x000fe20000000c00 */
[C---:B0-----:R-:W-:Y:S01]  /*3ac0*/  FMUL R44, R8.reuse, R25 ;  /* 0x00000019082c7220 */ /* 0x041fe20000400000 */
[C---:B------:R-:W-:Y:S01]  /*3ad0*/  FMUL R33, R8.reuse, R33 ;  /* 0x0000002108217220 */ /* 0x040fe20000400000 */
[C---:B------:R-:W-:Y:S01]  /*3ae0*/  FMUL R29, R8.reuse, R29 ;  /* 0x0000001d081d7220 */ /* 0x040fe20000400000 */
[----:B------:R-:W-:Y:S01]  /*3af0*/  FMUL R17, R8, R17 ;  /* 0x0000001108117220 */ /* 0x000fe20000400000 */
[----:B------:R-:W-:Y:S01]  /*3b00*/  FFMA R41, R44, UR5, R41 ;  /* 0x000000052c297c23 */ /* 0x000fe20008000029 */
[----:B------:R-:W-:Y:S01]  /*3b10*/  FFMA R33, R33, UR5, R38 ;  /* 0x0000000521217c23 */ /* 0x000fe20008000026 */
[----:B------:R-:W0:Y:S01]  /*3b20*/  LDS.128 R44, [R3+0xe0] ;  /* 0x0000e000032c7984 */ /* 0x000e220000000c00 */
[-C--:B------:R-:W-:Y:S01]  /*3b30*/  FMUL R38, R34, R9.reuse ;  /* 0x0000000922267220 */ /* 0x080fe20000400000 */
[----:B------:R-:W-:Y:S01]  /*3b40*/  FFMA R8, R29, UR5, R40 ;  /* 0x000000051d087c23 */ /* 0x000fe20008000028 */
[-C--:B------:R-:W-:Y:S01]  /*3b50*/  FMUL R25, R30, R9.reuse ;  /* 0x000000091e197220 */ /* 0x080fe20000400000 */
[-C--:B------:R-:W-:Y:S01]  /*3b60*/  FMUL R40, R26, R9.reuse ;  /* 0x000000091a287220 */ /* 0x080fe20000400000 */
[----:B------:R-:W-:Y:S01]  /*3b70*/  FFMA R33, R38, UR5, R33 ;  /* 0x0000000526217c23 */ /* 0x000fe20008000021 */
[----:B------:R-:W-:Y:S01]  /*3b80*/  FMUL R38, R18, R9 ;  /* 0x0000000912267220 */ /* 0x000fe20000400000 */
[----:B------:R-:W-:Y:S01]  /*3b90*/  FFMA R8, R25, UR5, R8 ;  /* 0x0000000519087c23 */ /* 0x000fe20008000008 */
[-C--:B------:R-:W-:Y:S01]  /*3ba0*/  FMUL R9, R31, R10.reuse ;  /* 0x0000000a1f097220 */ /* 0x080fe20000400000 */
        /* <DEDUP_REMOVED lines=8> */
[----:B-1----:R-:W-:Y:S01]  /*3c30*/  FMUL R25, R4, R34 ;  /* 0x0000002204197220 */ /* 0x002fe20000400000 */
[----:B------:R-:W-:Y:S01]  /*3c40*/  FFMA R17, R42, UR5, R33 ;  /* 0x000000052a117c23 */ /* 0x000fe20008000021 */
[C---:B------:R-:W-:Y:S01]  /*3c50*/  FMUL R30, R4.reuse, R30 ;  /* 0x0000001e041e7220 */ /* 0x040fe20000400000 */
[----:B------:R-:W1:Y:S01]  /*3c60*/  LDS.128 R40, [R52+0x60] ;  /* 0x0000600034287984 */ /* 0x000e620000000c00 */
[C---:B------:R-:W-:Y:S01]  /*3c70*/  FMUL R33, R4.reuse, R26 ;  /* 0x0000001a04217220 */ /* 0x040fe20000400000 */
[----:B------:R-:W-:Y:S01]  /*3c80*/  FFMA R32, R25, UR5, R32 ;  /* 0x0000000519207c23 */ /* 0x000fe20008000020 */
[----:B------:R-:W-:Y:S01]  /*3c90*/  FMUL R4, R4, R18 ;  /* 0x0000001204047220 */ /* 0x000fe20000400000 */
[-C--:B------:R-:W-:Y:S01]  /*3ca0*/  FMUL R25, R35, R5.reuse ;  /* 0x0000000523197220 */ /* 0x080fe20000400000 */
[----:B------:R-:W-:Y:S01]  /*3cb0*/  FFMA R8, R29, UR5, R38 ;  /* 0x000000051d087c23 */ /* 0x000fe20008000026 */
[----:B------:R-:W-:Y:S01]  /*3cc0*/  FFMA R29, R30, UR5, R37 ;  /* 0x000000051e1d7c23 */ /* 0x000fe20008000025 */
[----:B------:R-:W-:Y:S01]  /*3cd0*/  FFMA R18, R33, UR5, R36 ;  /* 0x0000000521127c23 */ /* 0x000fe20008000024 */
[----:B------:R-:W-:Y:S01]  /*3ce0*/  FFMA R4, R4, UR5, R39 ;  /* 0x0000000504047c23 */ /* 0x000fe20008000027 */
[----:B------:R-:W-:Y:S01]  /*3cf0*/  FFMA R32, R25, UR5, R32 ;  /* 0x0000000519207c23 */ /* 0x000fe20008000020 */
[-C--:B------:R-:W-:Y:S01]  /*3d00*/  FMUL R26, R31, R5.reuse ;  /* 0x000000051f1a7220 */ /* 0x080fe20000400000 */
[-C--:B------:R-:W-:Y:S01]  /*3d10*/  FMUL R25, R27, R5.reuse ;  /* 0x000000051b197220 */ /* 0x080fe20000400000 */
[----:B------:R-:W2:Y:S01]  /*3d20*/  LDS.128 R36, [R52+0x160] ;  /* 0x0001600034247984 */ /* 0x000ea20000000c00 */
        /* <DEDUP_REMOVED lines=16> */
[C---:B------:R-:W-:Y:S01]  /*3e30*/  FMUL R31, R40.reuse, R6 ;  /* 0x00000006281f7220 */ /* 0x040fe20000400000 */
[----:B------:R-:W-:Y:S01]  /*3e40*/  FMUL R40, R40, R48 ;  /* 0x0000003028287220 */ /* 0x000fe20000400000 */
[----:B------:R-:W-:Y:S02]  /*3e50*/  FFMA R28, R28, UR5, R17 ;  /* 0x000000051c1c7c23 */ /* 0x000fe40008000011 */
[----:B------:R-:W-:Y:S01]  /*3e60*/  FFMA R32, R31, UR5, R32 ;  /* 0x000000051f207c23 */ /* 0x000fe20008000020 */
[----:B------:R-:W-:Y:S01]  /*3e70*/  FFMA R31, R40, UR5, R13 ;  /* 0x00000005281f7c23 */ /* 0x000fe2000800000d */
[----:B--2---:R-:W-:Y:S01]  /*3e80*/  FMUL R30, R36, R45 ;  /* 0x0000002d241e7220 */ /* 0x004fe20000400000 */
[----:B------:R-:W-:Y:S01]  /*3e90*/  FMUL R34, R37, R7 ;  /* 0x0000000725227220 */ /* 0x000fe20000400000 */
[----:B------:R-:W-:Y:S02]  /*3ea0*/  FMUL R40, R38, R50 ;  /* 0x0000003226287220 */ /* 0x000fe40000400000 */
[----:B------:R-:W-:Y:S01]  /*3eb0*/  FFMA R13, R30, UR5, R5 ;  /* 0x000000051e0d7c23 */ /* 0x000fe20008000005 */
[----:B------:R-:W-:-:S04]  /*3ec0*/  FMUL R30, R36, R6 ;  /* 0x00000006241e7220 */ /* 0x000fc80000400000 */
[----:B------:R-:W-:Y:S01]  /*3ed0*/  FFMA R5, R30, UR5, R29 ;  /* 0x000000051e057c23 */ /* 0x000fe2000800001d */
[C---:B------:R-:W-:Y:S01]  /*3ee0*/  FMUL R29, R36.reuse, R11 ;  /* 0x0000000b241d7220 */ /* 0x040fe20000400000 */
[----:B------:R-:W-:-:S03]  /*3ef0*/  FMUL R30, R36, R48 ;  /* 0x00000030241e7220 */ /* 0x000fc60000400000 */
[----:B------:R-:W-:Y:S01]  /*3f00*/  FFMA R29, R29, UR5, R10 ;  /* 0x000000051d1d7c23 */ /* 0x000fe2000800000a */
[----:B0-----:R-:W-:Y:S01]  /*3f10*/  FMUL R17, R24, R48 ;  /* 0x0000003018117220 */ /* 0x001fe20000400000 */
[----:B------:R-:W-:Y:S01]  /*3f20*/  FFMA R15, R30, UR5, R15 ;  /* 0x000000051e0f7c23 */ /* 0x000fe2000800000f */
[C---:B------:R-:W-:Y:S02]  /*3f30*/  FMUL R30, R24.reuse, R11 ;  /* 0x0000000b181e7220 */ /* 0x040fe40000400000 */
[----:B------:R-:W-:Y:S01]  /*3f40*/  FFMA R10, R17, UR5, R16 ;  /* 0x00000005110a7c23 */ /* 0x000fe20008000010 */
[C---:B------:R-:W-:Y:S01]  /*3f50*/  FMUL R16, R24.reuse, R45 ;  /* 0x0000002d18107220 */ /* 0x040fe20000400000 */
[----:B------:R-:W-:Y:S01]  /*3f60*/  FMUL R17, R24, R6 ;  /* 0x0000000618117220 */ /* 0x000fe20000400000 */
[----:B------:R-:W-:Y:S02]  /*3f70*/  FFMA R30, R30, UR5, R9 ;  /* 0x000000051e1e7c23 */ /* 0x000fe40008000009 */
[----:B------:R-:W-:Y:S01]  /*3f80*/  FFMA R33, R16, UR5, R19 ;  /* 0x0000000510217c23 */ /* 0x000fe20008000013 */
[----:B------:R-:W-:-:S02]  /*3f90*/  FFMA R44, R17, UR5, R18 ;  /* 0x00000005112c7c23 */ /* 0x000fc40008000012 */
[----:B------:R-:W0:Y:S02]  /*3fa0*/  LDS.128 R16, [R52+0x360] ;  /* 0x0003600034107984 */ /* 0x000e240000000c00 */
[C---:B0-----:R-:W-:Y:S01]  /*3fb0*/  FMUL R35, R16.reuse, R48 ;  /* 0x0000003010237220 */ /* 0x041fe20000400000 */
[C---:B------:R-:W-:Y:S01]  /*3fc0*/  FMUL R9, R16.reuse, R6 ;  /* 0x0000000610097220 */ /* 0x040fe20000400000 */
[----:B------:R-:W-:Y:S01]  /*3fd0*/  FMUL R6, R41, R49 ;  /* 0x0000003129067220 */ /* 0x000fe20000400000 */
[----:B------:R-:W-:Y:S01]  /*3fe0*/  FMUL R24, R16, R45 ;  /* 0x0000002d10187220 */ /* 0x000fe20000400000 */
[----:B------:R-:W-:Y:S01]  /*3ff0*/  FFMA R14, R35, UR5, R14 ;  /* 0x00000005230e7c23 */ /* 0x000fe2000800000e */
[C---:B------:R-:W-:Y:S01]  /*4000*/  FMUL R35, R41.reuse, R46 ;  /* 0x0000002e29237220 */ /* 0x040fe20000400000 */
[----:B------:R-:W-:Y:S01]  /*4010*/  FFMA R6, R6, UR5, R31 ;  /* 0x0000000506067c23 */ /* 0x000fe2000800001f */
        /* <DEDUP_REMOVED lines=10> */
[-C--:B------:R-:W-:Y:S01]  /*40c0*/  FMUL R31, R25, R49.reuse ;  /* 0x00000031191f7220 */ /* 0x080fe20000400000 */
[----:B------:R-:W-:Y:S01]  /*40d0*/  FFMA R23, R24, UR5, R23 ;  /* 0x0000000518177c23 */ /* 0x000fe20008000017 */
[----:B------:R-:W-:Y:S01]  /*40e0*/  FFMA R16, R35, UR5, R6 ;  /* 0x0000000523107c23 */ /* 0x000fe20008000006 */
[C---:B------:R-:W-:Y:S01]  /*40f0*/  FMUL R6, R37.reuse, R49 ;  /* 0x0000003125067220 */ /* 0x040fe20000400000 */
[-C--:B------:R-:W-:Y:S01]  /*4100*/  FMUL R24, R37, R46.reuse ;  /* 0x0000002e25187220 */ /* 0x080fe20000400000 */
[----:B------:R-:W-:Y:S01]  /*4110*/  FFMA R45, R34, UR5, R5 ;  /* 0x00000005222d7c23 */ /* 0x000fe20008000005 */
[-C--:B------:R-:W-:Y:S01]  /*4120*/  FMUL R36, R17, R46.reuse ;  /* 0x0000002e11247220 */ /* 0x080fe20000400000 */
[----:B------:R-:W-:Y:S01]  /*4130*/  FFMA R15, R6, UR5, R15 ;  /* 0x00000005060f7c23 */ /* 0x000fe2000800000f */
[----:B------:R-:W-:Y:S01]  /*4140*/  FFMA R6, R31, UR5, R10 ;  /* 0x000000051f067c23 */ /* 0x000fe2000800000a */
[----:B------:R-:W-:Y:S01]  /*4150*/  FFMA R31, R11, UR5, R8 ;  /* 0x000000050b1f7c23 */ /* 0x000fe20008000008 */
[C---:B------:R-:W-:Y:S01]  /*4160*/  FMUL R5, R25.reuse, R7 ;  /* 0x0000000719057220 */ /* 0x040fe20000400000 */
[----:B------:R-:W0:Y:S01]  /*4170*/  LDS.128 R8, [R3+0x1f0] ;  /* 0x0001f00003087984 */ /* 0x000e220000000c00 */
[----:B------:R-:W-:Y:S01]  /*4180*/  FFMA R13, R24, UR5, R13 ;  /* 0x00000005180d7c23 */ /* 0x000fe2000800000d */
[-C--:B------:R-:W-:Y:S01]  /*4190*/  FMUL R34, R38, R47.reuse ;  /* 0x0000002f26227220 */ /* 0x080fe20000400000 */
[----:B------:R-:W-:Y:S01]  /*41a0*/  FMUL R24, R25, R46 ;  /* 0x0000002e19187220 */ /* 0x000fe20000400000 */
[----:B------:R-:W-:Y:S01]  /*41b0*/  FFMA R36, R36, UR5, R23 ;  /* 0x0000000524247c23 */ /* 0x000fe20008000017 */
[----:B------:R-:W-:Y:S01]  /*41c0*/  FFMA R44, R5, UR5, R44 ;  /* 0x00000005052c7c23 */ /* 0x000fe2000800002c */
[----:B------:R-:W-:Y:S01]  /*41d0*/  FFMA R23, R34, UR5, R13 ;  /* 0x0000000522177c23 */ /* 0x000fe2000800000d */
        /* <DEDUP_REMOVED lines=10> */
[----:B------:R-:W-:Y:S01]  /*4280*/  FFMA R15, R40, UR5, R15 ;  /* 0x00000005280f7c23 */ /* 0x000fe2000800000f */
[----:B------:R-:W-:Y:S01]  /*4290*/  FFMA R13, R34, UR5, R13 ;  /* 0x00000005220d7c23 */ /* 0x000fe2000800000d */
[----:B------:R-:W-:Y:S01]  /*42a0*/  FMUL R40, R39, R51 ;  /* 0x0000003327287220 */ /* 0x000fe20000400000 */
[C---:B------:R-:W-:Y:S01]  /*42b0*/  FMUL R33, R18.reuse, R50 ;  /* 0x0000003212217220 */ /* 0x040fe20000400000 */
[----:B------:R-:W-:Y:S01]  /*42c0*/  FMUL R47, R18, R47 ;  /* 0x0000002f122f7220 */ /* 0x000fe20000400000 */
[----:B------:R-:W-:Y:S01]  /*42d0*/  FFMA R14, R49, UR5, R14 ;  /* 0x00000005310e7c23 */ /* 0x000fe2000800000e */
[----:B------:R-:W-:Y:S01]  /*42e0*/  FFMA R15, R40, UR5, R15 ;  /* 0x00000005280f7c23 */ /* 0x000fe2000800000f */
[----:B------:R-:W-:Y:S01]  /*42f0*/  FMUL R51, R19, R51 ;  /* 0x0000003313337220 */ /* 0x000fe20000400000 */
[----:B------:R-:W-:Y:S01]  /*4300*/  FFMA R36, R47, UR5, R36 ;  /* 0x000000052f247c23 */ /* 0x000fe20008000024 */
[----:B------:R-:W-:-:S04]  /*4310*/  FFMA R14, R33, UR5, R14 ;  /* 0x00000005210e7c23 */ /* 0x000fc8000800000e */
[----:B------:R-:W-:Y:S02]  /*4320*/  FFMA R14, R51, UR5, R14 ;  /* 0x00000005330e7c23 */ /* 0x000fe4000800000e */
[----:B------:R-:W2:Y:S01]  /*4330*/  LDS.128 R48, [R52+0x170] ;  /* 0x0001700034307984 */ /* 0x000ea20000000c00 */
        /* <DEDUP_REMOVED lines=8> */
[-C--:B------:R-:W-:Y:S01]  /*43c0*/  FMUL R17, R42, R9.reuse ;  /* 0x000000092a117220 */ /* 0x080fe20000400000 */
[-C--:B------:R-:W-:Y:S01]  /*43d0*/  FMUL R30, R38, R9.reuse ;  /* 0x00000009261e7220 */ /* 0x080fe20000400000 */
[-C--:B------:R-:W-:Y:S01]  /*43e0*/  FMUL R31, R18, R9.reuse ;  /* 0x00000009121f7220 */ /* 0x080fe20000400000 */
[----:B------:R-:W-:Y:S01]  /*43f0*/  FMUL R34, R26, R9 ;  /* 0x000000091a227220 */ /* 0x000fe20000400000 */
[----:B------:R-:W-:Y:S01]  /*4400*/  FFMA R17, R17, UR5, R28 ;  /* 0x0000000511117c23 */ /* 0x000fe2000800001c */
[----:B------:R-:W-:Y:S01]  /*4410*/  FFMA R9, R30, UR5, R29 ;  /* 0x000000051e097c23 */ /* 0x000fe2000800001d */
[----:B------:R-:W-:Y:S01]  /*4420*/  FFMA R31, R31, UR5, R8 ;  /* 0x000000051f1f7c23 */ /* 0x000fe20008000008 */
[-C--:B------:R-:W-:Y:S01]  /*4430*/  FMUL R8, R43, R10.reuse ;  /* 0x0000000a2b087220 */ /* 0x080fe20000400000 */
[-C--:B------:R-:W-:Y:S01]  /*4440*/  FMUL R28, R39, R10.reuse ;  /* 0x0000000a271c7220 */ /* 0x080fe20000400000 */
[-C--:B------:R-:W-:Y:S01]  /*4450*/  FMUL R30, R27, R10.reuse ;  /* 0x0000000a1b1e7220 */ /* 0x080fe20000400000 */
[----:B------:R-:W-:Y:S01]  /*4460*/  FFMA R25, R34, UR5, R25 ;  /* 0x0000000522197c23 */ /* 0x000fe20008000019 */
[----:B------:R-:W-:Y:S01]  /*4470*/  FMUL R40, R19, R10 ;  /* 0x0000000a13287220 */ /* 0x000fe20000400000 */
[----:B------:R-:W-:Y:S01]  /*4480*/  FFMA R17, R8, UR5, R17 ;  /* 0x0000000508117c23 */ /* 0x000fe20008000011 */
[----:B------:R-:W-:Y:S01]  /*4490*/  FFMA R9, R28, UR5, R9 ;  /* 0x000000051c097c23 */ /* 0x000fe20008000009 */
[----:B------:R-:W-:Y:S01]  /*44a0*/  FFMA R8, R30, UR5, R25 ;  /* 0x000000051e087c23 */ /* 0x000fe20008000019 */
[----:B------:R-:W-:Y:S01]  /*44b0*/  FFMA R40, R40, UR5, R31 ;  /* 0x0000000528287c23 */ /* 0x000fe2000800001f */
[C---:B-1----:R-:W-:Y:S01]  /*44c0*/  FMUL R25, R4.reuse, R42 ;  /* 0x0000002a04197220 */ /* 0x042fe20000400000 */
[----:B------:R-:W0:Y:S01]  /*44d0*/  LDS.128 R28, [R3+0xf0] ;  /* 0x0000f000031c7984 */ /* 0x000e220000000c00 */
[C---:B------:R-:W-:Y:S01]  /*44e0*/  FMUL R38, R4.reuse, R38 ;  /* 0x0000002604267220 */ /* 0x040fe20000400000 */
[C---:B------:R-:W-:Y:S01]  /*44f0*/  FMUL R37, R4.reuse, R26 ;  /* 0x0000001a04257220 */ /* 0x040fe20000400000 */
[----:B------:R-:W-:Y:S01]  /*4500*/  FMUL R41, R4, R18 ;  /* 0x0000001204297220 */ /* 0x000fe20000400000 */
[----:B------:R-:W-:Y:S01]  /*4510*/  FFMA R4, R25, UR5, R32 ;  /* 0x0000000519047c23 */ /* 0x000fe20008000020 */
[-C--:B------:R-:W-:Y:S01]  /*4520*/  FMUL R47, R43, R5.reuse ;  /* 0x000000052b2f7220 */ /* 0x080fe20000400000 */
[----:B------:R-:W1:Y:S01]  /*4530*/  LDS.128 R32, [R52+0x70] ;  /* 0x0000700034207984 */ /* 0x000e620000000c00 */
[----:B------:R-:W-:Y:S01]  /*4540*/  FFMA R18, R38, UR5, R45 ;  /* 0x0000000526127c23 */ /* 0x000fe2000800002d */
[----:B------:R-:W-:Y:S01]  /*4550*/  FFMA R10, R37, UR5, R44 ;  /* 0x00000005250a7c23 */ /* 0x000fe2000800002c */
[----:B------:R-:W-:Y:S01]  /*4560*/  FFMA R25, R41, UR5, R46 ;  /* 0x0000000529197c23 */ /* 0x000fe2000800002e */
[----:B------:R-:W-:Y:S01]  /*4570*/  FFMA R4, R47, UR5, R4 ;  /* 0x000000052f047c23 */ /* 0x000fe20008000004 */
[-C--:B------:R-:W-:Y:S01]  /*4580*/  FMUL R26, R19, R5.reuse ;  /* 0x00000005131a7220 */ /* 0x080fe20000400000 */
[----:B------:R-:W3:Y:S01]  /*4590*/  LDS.128 R44, [R3+0x70] ;  /* 0x00007000032c7984 */ /* 0x000ee20000000c00 */
[-C--:B------:R-:W-:Y:S01]  /*45a0*/  FMUL R37, R39, R5.reuse ;  /* 0x0000000527257220 */ /* 0x080fe20000400000 */
[----:B------:R-:W-:Y:S01]  /*45b0*/  FMUL R41, R27, R5 ;  /* 0x000000051b297220 */ /* 0x000fe20000400000 */
[----:B------:R-:W-:-:S02]  /*45c0*/  FFMA R5, R26, UR5, R25 ;  /* 0x000000051a057c23 */ /* 0x000fc40008000019 */
[----:B------:R-:W-:Y:S01]  /*45d0*/  FFMA R18, R37, UR5, R18 ;  /* 0x0000000525127c23 */ /* 0x000fe20008000012 */
[----:B------:R-:W-:Y:S01]  /*45e0*/  FFMA R10, R41, UR5, R10 ;  /* 0x00000005290a7c23 */ /* 0x000fe2000800000a */
[----:B--2---:R-:W-:-:S04]  /*45f0*/  FMUL R41, R48, R6 ;  /* 0x0000000630297220 */ /* 0x004fc80000400000 */
[----:B------:R-:W-:Y:S01]  /*4600*/  FFMA R41, R41, UR5, R18 ;  /* 0x0000000529297c23 */ /* 0x000fe20008000012 */
[C---:B0-----:R-:W-:Y:S01]  /*4610*/  FMUL R26, R28.reuse, R39 ;  /* 0x000000271c1a7220 */ /* 0x041fe20000400000 */
[C---:B------:R-:W-:Y:S01]  /*4620*/  FMUL R43, R28.reuse, R43 ;  /* 0x0000002b1c2b7220 */ /* 0x040fe20000400000 */
[C---:B------:R-:W-:Y:S01]  /*4630*/  FMUL R25, R28.reuse, R19 ;  /* 0x000000131c197220 */ /* 0x040fe20000400000 */
[----:B------:R-:W-:Y:S01]  /*4640*/  FMUL R37, R28, R27 ;  /* 0x0000001b1c257220 */ /* 0x000fe20000400000 */
[----:B------:R-:W-:Y:S01]  /*4650*/  FFMA R19, R26, UR5, R23 ;  /* 0x000000051a137c23 */ /* 0x000fe20008000017 */
[----:B------:R-:W-:Y:S01]  /*4660*/  FFMA R22, R43, UR5, R22 ;  /* 0x000000052b167c23 */ /* 0x000fe20008000016 */
[C---:B-1----:R-:W-:Y:S01]  /*4670*/  FMUL R23, R32.reuse, R29 ;  /* 0x0000001d20177220 */ /* 0x042fe20000400000 */
[----:B------:R-:W-:Y:S01]  /*4680*/  FFMA R37, R37, UR5, R24 ;  /* 0x0000000525257c23 */ /* 0x000fe20008000018 */
[----:B------:R-:W-:Y:S01]  /*4690*/  FFMA R36, R25, UR5, R36 ;  /* 0x0000000519247c23 */ /* 0x000fe20008000024 */
[CC--:B------:R-:W-:Y:S01]  /*46a0*/  FMUL R24, R32.reuse, R11.reuse ;  /* 0x0000000b20187220 */ /* 0x0c0fe20000400000 */
[----:B------:R-:W-:Y:S01]  /*46b0*/  FFMA R22, R23, UR5, R22 ;  /* 0x0000000517167c23 */ /* 0x000fe20008000016 */
[C---:B------:R-:W-:Y:S01]  /*46c0*/  FMUL R23, R32.reuse, R6 ;  /* 0x0000000620177220 */ /* 0x040fe20000400000 */
[----:B---3--:R-:W-:Y:S01]  /*46d0*/  FMUL R25, R32, R44 ;  /* 0x0000002c20197220 */ /* 0x008fe20000400000 */
[----:B------:R-:W-:-:S02]  /*46e0*/  FMUL R28, R48, R11 ;  /* 0x0000000b301c7220 */ /* 0x000fc40000400000 */
[----:B------:R-:W-:Y:S01]  /*46f0*/  FFMA R23, R23, UR5, R4 ;  /* 0x0000000517177c23 */ /* 0x000fe20008000004 */
[----:B------:R-:W-:Y:S01]  /*4700*/  FFMA R4, R24, UR5, R17 ;  /* 0x0000000518047c23 */ /* 0x000fe20008000011 */
[----:B------:R-:W-:Y:S01]  /*4710*/  FFMA R42, R25, UR5, R16 ;  /* 0x00000005192a7c23 */ /* 0x000fe20008000010 */
[----:B------:R-:W-:Y:S01]  /*4720*/  FMUL R16, R48, R44 ;  /* 0x0000002c30107220 */ /* 0x000fe20000400000 */
[----:B------:R-:W0:Y:S01]  /*4730*/  LDS.128 R24, [R52+0x270] ;  /* 0x0002700034187984 */ /* 0x000e220000000c00 */
[----:B------:R-:W-:Y:S02]  /*4740*/  FFMA R28, R28, UR5, R9 ;  /* 0x000000051c1c7c23 */ /* 0x000fe40008000009 */
[----:B------:R-:W-:Y:S01]  /*4750*/  FFMA R39, R16, UR5, R15 ;  /* 0x0000000510277c23 */ /* 0x000fe2000800000f */
[----:B------:R-:W-:-:S04]  /*4760*/  FMUL R16, R48, R29 ;  /* 0x0000001d30107220 */ /* 0x000fc80000400000 */
[----:B------:R-:W-:Y:S02]  /*4770*/  FFMA R15, R16, UR5, R19 ;  /* 0x00000005100f7c23 */ /* 0x000fe40008000013 */
[----:B------:R-:W1:Y:S01]  /*4780*/  LDS.128 R16, [R52+0x370] ;  /* 0x0003700034107984 */ /* 0x000e620000000c00 */
[C---:B0-----:R-:W-:Y:S01]  /*4790*/  FMUL R32, R24.reuse, R44 ;  /* 0x0000002c18207220 */ /* 0x041fe20000400000 */
[----:B------:R-:W-:-:S03]  /*47a0*/  FMUL R43, R24, R11 ;  /* 0x0000000b182b7220 */ /* 0x000fc60000400000 */
[----:B------:R-:W-:Y:S01]  /*47b0*/  FFMA R9, R32, UR5, R13 ;  /* 0x0000000520097c23 */ /* 0x000fe2000800000d */
[C---:B------:R-:W-:Y:S01]  /*47c0*/  FMUL R32, R24.reuse, R29 ;  /* 0x0000001d18207220 */ /* 0x040fe20000400000 */
[----:B------:R-:W-:-:S03]  /*47d0*/  FMUL R13, R24, R6 ;  /* 0x00000006180d7220 */ /* 0x000fc60000400000 */
[----:B------:R-:W-:Y:S01]  /*47e0*/  FFMA R37, R32, UR5, R37 ;  /* 0x0000000520257c23 */ /* 0x000fe20008000025 */
[----:B------:R-:W-:Y:S01]  /*47f0*/  FFMA R32, R43, UR5, R8 ;  /* 0x000000052b207c23 */ /* 0x000fe20008000008 */
[----:B------:R-:W-:Y:S01]  /*4800*/  FFMA R24, R13, UR5, R10 ;  /* 0x000000050d187c23 */ /* 0x000fe2000800000a */
[C---:B-1----:R-:W-:Y:S01]  /*4810*/  FMUL R43, R16.reuse, R29 ;  /* 0x0000001d102b7220 */ /* 0x042fe20000400000 */
[C---:B------:R-:W-:Y:S01]  /*4820*/  FMUL R13, R16.reuse, R44 ;  /* 0x0000002c100d7220 */ /* 0x040fe20000400000 */
[----:B------:R-:W-:Y:S01]  /*4830*/  FMUL R29, R16, R11 ;  /* 0x0000000b101d7220 */ /* 0x000fe20000400000 */
[C---:B------:R-:W-:Y:S01]  /*4840*/  FMUL R11, R33.reuse, R30 ;  /* 0x0000001e210b7220 */ /* 0x040fe20000400000 */
[----:B------:R-:W-:Y:S01]  /*4850*/  FMUL R10, R33, R7 ;  /* 0x00000007210a7220 */ /* 0x000fe20000400000 */
[----:B------:R-:W-:Y:S01]  /*4860*/  FFMA R8, R13, UR5, R14 ;  /* 0x000000050d087c23 */ /* 0x000fe2000800000e */
[----:B------:R-:W-:Y:S01]  /*4870*/  FMUL R14, R34, R31 ;  /* 0x0000001f220e7220 */ /* 0x000fe20000400000 */
[----:B------:R-:W-:Y:S01]  /*4880*/  FFMA R11, R11, UR5, R22 ;  /* 0x000000050b0b7c23 */ /* 0x000fe20008000016 */
[----:B------:R-:W-:Y:S01]  /*4890*/  FFMA R10, R10, UR5, R23 ;  /* 0x000000050a0a7c23 */ /* 0x000fe20008000017 */
        /* <DEDUP_REMOVED lines=9> */
[----:B------:R-:W-:Y:S01]  /*4930*/  FMUL R10, R34, R46 ;  /* 0x0000002e220a7220 */ /* 0x000fe20000400000 */
[----:B------:R-:W-:Y:S01]  /*4940*/  FMUL R16, R49, R30 ;  /* 0x0000001e31107220 */ /* 0x000fe20000400000 */
[----:B------:R-:W-:Y:S01]  /*4950*/  FFMA R23, R14, UR5, R13 ;  /* 0x000000050e177c23 */ /* 0x000fe2000800000d */
        /* <DEDUP_REMOVED lines=12> */
[----:B------:R-:W-:Y:S01]  /*4a20*/  FMUL R16, R25, R45 ;  /* 0x0000002d19107220 */ /* 0x000fe20000400000 */
[----:B------:R-:W-:Y:S01]  /*4a30*/  FFMA R22, R22, UR5, R41 ;  /* 0x0000000516167c23 */ /* 0x000fe20008000029 */
[----:B------:R-:W-:Y:S01]  /*4a40*/  FMUL R11, R50, R20 ;  /* 0x00000014320b7220 */ /* 0x000fe20000400000 */
[----:B------:R-:W-:Y:S01]  /*4a50*/  FFMA R15, R15, UR5, R10 ;  /* 0x000000050f0f7c23 */ /* 0x000fe2000800000a */
[----:B------:R-:W-:Y:S01]  /*4a60*/  FFMA R16, R16, UR5, R9 ;  /* 0x0000000510107c23 */ /* 0x000fe20008000009 */
[C---:B------:R-:W-:Y:S01]  /*4a70*/  FMUL R10, R51.reuse, R12 ;  /* 0x0000000c330a7220 */ /* 0x040fe20000400000 */
[----:B------:R-:W-:Y:S01]  /*4a80*/  FMUL R9, R51, R21 ;  /* 0x0000001533097220 */ /* 0x000fe20000400000 */
[----:B------:R-:W-:Y:S01]  /*4a90*/  FFMA R22, R11, UR5, R22 ;  /* 0x000000050b167c23 */ /* 0x000fe20008000016 */
[----:B------:R-:W-:Y:S01]  /*4aa0*/  FMUL R45, R17, R45 ;  /* 0x0000002d112d7220 */ /* 0x000fe20000400000 */
[----:B------:R-:W-:Y:S01]  /*4ab0*/  FFMA R5, R6, UR5, R5 ;  /* 0x0000000506057c23 */ /* 0x000fe20008000005 */
[----:B------:R-:W-:Y:S01]  /*4ac0*/  FFMA R13, R10, UR5, R13 ;  /* 0x000000050a0d7c23 */ /* 0x000fe2000800000d */
[----:B------:R-:W-:Y:S01]  /*4ad0*/  FFMA R22, R9, UR5, R22 ;  /* 0x0000000509167c23 */ /* 0x000fe20008000016 */
[----:B------:R-:W-:Y:S01]  /*4ae0*/  FFMA R6, R45, UR5, R8 ;  /* 0x000000052d067c23 */ /* 0x000fe20008000008 */
[----:B------:R-:W-:Y:S01]  /*4af0*/  FFMA R43, R43, UR5, R36 ;  /* 0x000000052b2b7c23 */ /* 0x000fe20008000024 */
[----:B------:R-:W0:Y:S01]  /*4b00*/  LDS.128 R8, [R3+0x200] ;  /* 0x0002000003087984 */ /* 0x000e220000000c00 */
[C---:B------:R-:W-:Y:S01]  /*4b10*/  FMUL R36, R25.reuse, R30 ;  /* 0x0000001e19247220 */ /* 0x040fe20000400000 */
[----:B------:R-:W-:Y:S01]  /*4b20*/  FMUL R39, R25, R7 ;  /* 0x0000000719277220 */ /* 0x000fe20000400000 */
[----:B------:R-:W-:Y:S01]  /*4b30*/  FMUL R41, R27, R47 ;  /* 0x0000002f1b297220 */ /* 0x000fe20000400000 */
[----:B------:R-:W-:Y:S01]  /*4b40*/  FMUL R42, R17, R7 ;  /* 0x00000007112a7220 */ /* 0x000fe20000400000 */
[----:B------:R-:W-:Y:S01]  /*4b50*/  FFMA R36, R36, UR5, R37 ;  /* 0x0000000524247c23 */ /* 0x000fe20008000025 */
[C---:B------:R-:W-:Y:S01]  /*4b60*/  FMUL R37, R26.reuse, R46 ;  /* 0x0000002e1a257220 */ /* 0x040fe20000400000 */
[----:B------:R-:W-:Y:S01]  /*4b70*/  FFMA R24, R39, UR5, R24 ;  /* 0x0000000527187c23 */ /* 0x000fe20008000018 */
[CC--:B------:R-:W-:Y:S01]  /*4b80*/  FMUL R39, R26.reuse, R31.reuse ;  /* 0x0000001f1a277220 */ /* 0x0c0fe20000400000 */
[----:B------:R-:W-:Y:S01]  /*4b90*/  FMUL R30, R17, R30 ;  /* 0x0000001e111e7220 */ /* 0x000fe20000400000 */
[----:B------:R-:W-:Y:S01]  /*4ba0*/  FFMA R16, R37, UR5, R16 ;  /* 0x0000000525107c23 */ /* 0x000fe20008000010 */
[-C--:B------:R-:W-:Y:S01]  /*4bb0*/  FMUL R37, R26, R20.reuse ;  /* 0x000000141a257220 */ /* 0x080fe20000400000 */
[----:B------:R-:W-:Y:S01]  /*4bc0*/  FFMA R39, R39, UR5, R36 ;  /* 0x0000000527277c23 */ /* 0x000fe20008000024 */
[----:B------:R-:W-:Y:S01]  /*4bd0*/  FMUL R20, R18, R20 ;  /* 0x0000001412147220 */ /* 0x000fe20000400000 */
        /* <DEDUP_REMOVED lines=12> */
[C---:B------:R-:W-:Y:S01]  /*4ca0*/  FMUL R12, R19.reuse, R12 ;  /* 0x0000000c130c7220 */ /* 0x040fe20000400000 */
[----:B------:R-:W-:Y:S01]  /*4cb0*/  FMUL R21, R19, R47 ;  /* 0x0000002f13157220 */ /* 0x000fe20000400000 */
[----:B------:R-:W-:Y:S01]  /*4cc0*/  FFMA R6, R7, UR5, R6 ;  /* 0x0000000507067c23 */ /* 0x000fe20008000006 */
[----:B------:R-:W-:Y:S01]  /*4cd0*/  FFMA R31, R31, UR5, R30 ;  /* 0x000000051f1f7c23 */ /* 0x000fe2000800001e */
        /* <DEDUP_REMOVED lines=24> */
[----:B------:R-:W-:Y:S01]  /*4e60*/  FFMA R8, R35, UR5, R4 ;  /* 0x0000000523087c23 */ /* 0x000fe20008000004 */
[----:B------:R-:W-:Y:S01]  /*4e70*/  FFMA R27, R6, UR5, R7 ;  /* 0x00000005061b7c23 */ /* 0x000fe20008000007 */
[----:B------:R-:W-:Y:S01]  /*4e80*/  FFMA R25, R12, UR5, R25 ;  /* 0x000000050c197c23 */ /* 0x000fe20008000019 */
[----:B------:R-:W-:Y:S01]  /*4e90*/  FFMA R26, R10, UR5, R9 ;  /* 0x000000050a1a7c23 */ /* 0x000fe20008000009 */
[----:B------:R-:W-:Y:S01]  /*4ea0*/  UMOV UR5, 0x20 ;  /* 0x0000002000057882 */ /* 0x000fe20000000000 */
[----:B------:R-:W-:Y:S06]  /*4eb0*/  BAR.SYNC.DEFER_BLOCKING 0x0 ;  /* 0x0000000000007b1d */ /* 0x000fec0000010000 */
[----:B------:R-:W-:Y:S05]  /*4ec0*/  BRA.U UP1, `(.L_x_8) ;  /* 0xffffffb901847547 */ /* 0x000fea000b83ffff */
[----:B------:R-:W0:Y:S01]  /*4ed0*/  S2R R6, SR_TID.X ;  /* 0x0000000000067919 */ /* 0x000e220000002100 */
[----:B------:R-:W1:Y:S01]  /*4ee0*/  S2UR UR9, SR_CgaCtaId ;  /* 0x00000000000979c3 */ /* 0x000e620000008800 */
[----:B------:R-:W-:Y:S01]  /*4ef0*/  MOV R4, 0x400 ;  /* 0x0000040000047802 */ /* 0x000fe20000000f00 */
[----:B------:R-:W-:Y:S01]  /*4f00*/  UMOV UR5, 0x400 ;  /* 0x0000040000057882 */ /* 0x000fe20000000000 */
[----:B------:R-:W2:Y:S01]  /*4f10*/  S2R R5, SR_CgaCtaId ;  /* 0x0000000000057919 */ /* 0x000ea20000008800 */
[----:B------:R-:W-:Y:S01]  /*4f20*/  MOV R9, UR14 ;  /* 0x0000000e00097c02 */ /* 0x000fe20008000f00 */
[----:B------:R-:W-:Y:S01]  /*4f30*/  UIADD3 UR5, UPT, UPT, UR5, 0x4080, URZ ;  /* 0x0000408005057890 */ /* 0x000fe2000fffe0ff */
[----:B------:R-:W-:-:S03]  /*4f40*/  MOV R10, UR4 ;  /* 0x00000004000a7c02 */ /* 0x000fc60008000f00 */
[----:B-1----:R-:W-:Y:S01]  /*4f50*/  ULEA UR5, UR9, UR5, 0x18 ;  /* 0x0000000509057291 */ /* 0x002fe2000f8ec0ff */
[----:B0-----:R-:W-:Y:S02]  /*4f60*/  LOP3.LUT R7, R6, 0x7, RZ, 0xc0, !PT ;  /* 0x0000000706077812 */ /* 0x001fe400078ec0ff */
[----:B------:R-:W-:Y:S02]  /*4f70*/  IADD3 R6, PT, PT, R4, 0x4080, RZ ;  /* 0x0000408004067810 */ /* 0x000fe40007ffe0ff */
[----:B------:R-:W-:Y:S02]  /*4f80*/  LEA R4, R9, R58, 0x3 ;  /* 0x0000003a09047211 */ /* 0x000fe400078e18ff */
[----:B------:R-:W-:Y:S02]  /*4f90*/  SHF.L.U32 R31, R7, 0x2, RZ ;  /* 0x00000002071f7819 */ /* 0x000fe400000006ff */
[----:B------:R-:W-:Y:S02]  /*4fa0*/  SHF.L.U32 R29, R4, 0x2, RZ ;  /* 0x00000002041d7819 */ /* 0x000fe400000006ff */
[----:B------:R-:W-:-:S02]  /*4fb0*/  LEA R4, R10, R31, 0x5 ;  /* 0x0000001f0a047211 */ /* 0x000fc400078e28ff */
[C---:B------:R-:W-:Y:S02]  /*4fc0*/  IADD3 R17, PT, PT, R29.reuse, 0x1, RZ ;  /* 0x000000011d117810 */ /* 0x040fe40007ffe0ff */
[C---:B------:R-:W-:Y:S02]  /*4fd0*/  IADD3 R9, PT, PT, R4.reuse, 0x2, RZ ;  /* 0x0000000204097810 */ /* 0x040fe40007ffe0ff */
[C---:B------:R-:W-:Y:S02]  /*4fe0*/  IADD3 R10, PT, PT, R4.reuse, 0x3, RZ ;  /* 0x00000003040a7810 */ /* 0x040fe40007ffe0ff */
[----:B------:R-:W-:Y:S02]  /*4ff0*/  IADD3 R19, PT, PT, R29, 0x2, RZ ;  /* 0x000000021d137810 */ /* 0x000fe40007ffe0ff */
[CC--:B------:R-:W-:Y:S02]  /*5000*/  ISETP.GE.U32.AND P0, PT, R4.reuse, R29.reuse, PT ;  /* 0x0000001d0400720c */ /* 0x0c0fe40003f06070 */
[----:B------:R-:W-:-:S02]  /*5010*/  ISETP.GT.U32.AND P4, PT, R4, R29, PT ;  /* 0x0000001d0400720c */ /* 0x000fc40003f84070 */
[-C--:B------:R-:W-:Y:S02]  /*5020*/  ISETP.GT.U32.AND P2, PT, R9, R29.reuse, PT ;  /* 0x0000001d0900720c */ /* 0x080fe40003f44070 */
[----:B------:R-:W-:Y:S02]  /*5030*/  ISETP.GT.U32.AND P1, PT, R10, R29, PT ;  /* 0x0000001d0a00720c */ /* 0x000fe40003f24070 */
[----:B------:R-:W-:Y:S02]  /*5040*/  IADD3 R29, PT, PT, R29, 0x3, RZ ;  /* 0x000000031d1d7810 */ /* 0x000fe40007ffe0ff */
[----:B--2---:R-:W-:Y:S02]  /*5050*/  LEA R63, R5, R6, 0x18 ;  /* 0x00000006053f7211 */ /* 0x004fe400078ec0ff */
[C---:B------:R-:W-:Y:S02]  /*5060*/  ISETP.GT.U32.AND P6, PT, R4.reuse, R17, PT ;  /* 0x000000110400720c */ /* 0x040fe40003fc4070 */
[-C--:B------:R-:W-:Y:S01]  /*5070*/  ISETP.GT.U32.AND P5, PT, R4, R19.reuse, PT ;  /* 0x000000130400720c */ /* 0x080fe20003fa4070 */
[----:B------:R-:W-:Y:S01]  /*5080*/  IMAD R63, R58, 0x210, R63 ;  /* 0x000002103a3f7824 */ /* 0x000fe200078e023f */
[----:B------:R-:W-:-:S02]  /*5090*/  ISETP.GE.U32.AND P3, PT, R4, R19, PT ;  /* 0x000000130400720c */ /* 0x000fc40003f66070 */
[----:B------:R-:W-:Y:S02]  /*50a0*/  FSEL R5, R38, -INF , !P0 ;  /* 0xff80000026057808 */ /* 0x000fe40004000000 */
[----:B------:R-:W-:Y:S02]  /*50b0*/  FSEL R6, R23, -INF , !P2 ;  /* 0xff80000017067808 */ /* 0x000fe40005000000 */
[CC--:B------:R-:W-:Y:S02]  /*50c0*/  ISETP.GT.U32.AND P0, PT, R4.reuse, R29.reuse, PT ;  /* 0x0000001d0400720c */ /* 0x0c0fe40003f04070 */
[----:B------:R-:W-:Y:S01]  /*50d0*/  ISETP.GE.U32.AND P2, PT, R4, R29, PT ;  /* 0x0000001d0400720c */ /* 0x000fe20003f46070 */
[----:B------:R-:W-:Y:S01]  /*50e0*/  IMAD R4, R58, 0x84, R31 ;  /* 0x000000843a047824 */ /* 0x000fe200078e021f */
[----:B------:R-:W-:Y:S02]  /*50f0*/  FSEL R7, R8, -INF , !P1 ;  /* 0xff80000008077808 */ /* 0x000fe40004800000 */
[----:B------:R-:W-:-:S02]  /*5100*/  FSEL R15, R15, -INF , !P6 ;  /* 0xff8000000f0f7808 */ /* 0x000fc40007000000 */
[----:B------:R-:W-:Y:S02]  /*5110*/  FSEL R36, R36, -INF , !P5 ;  /* 0xff80000024247808 */ /* 0x000fe40006800000 */
[----:B------:R-:W-:Y:S02]  /*5120*/  FSEL R37, R37, -INF , !P3 ;  /* 0xff80000025257808 */ /* 0x000fe40005800000 */
[C---:B------:R-:W-:Y:S02]  /*5130*/  ISETP.GT.U32.AND P1, PT, R10.reuse, R19, PT ;  /* 0x000000130a00720c */ /* 0x040fe40003f24070 */
[-C--:B------:R-:W-:Y:S02]  /*5140*/  ISETP.GT.U32.AND P6, PT, R10, R17.reuse, PT ;  /* 0x000000110a00720c */ /* 0x080fe40003fc4070 */
[C---:B------:R-:W-:Y:S02]  /*5150*/  ISETP.GT.U32.AND P5, PT, R9.reuse, R17, PT ;  /* 0x000000110900720c */ /* 0x040fe40003fa4070 */
[----:B------:R-:W-:-:S02]  /*5160*/  ISETP.GT.U32.AND P3, PT, R9, R29, PT ;  /* 0x0000001d0900720c */ /* 0x000fc40003f64070 */
[----:B------:R-:W-:Y:S02]  /*5170*/  LEA R28, R4, UR5, 0x2 ;  /* 0x00000005041c7c11 */ /* 0x000fe4000f8e10ff */
[----:B------:R-:W-:Y:S02]  /*5180*/  FSEL R21, R21, -INF , !P0 ;  /* 0xff80000015157808 */ /* 0x000fe40004000000 */
[----:B------:R-:W-:Y:S01]  /*5190*/  FSEL R9, R26, -INF , !P4 ;  /* 0xff8000001a097808 */ /* 0x000fe20006000000 */
[----:B------:R-:W-:Y:S01]  /*51a0*/  STS.64 [R28+0x108], R36 ;  /* 0x000108241c007388 */ /* 0x000fe20000000a00 */
[----:B------:R-:W-:Y:S02]  /*51b0*/  FSEL R4, R14, -INF , !P4 ;  /* 0xff8000000e047808 */ /* 0x000fe40006000000 */
[----:B------:R-:W-:Y:S01]  /*51c0*/  FSEL R16, R13, -INF , !P4 ;  /* 0xff8000000d107808 */ /* 0x000fe20006000000 */
[----:B------:R-:W-:Y:S01]  /*51d0*/  STS [R28+0x84], R15 ;  /* 0x0000840f1c007388 */ /* 0x000fe20000000800 */
[----:B------:R-:W-:-:S02]  /*51e0*/  FSEL R30, R24, -INF , !P4 ;  /* 0xff800000181e7808 */ /* 0x000fc40006000000 */
[----:B------:R-:W-:Y:S01]  /*51f0*/  FSEL R17, R22, -INF , !P5 ;  /* 0xff80000016117808 */ /* 0x000fe20006800000 */
[----:B------:R-:W-:Y:S01]  /*5200*/  STS [R28+0x18c], R21 ;  /* 0x00018c151c007388 */ /* 0x000fe20000000800 */
[----:B------:R-:W-:Y:S02]  /*5210*/  FSEL R32, R20, -INF , !P2 ;  /* 0xff80000014207808 */ /* 0x000fe40005000000 */
[----:B------:R-:W-:Y:S01]  /*5220*/  FSEL R31, R25, -INF , !P1 ;  /* 0xff800000191f7808 */ /* 0x000fe20004800000 */
[----:B------:R-:W-:Y:S01]  /*5230*/  STS [R28+0x198], R9 ;  /* 0x000198091c007388 */ /* 0x000fe20000000800 */
[----:B------:R-:W-:Y:S02]  /*5240*/  FSEL R33, R11, -INF , !P3 ;  /* 0xff8000000b217808 */ /* 0x000fe40005800000 */
[----:B------:R-:W-:Y:S01]  /*5250*/  FSEL R29, R27, -INF , !P6 ;  /* 0xff8000001b1d7808 */ /* 0x000fe20007000000 */
[----:B------:R-:W-:Y:S04]  /*5260*/  STS.128 [R28], R4 ;  /* 0x000000041c007388 */ /* 0x000fe80000000c00 */
[----:B------:R-:W-:Y:S04]  /*5270*/  STS.64 [R28+0x88], R16 ;  /* 0x000088101c007388 */ /* 0x000fe80000000a00 */
[----:B------:R-:W-:Y:S04]  /*5280*/  STS.64 [R28+0x110], R30 ;  /* 0x0001101e1c007388 */ /* 0x000fe80000000a00 */
[----:B------:R-:W-:Y:S04]  /*5290*/  STS.64 [R28+0x190], R32 ;  /* 0x000190201c007388 */ /* 0x000fe80000000a00 */
[----:B------:R-:W-:Y:S01]  /*52a0*/  STS [R28+0x90], R29 ;  /* 0x0000901d1c007388 */ /* 0x000fe20000000800 */
[----:B------:R-:W-:Y:S06]  /*52b0*/  BAR.SYNC.DEFER_BLOCKING 0x0 ;  /* 0x0000000000007b1d */ /* 0x000fec0000010000 */
[----:B------:R-:W0:Y:S04]  /*52c0*/  LDS.128 R24, [R63+0x80] ;  /* 0x000080003f187984 */ /* 0x000e280000000c00 */
[----:B------:R-:W1:Y:S04]  /*52d0*/  LDS.128 R20, [R63+0x90] ;  /* 0x000090003f147984 */ /* 0x000e680000000c00 */
[----:B------:R-:W2:Y:S04]  /*52e0*/  LDS.128 R8, [R63+0xa0] ;  /* 0x0000a0003f087984 */ /* 0x000ea80000000c00 */
[----:B------:R-:W-:Y:S04]  /*52f0*/  LDS.128 R12, [R63+0xb0] ;  /* 0x0000b0003f0c7984 */ /* 0x000fe80000000c00 */
[----:B------:R-:W3:Y:S04]  /*5300*/  LDS.128 R4, [R63+0x100] ;  /* 0x000100003f047984 */ /* 0x000ee80000000c00 */
[----:B------:R-:W-:Y:S04]  /*5310*/  LDS.128 R16, [R63+0xc0] ;  /* 0x0000c0003f107984 */ /* 0x000fe80000000c00 */
[----:B------:R-:W4:Y:S04]  /*5320*/  LDS.128 R44, [R63+0x110] ;  /* 0x000110003f2c7984 */ /* 0x000f280000000c00 */
[----:B------:R-:W5:Y:S04]  /*5330*/  LDS.128 R32, [R63+0x120] ;  /* 0x000120003f207984 */ /* 0x000f680000000c00 */
[----:B------:R-:W-:Y:S04]  /*5340*/  LDS.128 R28, [R63+0x140] ;  /* 0x000140003f1c7984 */ /* 0x000fe80000000c00 */
[----:B------:R-:W-:Y:S01]  /*5350*/  LDS.128 R36, [R63+0xe0] ;  /* 0x0000e0003f247984 */ /* 0x000fe20000000c00 */
[----:B0-----:R-:W-:-:S03]  /*5360*/  FMNMX3 R25, R67, R25, R26, !PT ;  /* 0x0000001943197276 */ /* 0x001fc6000780001a */
[----:B------:R-:W-:Y:S01]  /*5370*/  LDS.128 R40, [R63+0x190] ;  /* 0x000190003f287984 */ /* 0x000fe20000000c00 */
[----:B-1----:R-:W-:-:S03]  /*5380*/  FMNMX3 R20, R25, R27, R20, !PT ;  /* 0x0000001b19147276 */ /* 0x002fc60007800014 */
[----:B------:R-:W0:Y:S01]  /*5390*/  LDS.128 R48, [R63] ;  /* 0x000000003f307984 */ /* 0x000e220000000c00 */
[----:B------:R-:W-:-:S03]  /*53a0*/  FMNMX3 R20, R20, R21, R22, !PT ;  /* 0x0000001514147276 */ /* 0x000fc60007800016 */
[----:B------:R-:W1:Y:S01]  /*53b0*/  LDS.128 R24, [R63+0xd0] ;  /* 0x0000d0003f187984 */ /* 0x000e620000000c00 */
[----:B--2---:R-:W-:-:S03]  /*53c0*/  FMNMX3 R8, R20, R23, R8, !PT ;  /* 0x0000001714087276 */ /* 0x004fc60007800008 */
[----:B------:R-:W-:Y:S01]  /*53d0*/  LDS.128 R52, [R63+0x40] ;  /* 0x000040003f347984 */ /* 0x000fe20000000c00 */
[----:B------:R-:W-:-:S03]  /*53e0*/  FMNMX3 R8, R8, R9, R10, !PT ;  /* 0x0000000908087276 */ /* 0x000fc6000780000a */
[----:B------:R-:W2:Y:S01]  /*53f0*/  LDS.128 R20, [R63+0x130] ;  /* 0x000130003f147984 */ /* 0x000ea20000000c00 */
[----:B---3--:R-:W-:Y:S02]  /*5400*/  FMNMX3 R6, R66, R6, R7, !PT ;  /* 0x0000000642067276 */ /* 0x008fe40007800007 */
[----:B------:R-:W-:Y:S02]  /*5410*/  FMNMX3 R12, R8, R11, R12, !PT ;  /* 0x0000000b080c7276 */ /* 0x000fe4000780000c */
[----:B------:R-:W3:Y:S02]  /*5420*/  LDS.128 R8, [R63+0x180] ;  /* 0x000180003f087984 */ /* 0x000ee40000000c00 */
[----:B------:R-:W-:Y:S02]  /*5430*/  FMNMX3 R12, R12, R13, R14, !PT ;  /* 0x0000000d0c0c7276 */ /* 0x000fe4000780000e */
[----:B----4-:R-:W-:Y:S02]  /*5440*/  FMNMX3 R6, R6, R44, R45, !PT ;  /* 0x0000002c06067276 */ /* 0x010fe4000780002d */
[----:B------:R-:W-:-:S02]  /*5450*/  FMNMX3 R16, R12, R15, R16, !PT ;  /* 0x0000000f0c107276 */ /* 0x000fc40007800010 */
[----:B------:R-:W4:Y:S01]  /*5460*/  LDS.128 R12, [R63+0xf0] ;  /* 0x0000f0003f0c7984 */ /* 0x000f220000000c00 */
[----:B------:R-:W-:Y:S02]  /*5470*/  FMNMX3 R6, R6, R46, R47, !PT ;  /* 0x0000002e06067276 */ /* 0x000fe4000780002f */
[----:B------:R-:W-:Y:S01]  /*5480*/  FMNMX3 R16, R16, R17, R18, !PT ;  /* 0x0000001110107276 */ /* 0x000fe20007800012 */
[----:B------:R-:W4:Y:S01]  /*5490*/  LDS.128 R44, [R63+0x150] ;  /* 0x000150003f2c7984 */ /* 0x000f220000000c00 */
[----:B-----5:R-:W-:-:S04]  /*54a0*/  FMNMX3 R6, R6, R32, R33, !PT ;  /* 0x0000002006067276 */ /* 0x020fc80007800021 */
[----:B------:R-:W-:Y:S02]  /*54b0*/  FMNMX3 R6, R6, R34, R35, !PT ;  /* 0x0000002206067276 */ /* 0x000fe40007800023 */
[----:B------:R-:W-:Y:S01]  /*54c0*/  LDS.128 R32, [R63+0x20] ;  /* 0x000020003f207984 */ /* 0x000fe20000000c00 */
[----:B0-----:R-:W-:Y:S02]  /*54d0*/  FMNMX3 R48, R69, R48, R49, !PT ;  /* 0x0000003045307276 */ /* 0x001fe40007800031 */
[----:B-1----:R-:W-:Y:S02]  /*54e0*/  FMNMX3 R24, R16, R19, R24, !PT ;  /* 0x0000001310187276 */ /* 0x002fe40007800018 */
[----:B------:R-:W0:Y:S02]  /*54f0*/  LDS.128 R16, [R63+0x1a0] ;  /* 0x0001a0003f107984 */ /* 0x000e240000000c00 */
[----:B------:R-:W-:Y:S02]  /*5500*/  FMNMX3 R24, R24, R25, R26, !PT ;  /* 0x0000001918187276 */ /* 0x000fe4000780001a */
[----:B--2---:R-:W-:-:S02]  /*5510*/  FMNMX3 R6, R6, R20, R21, !PT ;  /* 0x0000001406067276 */ /* 0x004fc40007800015 */
[----:B------:R-:W-:Y:S02]  /*5520*/  FMNMX3 R36, R24, R27, R36, !PT ;  /* 0x0000001b18247276 */ /* 0x000fe40007800024 */
[----:B------:R-:W-:Y:S01]  /*5530*/  FMNMX3 R6, R6, R22, R23, !PT ;  /* 0x0000001606067276 */ /* 0x000fe20007800017 */
[----:B------:R-:W1:Y:S01]  /*5540*/  LDS.128 R24, [R63+0x1b0] ;  /* 0x0001b0003f187984 */ /* 0x000e620000000c00 */
[----:B------:R-:W-:Y:S02]  /*5550*/  FMNMX3 R36, R36, R37, R38, !PT ;  /* 0x0000002524247276 */ /* 0x000fe40007800026 */
[----:B------:R-:W-:Y:S01]  /*5560*/  FMNMX3 R5, R6, R28, R29, !PT ;  /* 0x0000001c06057276 */ /* 0x000fe2000780001d */
[----:B------:R-:W2:Y:S01]  /*5570*/  LDS.128 R20, [R63+0x10] ;  /* 0x000010003f147984 */ /* 0x000ea20000000c00 */
[----:B---3--:R-:W-:Y:S02]  /*5580*/  FMNMX3 R11, R65, R11, R40, !PT ;  /* 0x0000000b410b7276 */ /* 0x008fe40007800028 */
[----:B------:R-:W-:-:S02]  /*5590*/  FMNMX3 R5, R5, R30, R31, !PT ;  /* 0x0000001e05057276 */ /* 0x000fc4000780001f */
[----:B------:R-:W3:Y:S01]  /*55a0*/  LDS.128 R28, [R63+0x160] ;  /* 0x000160003f1c7984 */ /* 0x000ee20000000c00 */
[----:B----4-:R-:W-:Y:S02]  /*55b0*/  FMNMX3 R12, R36, R39, R12, !PT ;  /* 0x00000027240c7276 */ /* 0x010fe4000780000c */
[----:B------:R-:W-:Y:S01]  /*55c0*/  FMNMX3 R41, R11, R41, R42, !PT ;  /* 0x000000290b297276 */ /* 0x000fe2000780002a */
[----:B------:R-:W4:Y:S01]  /*55d0*/  LDS.128 R36, [R63+0x1c0] ;  /* 0x0001c0003f247984 */ /* 0x000f220000000c00 */
[----:B------:R-:W-:Y:S02]  /*55e0*/  FMNMX3 R6, R48, R50, R51, !PT ;  /* 0x0000003230067276 */ /* 0x000fe40007800033 */
[----:B------:R-:W-:Y:S01]  /*55f0*/  FMNMX3 R5, R5, R44, R45, !PT ;  /* 0x0000002c05057276 */ /* 0x000fe2000780002d */
[----:B------:R-:W5:Y:S01]  /*5600*/  LDS.128 R48, [R63+0x1d0] ;  /* 0x0001d0003f307984 */ /* 0x000f620000000c00 */
[----:B------:R-:W-:Y:S02]  /*5610*/  FMNMX3 R13, R12, R13, R14, !PT ;  /* 0x0000000d0c0d7276 */ /* 0x000fe4000780000e */
[----:B------:R-:W-:-:S02]  /*5620*/  FMNMX3 R5, R5, R46, R47, !PT ;  /* 0x0000002e05057276 */ /* 0x000fc4000780002f */
[----:B------:R-:W-:Y:S01]  /*5630*/  FMNMX3 R64, R13, R15, R4, !PT ;  /* 0x0000000f0d407276 */ /* 0x000fe20007800004 */
[----:B------:R-:W5:Y:S04]  /*5640*/  LDS.128 R44, [R63+0x170] ;  /* 0x000170003f2c7984 */ /* 0x000f680000000c00 */
[----:B------:R-:W-:Y:S01]  /*5650*/  LDS.128 R12, [R63+0x50] ;  /* 0x000050003f0c7984 */ /* 0x000fe20000000c00 */
[----:B0-----:R-:W-:-:S03]  /*5660*/  FMNMX3 R16, R41, R43, R16, !PT ;  /* 0x0000002b29107276 */ /* 0x001fc60007800010 */
[----:B------:R-:W0:Y:S01]  /*5670*/  LDS.128 R40, [R63+0x30] ;  /* 0x000030003f287984 */ /* 0x000e220000000c00 */
[----:B------:R-:W-:-:S04]  /*5680*/  FMNMX3 R17, R16, R17, R18, !PT ;  /* 0x0000001110117276 */ /* 0x000fc80007800012 */
[----:B-1----:R-:W-:Y:S02]  /*5690*/  FMNMX3 R17, R17, R19, R24, !PT ;  /* 0x0000001311117276 */ /* 0x002fe40007800018 */
[----:B--2---:R-:W-:Y:S02]  /*56a0*/  FMNMX3 R6, R6, R20, R21, !PT ;  /* 0x0000001406067276 */ /* 0x004fe40007800015 */
[----:B------:R-:W-:Y:S02]  /*56b0*/  FMNMX3 R17, R17, R25, R26, !PT ;  /* 0x0000001911117276 */ /* 0x000fe4000780001a */
[----:B------:R-:W-:Y:S02]  /*56c0*/  FMNMX3 R6, R6, R22, R23, !PT ;  /* 0x0000001606067276 */ /* 0x000fe40007800017 */
[----:B---3--:R-:W-:Y:S01]  /*56d0*/  FMNMX3 R28, R5, R28, R29, !PT ;  /* 0x0000001c051c7276 */ /* 0x008fe2000780001d */
[----:B------:R-:W-:Y:S01]  /*56e0*/  LDS.128 R20, [R63+0x70] ;  /* 0x000070003f147984 */ /* 0x000fe20000000c00 */
[----:B------:R-:W-:-:S02]  /*56f0*/  FMNMX3 R32, R6, R32, R33, !PT ;  /* 0x0000002006207276 */ /* 0x000fc40007800021 */
[----:B----4-:R-:W-:Y:S01]  /*5700*/  FMNMX3 R36, R17, R27, R36, !PT ;  /* 0x0000001b11247276 */ /* 0x010fe20007800024 */
[----:B------:R-:W1:Y:S01]  /*5710*/  LDS.128 R4, [R63+0x1e0] ;  /* 0x0001e0003f047984 */ /* 0x000e620000000c00 */
[----:B------:R-:W-:Y:S02]  /*5720*/  FMNMX3 R32, R32, R34, R35, !PT ;  /* 0x0000002220207276 */ /* 0x000fe40007800023 */
[----:B------:R-:W-:Y:S01]  /*5730*/  FMNMX3 R36, R36, R37, R38, !PT ;  /* 0x0000002524247276 */ /* 0x000fe20007800026 */
[----:B------:R-:W-:Y:S01]  /*5740*/  LDS.128 R24, [R63+0x60] ;  /* 0x000060003f187984 */ /* 0x000fe20000000c00 */
[----:B------:R-:W-:Y:S02]  /*5750*/  FMNMX3 R30, R28, R30, R31, !PT ;  /* 0x0000001e1c1e7276 */ /* 0x000fe4000780001f */
[----:B-----5:R-:W-:Y:S01]  /*5760*/  FMNMX3 R36, R36, R39, R48, !PT ;  /* 0x0000002724247276 */ /* 0x020fe20007800030 */
[----:B------:R-:W2:Y:S01]  /*5770*/  LDS.128 R16, [R63+0x1f0] ;  /* 0x0001f0003f107984 */ /* 0x000ea20000000c00 */
[----:B------:R-:W-:-:S02]  /*5780*/  FMNMX3 R44, R30, R44, R45, !PT ;  /* 0x0000002c1e2c7276 */ /* 0x000fc4000780002d */
[----:B0-----:R-:W-:Y:S01]  /*5790*/  FMNMX3 R32, R32, R40, R41, !PT ;  /* 0x0000002820207276 */ /* 0x001fe20007800029 */
[----:B------:R-:W3:Y:S03]  /*57a0*/  LDL.128 R28, [R1+0x40] ;  /* 0x00004000011c7983 */ /* 0x000ee60000100c00 */
[----:B------:R-:W-:Y:S02]  /*57b0*/  FMNMX3 R42, R32, R42, R43, !PT ;  /* 0x0000002a202a7276 */ /* 0x000fe4000780002b */
[----:B------:R-:W-:Y:S01]  /*57c0*/  FMNMX3 R50, R36, R49, R50, !PT ;  /* 0x0000003124327276 */ /* 0x000fe20007800032 */
[----:B------:R-:W4:Y:S01]  /*57d0*/  LDL.128 R32, [R1] ;  /* 0x0000000001207983 */ /* 0x000f220000100c00 */
[----:B------:R-:W-:Y:S02]  /*57e0*/  FMNMX3 R52, R42, R52, R53, !PT ;  /* 0x000000342a347276 */ /* 0x000fe40007800035 */
[----:B------:R-:W-:Y:S01]  /*57f0*/  FMNMX3 R49, R44, R46, R47, !PT ;  /* 0x0000002e2c317276 */ /* 0x000fe2000780002f */
[----:B------:R-:W5:Y:S01]  /*5800*/  LDL.128 R36, [R1+0x10] ;  /* 0x0000100001247983 */ /* 0x000f620000100c00 */
[----:B------:R-:W-:-:S03]  /*5810*/  FMNMX3 R52, R52, R54, R55, !PT ;  /* 0x0000003634347276 */ /* 0x000fc60007800037 */
[----:B------:R-:W5:Y:S01]  /*5820*/  LDL.128 R40, [R1+0x50] ;  /* 0x0000500001287983 */ /* 0x000f620000100c00 */
[----:B------:R-:W-:-:S03]  /*5830*/  FMNMX3 R12, R52, R12, R13, !PT ;  /* 0x0000000c340c7276 */ /* 0x000fc6000780000d */
[----:B------:R-:W5:Y:S01]  /*5840*/  LDL.128 R44, [R1+0x30] ;  /* 0x00003000012c7983 */ /* 0x000f620000100c00 */
[----:B-1----:R-:W-:-:S04]  /*5850*/  FMNMX3 R4, R50, R51, R4, !PT ;  /* 0x0000003332047276 */ /* 0x002fc80007800004 */
[----:B------:R-:W-:Y:S02]  /*5860*/  FMNMX3 R5, R4, R5, R6, !PT ;  /* 0x0000000504057276 */ /* 0x000fe40007800006 */
[----:B------:R-:W-:Y:S02]  /*5870*/  FMNMX3 R4, R12, R14, R15, !PT ;  /* 0x0000000e0c047276 */ /* 0x000fe4000780000f */
[----:B--2---:R-:W-:Y:S01]  /*5880*/  FMNMX3 R16, R5, R7, R16, !PT ;  /* 0x0000000705107276 */ /* 0x004fe20007800010 */
[----:B------:R-:W2:Y:S01]  /*5890*/  LDL.128 R12, [R1+0x20] ;  /* 0x00002000010c7983 */ /* 0x000ea20000100c00 */
[----:B------:R-:W-:-:S03]  /*58a0*/  FMNMX3 R24, R4, R24, R25, !PT ;  /* 0x0000001804187276 */ /* 0x000fc60007800019 */
[----:B------:R-:W2:Y:S01]  /*58b0*/  LDL.128 R4, [R1+0x60] ;  /* 0x0000600001047983 */ /* 0x000ea20000100c00 */
[----:B------:R-:W-:-:S04]  /*58c0*/  FMNMX3 R24, R24, R26, R27, !PT ;  /* 0x0000001a18187276 */ /* 0x000fc8000780001b */
[----:B------:R-:W-:Y:S02]  /*58d0*/  FMNMX3 R20, R24, R20, R21, !PT ;  /* 0x0000001418147276 */ /* 0x000fe40007800015 */
[----:B------:R-:W2:Y:S02]  /*58e0*/  LDL.128 R24, [R1+0x70] ;  /* 0x0000700001187983 */ /* 0x000ea40000100c00 */
[----:B------:R-:W-:Y:S02]  /*58f0*/  FMNMX3 R48, R20, R22, R23, !PT ;  /* 0x0000001614307276 */ /* 0x000fe40007800017 */
[----:B------:R-:W0:Y:S01]  /*5900*/  LDS.128 R20, [R63+0x200] ;  /* 0x000200003f147984 */ /* 0x000e220000000c00 */
[----:B------:R-:W-:Y:S02]  /*5910*/  FMNMX3 R16, R16, R17, R18, !PT ;  /* 0x0000001110107276 */ /* 0x000fe40007800012 */
[----:B------:R-:W-:Y:S01]  /*5920*/  FMNMX3 R49, R49, R8, R9, !PT ;  /* 0x0000000831317276 */ /* 0x000fe20007800009 */
[----:B------:R-:W-:-:S04]  /*5930*/  FADD R17, -R64, R67 ;  /* 0x0000004340117221 */ /* 0x000fc80000000100 */
[----:B------:R-:W-:Y:S01]  /*5940*/  FADD R8, -R49, R66 ;  /* 0x0000004231087221 */ /* 0x000fe20000000100 */
[----:B------:R-:W-:-:S03]  /*5950*/  FMUL R17, R17, 1.4426950216293334961 ;  /* 0x3fb8aa3b11117820 */ /* 0x000fc60000400000 */
[----:B------:R-:W-:Y:S01]  /*5960*/  FMUL R9, R8, 1.4426950216293334961 ;  /* 0x3fb8aa3b08097820 */ /* 0x000fe20000400000 */
[----:B------:R-:W-:Y:S01]  /*5970*/  BAR.SYNC.DEFER_BLOCKING 0x0 ;  /* 0x0000000000007b1d */ /* 0x000fe20000010000 */
[----:B------:R-:W-:-:S03]  /*5980*/  FSETP.GEU.AND P1, PT, R17, -126, PT ;  /* 0xc2fc00001100780b */ /* 0x000fc60003f2e000 */
[----:B------:R-:W-:Y:S02]  /*5990*/  FSETP.GEU.AND P2, PT, R9, -126, PT ;  /* 0xc2fc00000900780b */ /* 0x000fe40003f4e000 */
[----:B0-----:R-:W-:-:S04]  /*59a0*/  FMNMX3 R19, R16, R19, R20, !PT ;  /* 0x0000001310137276 */ /* 0x001fc80007800014 */
[----:B------:R-:W-:Y:S01]  /*59b0*/  FMNMX3 R50, R19, R21, R22, !PT ;  /* 0x0000001513327276 */ /* 0x000fe20007800016 */
[----:B------:R-:W-:-:S04]  /*59c0*/  FADD R16, -R48, R69 ;  /* 0x0000004530107221 */ /* 0x000fc80000000100 */
[----:B------:R-:W-:Y:S01]  /*59d0*/  FADD R11, -R50, R65 ;  /* 0x00000041320b7221 */ /* 0x000fe20000000100 */
[----:B------:R-:W-:-:S03]  /*59e0*/  FMUL R16, R16, 1.4426950216293334961 ;  /* 0x3fb8aa3b10107820 */ /* 0x000fc60000400000 */
[----:B------:R-:W-:Y:S02]  /*59f0*/  FMUL R8, R11, 1.4426950216293334961 ;  /* 0x3fb8aa3b0b087820 */ /* 0x000fe40000400000 */
[----:B------:R-:W-:-:S03]  /*5a00*/  FSETP.GEU.AND P0, PT, R16, -126, PT ;  /* 0xc2fc00001000780b */ /* 0x000fc60003f0e000 */
[----:B------:R-:W-:Y:S01]  /*5a10*/  FSETP.GEU.AND P3, PT, R8, -126, PT ;  /* 0xc2fc00000800780b */ /* 0x000fe20003f6e000 */
[----:B------:R-:W-:Y:S01]  /*5a20*/  @!P2 FMUL R9, R9, 0.5 ;  /* 0x3f0000000909a820 */ /* 0x000fe20000400000 */
[----:B------:R-:W-:-:S04]  /*5a30*/  @!P1 FMUL R17, R17, 0.5 ;  /* 0x3f00000011119820 */ /* 0x000fc80000400000 */
[----:B------:R-:W-:Y:S04]  /*5a40*/  MUFU.EX2 R11, R17 ;  /* 0x00000011000b7308 */ /* 0x000fe80000000800 */
[----:B------:R-:W-:-:S03]  /*5a50*/  @!P0 FMUL R16, R16, 0.5 ;  /* 0x3f00000010108820 */ /* 0x000fc60000400000 */
[----:B------:R-:W-:Y:S01]  /*5a60*/  @!P3 FMUL R8, R8, 0.5 ;  /* 0x3f0000000808b820 */ /* 0x000fe20000400000 */
[----:B------:R-:W0:Y:S08]  /*5a70*/  MUFU.EX2 R10, R16 ;  /* 0x00000010000a7308 */ /* 0x000e300000000800 */
[----:B------:R-:W1:Y:S08]  /*5a80*/  MUFU.EX2 R9, R9 ;  /* 0x0000000900097308 */ /* 0x000e700000000800 */
[----:B------:R-:W1:Y:S01]  /*5a90*/  MUFU.EX2 R8, R8 ;  /* 0x0000000800087308 */ /* 0x000e620000000800 */
[----:B0-----:R-:W-:Y:S01]  /*5aa0*/  @!P0 FMUL R10, R10, R10 ;  /* 0x0000000a0a0a8220 */ /* 0x001fe20000400000 */
[----:B------:R-:W-:Y:S01]  /*5ab0*/  @!P1 FMUL R11, R11, R11 ;  /* 0x0000000b0b0b9220 */ /* 0x000fe20000400000 */
[----:B-1----:R-:W-:Y:S01]  /*5ac0*/  @!P2 FMUL R9, R9, R9 ;  /* 0x000000090909a220 */ /* 0x002fe20000400000 */
[----:B------:R-:W-:-:S02]  /*5ad0*/  @!P3 FMUL R8, R8, R8 ;  /* 0x000000080808b220 */ /* 0x000fc40000400000 */
[----:B------:R-:W-:Y:S01]  /*5ae0*/  FMUL R62, R11, R62 ;  /* 0x0000003e0b3e7220 */ /* 0x000fe20000400000 */
[----:B------:R-:W-:Y:S01]  /*5af0*/  FMUL R60, R9, R60 ;  /* 0x0000003c093c7220 */ /* 0x000fe20000400000 */
[----:B------:R-:W-:Y:S01]  /*5b00*/  FMUL R61, R10, R61 ;  /* 0x0000003d0a3d7220 */ /* 0x000fe20000400000 */
[----:B------:R-:W-:Y:S01]  /*5b10*/  FMUL R59, R8, R59 ;  /* 0x0000003b083b7220 */ /* 0x000fe20000400000 */
[----:B------:R-:W-:Y:S01]  /*5b20*/  UPLOP3.LUT UP0, UPT, UPT, UPT, UPT, 0x80, 0x8 ;  /* 0x000000000008789c */ /* 0x000fe20003f0f070 */
[----:B------:R-:W-:Y:S01]  /*5b30*/  UMOV UR5, URZ ;  /* 0x000000ff00057c82 */ /* 0x000fe20008000000 */
[C---:B---3--:R-:W-:Y:S01]  /*5b40*/  FMUL R28, R10.reuse, R28 ;  /* 0x0000001c0a1c7220 */ /* 0x048fe20000400000 */
[C---:B------:R-:W-:Y:S01]  /*5b50*/  FMUL R29, R10.reuse, R29 ;  /* 0x0000001d0a1d7220 */ /* 0x040fe20000400000 */
[C---:B------:R-:W-:Y:S01]  /*5b60*/  FMUL R30, R10.reuse, R30 ;  /* 0x0000001e0a1e7220 */ /* 0x040fe20000400000 */
[C---:B------:R-:W-:Y:S01]  /*5b70*/  FMUL R31, R10.reuse, R31 ;  /* 0x0000001f0a1f7220 */ /* 0x040fe20000400000 */
[C---:B----4-:R-:W-:Y:S01]  /*5b80*/  FMUL R32, R10.reuse, R32 ;  /* 0x000000200a207220 */ /* 0x050fe20000400000 */
[C---:B------:R-:W-:Y:S01]  /*5b90*/  FMUL R33, R10.reuse, R33 ;  /* 0x000000210a217220 */ /* 0x040fe20000400000 */
[C---:B------:R-:W-:Y:S01]  /*5ba0*/  FMUL R34, R10.reuse, R34 ;  /* 0x000000220a227220 */ /* 0x040fe20000400000 */
[----:B------:R-:W-:Y:S01]  /*5bb0*/  FMUL R35, R10, R35 ;  /* 0x000000230a237220 */ /* 0x000fe20000400000 */
[C---:B-----5:R-:W-:Y:S01]  /*5bc0*/  FMUL R36, R11.reuse, R36 ;  /* 0x000000240b247220 */ /* 0x060fe20000400000 */
[C---:B------:R-:W-:Y:S01]  /*5bd0*/  FMUL R37, R11.reuse, R37 ;  /* 0x000000250b257220 */ /* 0x040fe20000400000 */
[C---:B------:R-:W-:Y:S01]  /*5be0*/  FMUL R38, R11.reuse, R38 ;  /* 0x000000260b267220 */ /* 0x040fe20000400000 */
[C---:B------:R-:W-:Y:S01]  /*5bf0*/  FMUL R39, R11.reuse, R39 ;  /* 0x000000270b277220 */ /* 0x040fe20000400000 */
[C---:B------:R-:W-:Y:S01]  /*5c00*/  FMUL R40, R11.reuse, R40 ;  /* 0x000000280b287220 */ /* 0x040fe20000400000 */
[C---:B------:R-:W-:Y:S01]  /*5c10*/  FMUL R41, R11.reuse, R41 ;  /* 0x000000290b297220 */ /* 0x040fe20000400000 */
[C---:B------:R-:W-:Y:S01]  /*5c20*/  FMUL R42, R11.reuse, R42 ;  /* 0x0000002a0b2a7220 */ /* 0x040fe20000400000 */
[----:B------:R-:W-:Y:S01]  /*5c30*/  FMUL R43, R11, R43 ;  /* 0x0000002b0b2b7220 */ /* 0x000fe20000400000 */
[C---:B------:R-:W-:Y:S01]  /*5c40*/  FMUL R44, R8.reuse, R44 ;  /* 0x0000002c082c7220 */ /* 0x040fe20000400000 */
[C---:B------:R-:W-:Y:S01]  /*5c50*/  FMUL R45, R8.reuse, R45 ;  /* 0x0000002d082d7220 */ /* 0x040fe20000400000 */
[C---:B------:R-:W-:Y:S01]  /*5c60*/  FMUL R46, R8.reuse, R46 ;  /* 0x0000002e082e7220 */ /* 0x040fe20000400000 */
[C---:B------:R-:W-:Y:S01]  /*5c70*/  FMUL R47, R8.reuse, R47 ;  /* 0x0000002f082f7220 */ /* 0x040fe20000400000 */
[----:B------:R0:W-:Y:S04]  /*5c80*/  STL.128 [R1], R32 ;  /* 0x0000002001007387 */ /* 0x0001e80000100c00 */
[----:B------:R0:W-:Y:S01]  /*5c90*/  STL.128 [R1+0x40], R28 ;  /* 0x0000401c01007387 */ /* 0x0001e20000100c00 */
[C---:B--2---:R-:W-:Y:S01]  /*5ca0*/  FMUL R12, R9.reuse, R12 ;  /* 0x0000000c090c7220 */ /* 0x044fe20000400000 */
        /* <DEDUP_REMOVED lines=10> */
[----:B------:R-:W-:Y:S01]  /*5d50*/  FMUL R27, R8, R27 ;  /* 0x0000001b081b7220 */ /* 0x000fe20000400000 */
[----:B------:R0:W-:Y:S04]  /*5d60*/  STL.128 [R1+0x10], R36 ;  /* 0x0000102401007387 */ /* 0x0001e80000100c00 */
[----:B------:R0:W-:Y:S04]  /*5d70*/  STL.128 [R1+0x50], R40 ;  /* 0x0000502801007387 */ /* 0x0001e80000100c00 */
[----:B------:R0:W-:Y:S04]  /*5d80*/  STL.128 [R1+0x20], R12 ;  /* 0x0000200c01007387 */ /* 0x0001e80000100c00 */
[----:B------:R0:W-:Y:S04]  /*5d90*/  STL.128 [R1+0x60], R4 ;  /* 0x0000600401007387 */ /* 0x0001e80000100c00 */
[----:B------:R0:W-:Y:S04]  /*5da0*/  STL.128 [R1+0x30], R44 ;  /* 0x0000302c01007387 */ /* 0x0001e80000100c00 */
[----:B------:R0:W-:Y:S02]  /*5db0*/  STL.128 [R1+0x70], R24 ;  /* 0x0000701801007387 */ /* 0x0001e40000100c00 */
.L_x_13:
[----:B-1----:R-:W1:Y:S01]  /*5dc0*/  S2UR UR10, SR_CgaCtaId ;  /* 0x00000000000a79c3 */ /* 0x002e620000008800 */
[----:B0-----:R-:W-:Y:S01]  /*5dd0*/  MOV R7, UR4 ;  /* 0x0000000400077c02 */ /* 0x001fe20008000f00 */
[----:B------:R-:W-:Y:S01]  /*5de0*/  UMOV UR9, 0x400 ;  /* 0x0000040000097882 */ /* 0x000fe20000000000 */
[----:B------:R-:W-:Y:S01]  /*5df0*/  MOV R5, UR5 ;  /* 0x0000000500057c02 */ /* 0x000fe20008000f00 */
[----:B------:R-:W-:Y:S01]  /*5e00*/  BSSY.RECONVERGENT B0, `(.L_x_9) ;  /* 0x0000014000007945 */ /* 0x000fe20003800200 */
[----:B------:R-:W-:Y:S01]  /*5e10*/  LEA R4, R7, R56, 0xb ;  /* 0x0000003807047211 */ /* 0x000fe200078e58ff */
[----:B------:R-:W-:Y:S01]  /*5e20*/  UIADD3 UR9, UPT, UPT, UR9, 0x3080, URZ ;  /* 0x0000308009097890 */ /* 0x000fe2000fffe0ff */
[----:B------:R-:W-:Y:S01]  /*5e30*/  MOV R7, R57 ;  /* 0x0000003900077202 */ /* 0x000fe20000000f00 */
[----:B------:R-:W-:Y:S01]  /*5e40*/  UPLOP3.LUT UP1, UPT, UPT, UPT, UP0, 0x80, 0x8 ;  /* 0x000000000008789c */ /* 0x000fe20003f2f000 */
[----:B------:R-:W-:Y:S01]  /*5e50*/  LEA R8, R5, R4, 0x5 ;  /* 0x0000000405087211 */ /* 0x000fe200078e28ff */
[----:B-1----:R-:W-:-:S12]  /*5e60*/  ULEA UR9, UR10, UR9, 0x18 ;  /* 0x000000090a097291 */ /* 0x002fd8000f8ec0ff */
.L_x_10:
[----:B0-----:R-:W-:Y:S01]  /*5e70*/  LEA R9, R7, R8, 0x6 ;  /* 0x0000000807097211 */ /* 0x001fe200078e30ff */
[----:B------:R-:W-:-:S03]  /*5e80*/  HFMA2 R6, -RZ, RZ, 0, 0 ;  /* 0x00000000ff067431 */ /* 0x000fc600000001ff */
[----:B------:R-:W-:-:S13]  /*5e90*/  ISETP.GE.AND P0, PT, R9, UR7, PT ;  /* 0x0000000709007c0c */ /* 0x000fda000bf06270 */
[----:B------:R-:W0:Y:S01]  /*5ea0*/  @!P0 LDC.64 R4, c[0x0][0x390] ;  /* 0x0000e400ff048b82 */ /* 0x000e220000000a00 */
[----:B------:R-:W-:-:S05]  /*5eb0*/  @!P0 IADD3 R9, PT, PT, R9, UR6, RZ ;  /* 0x0000000609098c10 */ /* 0x000fca000fffe0ff */
[----:B0-----:R-:W-:-:S05]  /*5ec0*/  @!P0 IMAD.WIDE R4, R9, 0x4, R4 ;  /* 0x0000000409048825 */ /* 0x001fca00078e0204 */
[----:B------:R-:W2:Y:S01]  /*5ed0*/  @!P0 LDG.E R6, desc[UR12][R4.64] ;  /* 0x0000000c04068981 */ /* 0x000ea2000c1e1900 */
[C---:B------:R-:W-:Y:S02]  /*5ee0*/  LEA R9, R7.reuse, R56, 0x5 ;  /* 0x0000003807097211 */ /* 0x040fe400078e28ff */
[----:B------:R-:W-:Y:S02]  /*5ef0*/  ISETP.GE.U32.AND P0, PT, R7, 0x1e, PT ;  /* 0x0000001e0700780c */ /* 0x000fe40003f06070 */
[----:B------:R-:W-:Y:S02]  /*5f00*/  LEA R9, R9, UR9, 0x2 ;  /* 0x0000000909097c11 */ /* 0x000fe4000f8e10ff */
[----:B------:R-:W-:-:S03]  /*5f10*/  IADD3 R7, PT, PT, R7, 0x2, RZ ;  /* 0x0000000207077810 */ /* 0x000fc60007ffe0ff */
[----:B--2---:R0:W-:Y:S06]  /*5f20*/  STS [R9], R6 ;  /* 0x0000000609007388 */ /* 0x0041ec0000000800 */
[----:B------:R-:W-:Y:S05]  /*5f30*/  @!P0 BRA `(.L_x_10) ;  /* 0xfffffffc00cc8947 */ /* 0x000fea000383ffff */
[----:B------:R-:W-:Y:S05]  /*5f40*/  BSYNC.RECONVERGENT B0 ;  /* 0x0000000000007941 */ /* 0x000fea0003800200 */
.L_x_9:
[----:B------:R-:W-:Y:S01]  /*5f50*/  BAR.SYNC.DEFER_BLOCKING 0x0 ;  /* 0x0000000000007b1d */ /* 0x000fe20000010000 */
[----:B------:R-:W-:-:S05]  /*5f60*/  ULEA UR5, UR5, UR15, 0x6 ;  /* 0x0000000f05057291 */ /* 0x000fca000f8e30ff */
[----:B------:R-:W-:Y:S07]  /*5f70*/  BRA.U !UP0, `(.L_x_11) ;  /* 0x0000005d08287547 */ /* 0x000fee000b800000 */
[----:B0-----:R-:W2:Y:S04]  /*5f80*/  LDL.128 R4, [UR5] ;  /* 0x00000005ff047983 */ /* 0x001ea80008100c00 */
[----:B------:R-:W3:Y:S04]  /*5f90*/  LDL.128 R8, [UR5+0x10] ;  /* 0x00001005ff087983 */ /* 0x000ee80008100c00 */
[----:B------:R-:W4:Y:S04]  /*5fa0*/  LDL.128 R12, [UR5+0x20] ;  /* 0x00002005ff0c7983 */ /* 0x000f280008100c00 */
[----:B------:R-:W5:Y:S04]  /*5fb0*/  LDL.128 R16, [UR5+0x30] ;  /* 0x00003005ff107983 */ /* 0x000f680008100c00 */
[----:B------:R-:W0:Y:S04]  /*5fc0*/  LDS.128 R20, [R63] ;  /* 0x000000003f147984 */ /* 0x000e280000000c00 */
[----:B------:R-:W1:Y:S04]  /*5fd0*/  LDS.128 R28, [R63+0x100] ;  /* 0x000100003f1c7984 */ /* 0x000e680000000c00 */
[----:B------:R-:W1:Y:S04]  /*5fe0*/  LDS.128 R24, [R63+0x80] ;  /* 0x000080003f187984 */ /* 0x000e680000000c00 */
[----:B------:R-:W1:Y:S04]  /*5ff0*/  LDS.128 R32, [R63+0x180] ;  /* 0x000180003f207984 */ /* 0x000e680000000c00 */
[----:B------:R-:W-:Y:S04]  /*6000*/  LDS.128 R36, [R0] ;  /* 0x0000000000247984 */ /* 0x000fe80000000c00 */
[----:B------:R-:W1:Y:S01]  /*6010*/  LDS.128 R40, [R63+0x190] ;  /* 0x000190003f287984 */ /* 0x000e620000000c00 */
[C---:B0-----:R-:W-:Y:S01]  /*6020*/  FADD R20, -R48.reuse, R20 ;  /* 0x0000001430147221 */ /* 0x041fe20000000100 */
[C---:B------:R-:W-:Y:S01]  /*6030*/  FADD R46, -R48.reuse, R21 ;  /* 0x00000015302e7221 */ /* 0x040fe20000000100 */
[C---:B------:R-:W-:Y:S01]  /*6040*/  FADD R22, -R48.reuse, R22 ;  /* 0x0000001630167221 */ /* 0x040fe20000000100 */
[----:B------:R-:W-:Y:S01]  /*6050*/  FADD R23, -R48, R23 ;  /* 0x0000001730177221 */ /* 0x000fe20000000100 */
[----:B------:R-:W-:Y:S01]  /*6060*/  FMUL R20, R20, 1.4426950216293334961 ;  /* 0x3fb8aa3b14147820 */ /* 0x000fe20000400000 */
[C---:B-1----:R-:W-:Y:S01]  /*6070*/  FADD R30, -R49.reuse, R30 ;  /* 0x0000001e311e7221 */ /* 0x042fe20000000100 */
[----:B------:R-:W-:Y:S01]  /*6080*/  FADD R31, -R49, R31 ;  /* 0x0000001f311f7221 */ /* 0x000fe20000000100 */
[----:B------:R-:W-:-:S02]  /*6090*/  FADD R25, -R64, R25 ;  /* 0x0000001940197221 */ /* 0x000fc40000000100 */
[----:B------:R-:W-:Y:S01]  /*60a0*/  FSETP.GEU.AND P0, PT, R20, -126, PT ;  /* 0xc2fc00001400780b */ /* 0x000fe20003f0e000 */
[----:B------:R-:W-:Y:S01]  /*60b0*/  FMUL R30, R30, 1.4426950216293334961 ;  /* 0x3fb8aa3b1e1e7820 */ /* 0x000fe20000400000 */
[----:B------:R-:W-:Y:S01]  /*60c0*/  FADD R27, -R64, R27 ;  /* 0x0000001b401b7221 */ /* 0x000fe20000000100 */
[----:B------:R-:W-:Y:S01]  /*60d0*/  FMUL R24, R25, 1.4426950216293334961 ;  /* 0x3fb8aa3b19187820 */ /* 0x000fe20000400000 */
[----:B------:R-:W-:Y:S02]  /*60e0*/  FADD R35, -R50, R35 ;  /* 0x0000002332237221 */ /* 0x000fe40000000100 */
[----:B------:R-:W-:Y:S02]  /*60f0*/  FSETP.GEU.AND P2, PT, R30, -126, PT ;  /* 0xc2fc00001e00780b */ /* 0x000fe40003f4e000 */
[----:B------:R-:W-:Y:S01]  /*6100*/  FSETP.GEU.AND P1, PT, R24, -126, PT ;  /* 0xc2fc00001800780b */ /* 0x000fe20003f2e000 */
[----:B------:R-:W-:Y:S01]  /*6110*/  FMUL R44, R35, 1.4426950216293334961 ;  /* 0x3fb8aa3b232c7820 */ /* 0x000fe20000400000 */
[C---:B------:R-:W-:Y:S01]  /*6120*/  FADD R40, -R50.reuse, R40 ;  /* 0x0000002832287221 */ /* 0x040fe20000000100 */
[----:B------:R-:W-:-:S02]  /*6130*/  FADD R41, -R50, R41 ;  /* 0x0000002932297221 */ /* 0x000fc40000000100 */
[----:B------:R-:W-:Y:S01]  /*6140*/  @!P0 FMUL R20, R20, 0.5 ;  /* 0x3f00000014148820 */ /* 0x000fe20000400000 */
[----:B------:R-:W-:Y:S01]  /*6150*/  FSETP.GEU.AND P3, PT, R44, -126, PT ;  /* 0xc2fc00002c00780b */ /* 0x000fe20003f6e000 */
[C---:B------:R-:W-:Y:S01]  /*6160*/  FADD R42, -R50.reuse, R42 ;  /* 0x0000002a322a7221 */ /* 0x040fe20000000100 */
[----:B------:R-:W-:Y:S01]  /*6170*/  FADD R43, -R50, R43 ;  /* 0x0000002b322b7221 */ /* 0x000fe20000000100 */
[----:B------:R-:W0:Y:S02]  /*6180*/  MUFU.EX2 R29, R20 ;  /* 0x00000014001d7308 */ /* 0x000e240000000800 */
[----:B------:R-:W-:Y:S01]  /*6190*/  @!P2 FMUL R30, R30, 0.5 ;  /* 0x3f0000001e1ea820 */ /* 0x000fe20000400000 */
[----:B------:R-:W-:Y:S01]  /*61a0*/  FMUL R52, R42, 1.4426950216293334961 ;  /* 0x3fb8aa3b2a347820 */ /* 0x000fe20000400000 */
[----:B------:R-:W-:-:S04]  /*61b0*/  @!P1 FMUL R24, R24, 0.5 ;  /* 0x3f00000018189820 */ /* 0x000fc80000400000 */
[----:B------:R1:W1:Y:S02]  /*61c0*/  MUFU.EX2 R45, R30 ;  /* 0x0000001e002d7308 */ /* 0x0002640000000800 */
[----:B------:R-:W-:-:S06]  /*61d0*/  @!P3 FMUL R44, R44, 0.5 ;  /* 0x3f0000002c2cb820 */ /* 0x000fcc0000400000 */
[----:B------:R-:W1:Y:S01]  /*61e0*/  MUFU.EX2 R51, R24 ;  /* 0x0000001800337308 */ /* 0x000e620000000800 */
[----:B0-----:R-:W-:Y:S01]  /*61f0*/  @!P0 FMUL R29, R29, R29 ;  /* 0x0000001d1d1d8220 */ /* 0x001fe20000400000 */
[----:B-1----:R-:W-:-:S03]  /*6200*/  FMUL R30, R46, 1.4426950216293334961 ;  /* 0x3fb8aa3b2e1e7820 */ /* 0x002fc60000400000 */
[----:B------:R-:W-:-:S03]  /*6210*/  FADD R61, R61, R29 ;  /* 0x0000001d3d3d7221 */ /* 0x000fc60000000000 */
[----:B------:R-:W0:Y:S01]  /*6220*/  MUFU.EX2 R21, R44 ;  /* 0x0000002c00157308 */ /* 0x000e220000000800 */
[----:B------:R-:W-:Y:S01]  /*6230*/  @!P2 FMUL R45, R45, R45 ;  /* 0x0000002d2d2da220 */ /* 0x000fe20000400000 */
[----:B------:R-:W-:-:S03]  /*6240*/  FSETP.GEU.AND P2, PT, R30, -126, PT ;  /* 0xc2fc00001e00780b */ /* 0x000fc60003f4e000 */
[----:B------:R-:W-:Y:S01]  /*6250*/  FADD R60, R60, R45 ;  /* 0x0000002d3c3c7221 */ /* 0x000fe20000000000 */
[----:B------:R-:W-:-:S04]  /*6260*/  @!P1 FMUL R51, R51, R51 ;  /* 0x0000003333339220 */ /* 0x000fc80000400000 */
[----:B------:R-:W-:-:S05]  /*6270*/  FADD R62, R62, R51 ;  /* 0x000000333e3e7221 */ /* 0x000fca0000000000 */
[----:B------:R-:W-:Y:S01]  /*6280*/  @!P2 FMUL R30, R30, 0.5 ;  /* 0x3f0000001e1ea820 */ /* 0x000fe20000400000 */
[----:B0-----:R-:W-:-:S04]  /*6290*/  @!P3 FMUL R21, R21, R21 ;  /* 0x000000151515b220 */ /* 0x001fc80000400000 */
[----:B------:R-:W-:Y:S01]  /*62a0*/  FADD R59, R59, R21 ;  /* 0x000000153b3b7221 */ /* 0x000fe20000000000 */
[C---:B--2---:R-:W-:Y:S01]  /*62b0*/  FFMA R25, R29.reuse, R36, R4 ;  /* 0x000000241d197223 */ /* 0x044fe20000000004 */
[C---:B------:R-:W-:Y:S01]  /*62c0*/  FFMA R20, R29.reuse, R37, R5 ;  /* 0x000000251d147223 */ /* 0x040fe20000000005 */
[C---:B------:R-:W-:Y:S01]  /*62d0*/  FFMA R35, R29.reuse, R38, R6 ;  /* 0x000000261d237223 */ /* 0x040fe20000000006 */
[----:B------:R-:W-:Y:S01]  /*62e0*/  FFMA R34, R29, R39, R7 ;  /* 0x000000271d227223 */ /* 0x000fe20000000007 */
[C---:B---3--:R-:W-:Y:S01]  /*62f0*/  FFMA R29, R51.reuse, R36, R8 ;  /* 0x00000024331d7223 */ /* 0x048fe20000000008 */
[----:B------:R-:W0:Y:S01]  /*6300*/  LDS.128 R4, [R0+0x80] ;  /* 0x0000800000047984 */ /* 0x000e220000000c00 */
[----:B------:R-:W-:Y:S01]  /*6310*/  FADD R8, -R64, R26 ;  /* 0x0000001a40087221 */ /* 0x000fe20000000100 */
[C---:B------:R-:W-:Y:S01]  /*6320*/  FFMA R24, R51.reuse, R37, R9 ;  /* 0x0000002533187223 */ /* 0x040fe20000000009 */
[C---:B------:R-:W-:Y:S01]  /*6330*/  FFMA R47, R51.reuse, R38, R10 ;  /* 0x00000026332f7223 */ /* 0x040fe2000000000a */
[----:B------:R-:W-:Y:S01]  /*6340*/  FFMA R44, R51, R39, R11 ;  /* 0x00000027332c7223 */ /* 0x000fe2000000000b */
[C---:B----4-:R-:W-:Y:S01]  /*6350*/  FFMA R51, R45.reuse, R36, R12 ;  /* 0x000000242d337223 */ /* 0x050fe2000000000c */
[C---:B------:R-:W-:Y:S01]  /*6360*/  FFMA R26, R45.reuse, R37, R13 ;  /* 0x000000252d1a7223 */ /* 0x040fe2000000000d */
[C---:B------:R-:W-:Y:S01]  /*6370*/  FFMA R53, R45.reuse, R38, R14 ;  /* 0x000000262d357223 */ /* 0x040fe2000000000e */
[----:B------:R-:W-:Y:S01]  /*6380*/  FFMA R46, R45, R39, R15 ;  /* 0x000000272d2e7223 */ /* 0x000fe2000000000f */
[C---:B-----5:R-:W-:Y:S01]  /*6390*/  FFMA R45, R21.reuse, R36, R16 ;  /* 0x00000024152d7223 */ /* 0x060fe20000000010 */
[----:B------:R-:W-:Y:S01]  /*63a0*/  FMUL R12, R8, 1.4426950216293334961 ;  /* 0x3fb8aa3b080c7820 */ /* 0x000fe20000400000 */
[----:B------:R-:W-:Y:S01]  /*63b0*/  FFMA R16, R21, R37, R17 ;  /* 0x0000002515107223 */ /* 0x000fe20000000011 */
[----:B------:R-:W1:Y:S01]  /*63c0*/  LDS.128 R8, [R63+0x110] ;  /* 0x000110003f087984 */ /* 0x000e620000000c00 */
[----:B------:R-:W-:Y:S01]  /*63d0*/  FMUL R37, R31, 1.4426950216293334961 ;  /* 0x3fb8aa3b1f257820 */ /* 0x000fe20000400000 */
[----:B------:R-:W2:Y:S01]  /*63e0*/  MUFU.EX2 R36, R30 ;  /* 0x0000001e00247308 */ /* 0x000ea20000000800 */
[----:B------:R-:W-:Y:S01]  /*63f0*/  FMUL R31, R40, 1.4426950216293334961 ;  /* 0x3fb8aa3b281f7820 */ /* 0x000fe20000400000 */
[----:B------:R-:W-:Y:S01]  /*6400*/  FSETP.GEU.AND P3, PT, R12, -126, PT ;  /* 0xc2fc00000c00780b */ /* 0x000fe20003f6e000 */
[----:B------:R-:W-:Y:S01]  /*6410*/  FFMA R17, R21, R38, R18 ;  /* 0x0000002615117223 */ /* 0x000fe20000000012 */
[----:B------:R-:W-:Y:S01]  /*6420*/  FSETP.GEU.AND P0, PT, R37, -126, PT ;  /* 0xc2fc00002500780b */ /* 0x000fe20003f0e000 */
[----:B------:R-:W-:Y:S01]  /*6430*/  FMUL R38, R22, 1.4426950216293334961 ;  /* 0x3fb8aa3b16267820 */ /* 0x000fe20000400000 */
[----:B------:R-:W-:Y:S01]  /*6440*/  FSETP.GEU.AND P1, PT, R31, -126, PT ;  /* 0xc2fc00001f00780b */ /* 0x000fe20003f2e000 */
[----:B------:R-:W-:Y:S01]  /*6450*/  FMUL R40, R27, 1.4426950216293334961 ;  /* 0x3fb8aa3b1b287820 */ /* 0x000fe20000400000 */
[----:B------:R-:W-:Y:S01]  /*6460*/  FFMA R22, R21, R39, R19 ;  /* 0x0000002715167223 */ /* 0x000fe20000000013 */
[----:B------:R-:W-:Y:S01]  /*6470*/  FMUL R21, R41, 1.4426950216293334961 ;  /* 0x3fb8aa3b29157820 */ /* 0x000fe20000400000 */
[----:B------:R-:W-:-:S02]  /*6480*/  FMUL R27, R23, 1.4426950216293334961 ;  /* 0x3fb8aa3b171b7820 */ /* 0x000fc40000400000 */
[----:B------:R-:W-:Y:S02]  /*6490*/  FSETP.GEU.AND P4, PT, R40, -126, PT ;  /* 0xc2fc00002800780b */ /* 0x000fe40003f8e000 */
[----:B------:R-:W-:Y:S01]  /*64a0*/  FSETP.GEU.AND P5, PT, R21, -126, PT ;  /* 0xc2fc00001500780b */ /* 0x000fe20003fae000 */
[----:B------:R-:W-:Y:S01]  /*64b0*/  @!P3 FMUL R12, R12, 0.5 ;  /* 0x3f0000000c0cb820 */ /* 0x000fe20000400000 */
[----:B--2---:R-:W-:Y:S01]  /*64c0*/  @!P2 FMUL R36, R36, R36 ;  /* 0x000000242424a220 */ /* 0x004fe20000400000 */
[----:B------:R-:W-:Y:S02]  /*64d0*/  @!P0 FMUL R37, R37, 0.5 ;  /* 0x3f00000025258820 */ /* 0x000fe40000400000 */
[----:B------:R-:W-:Y:S01]  /*64e0*/  @!P1 FMUL R31, R31, 0.5 ;  /* 0x3f0000001f1f9820 */ /* 0x000fe20000400000 */
[----:B------:R2:W3:Y:S01]  /*64f0*/  MUFU.EX2 R18, R12 ;  /* 0x0000000c00127308 */ /* 0x0004e20000000800 */
[----:B------:R-:W-:Y:S01]  /*6500*/  FADD R61, R61, R36 ;  /* 0x000000243d3d7221 */ /* 0x000fe20000000000 */
[----:B------:R-:W-:-:S03]  /*6510*/  FSETP.GEU.AND P2, PT, R38, -126, PT ;  /* 0xc2fc00002600780b */ /* 0x000fc60003f4e000 */
[----:B------:R-:W-:Y:S01]  /*6520*/  @!P4 FMUL R40, R40, 0.5 ;  /* 0x3f0000002828c820 */ /* 0x000fe20000400000 */
[C---:B0-----:R-:W-:Y:S01]  /*6530*/  FFMA R25, R36.reuse, R4, R25 ;  /* 0x0000000424197223 */ /* 0x041fe20000000019 */
[C---:B------:R-:W-:Y:S01]  /*6540*/  FFMA R20, R36.reuse, R5, R20 ;  /* 0x0000000524147223 */ /* 0x040fe20000000014 */
[C---:B------:R-:W-:Y:S01]  /*6550*/  FFMA R35, R36.reuse, R6, R35 ;  /* 0x0000000624237223 */ /* 0x040fe20000000023 */
[----:B------:R-:W0:Y:S01]  /*6560*/  MUFU.EX2 R30, R37 ;  /* 0x00000025001e7308 */ /* 0x000e220000000800 */
[----:B------:R-:W-:Y:S01]  /*6570*/  FFMA R36, R36, R7, R34 ;  /* 0x0000000724247223 */ /* 0x000fe20000000022 */
[----:B--2---:R-:W2:Y:S01]  /*6580*/  LDS.128 R12, [R0+0x100] ;  /* 0x00010000000c7984 */ /* 0x004ea20000000c00 */
[----:B------:R-:W-:-:S03]  /*6590*/  @!P5 FMUL R21, R21, 0.5 ;  /* 0x3f0000001515d820 */ /* 0x000fc60000400000 */
[----:B------:R-:W-:Y:S02]  /*65a0*/  @!P2 FMUL R38, R38, 0.5 ;  /* 0x3f0000002626a820 */ /* 0x000fe40000400000 */
[----:B------:R-:W4:Y:S01]  /*65b0*/  MUFU.EX2 R34, R31 ;  /* 0x0000001f00227308 */ /* 0x000f220000000800 */
[C---:B-1----:R-:W-:Y:S01]  /*65c0*/  FADD R8, -R49.reuse, R8 ;  /* 0x0000000831087221 */ /* 0x042fe20000000100 */
[----:B---3--:R-:W-:Y:S01]  /*65d0*/  @!P3 FMUL R18, R18, R18 ;  /* 0x000000121212b220 */ /* 0x008fe20000400000 */
[C---:B------:R-:W-:Y:S01]  /*65e0*/  FADD R9, -R49.reuse, R9 ;  /* 0x0000000931097221 */ /* 0x040fe20000000100 */
[----:B------:R-:W-:Y:S01]  /*65f0*/  FADD R11, -R49, R11 ;  /* 0x0000000b310b7221 */ /* 0x000fe20000000100 */
[----:B------:R-:W-:Y:S01]  /*6600*/  FMUL R8, R8, 1.4426950216293334961 ;  /* 0x3fb8aa3b08087820 */ /* 0x000fe20000400000 */
[----:B------:R-:W-:Y:S01]  /*6610*/  FFMA R24, R18, R5, R24 ;  /* 0x0000000512187223 */ /* 0x000fe20000000018 */
[----:B------:R-:W-:Y:S01]  /*6620*/  FADD R62, R62, R18 ;  /* 0x000000123e3e7221 */ /* 0x000fe20000000000 */
[----:B------:R-:W-:Y:S01]  /*6630*/  FFMA R29, R18, R4, R29 ;  /* 0x00000004121d7223 */ /* 0x000fe2000000001d */
[----:B0-----:R-:W-:Y:S01]  /*6640*/  @!P0 FMUL R30, R30, R30 ;  /* 0x0000001e1e1e8220 */ /* 0x001fe20000400000 */
[C---:B------:R-:W-:Y:S01]  /*6650*/  FFMA R47, R18.reuse, R6, R47 ;  /* 0x00000006122f7223 */ /* 0x040fe2000000002f */
[----:B------:R-:W-:Y:S01]  /*6660*/  FFMA R44, R18, R7, R44 ;  /* 0x00000007122c7223 */ /* 0x000fe2000000002c */
[----:B------:R-:W-:Y:S01]  /*6670*/  FSETP.GEU.AND P3, PT, R8, -126, PT ;  /* 0xc2fc00000800780b */ /* 0x000fe20003f6e000 */
[----:B------:R-:W-:Y:S01]  /*6680*/  FADD R60, R60, R30 ;  /* 0x0000001e3c3c7221 */ /* 0x000fe20000000000 */
[C---:B------:R-:W-:Y:S01]  /*6690*/  FFMA R51, R30.reuse, R4, R51 ;  /* 0x000000041e337223 */ /* 0x040fe20000000033 */
[C---:B------:R-:W-:Y:S01]  /*66a0*/  FFMA R26, R30.reuse, R5, R26 ;  /* 0x000000051e1a7223 */ /* 0x040fe2000000001a */
[----:B------:R-:W-:Y:S01]  /*66b0*/  FFMA R53, R30, R6, R53 ;  /* 0x000000061e357223 */ /* 0x000fe20000000035 */
[----:B----4-:R-:W-:Y:S01]  /*66c0*/  @!P1 FMUL R34, R34, R34 ;  /* 0x0000002222229220 */ /* 0x010fe20000400000 */
[----:B------:R-:W-:Y:S01]  /*66d0*/  FFMA R46, R30, R7, R46 ;  /* 0x000000071e2e7223 */ /* 0x000fe2000000002e */
[----:B------:R-:W0:Y:S01]  /*66e0*/  MUFU.EX2 R38, R38 ;  /* 0x0000002600267308 */ /* 0x000e220000000800 */
[----:B------:R-:W-:Y:S01]  /*66f0*/  FMUL R37, R9, 1.4426950216293334961 ;  /* 0x3fb8aa3b09257820 */ /* 0x000fe20000400000 */
[C---:B------:R-:W-:Y:S01]  /*6700*/  FFMA R30, R34.reuse, R5, R16 ;  /* 0x00000005221e7223 */ /* 0x040fe20000000010 */
[C---:B------:R-:W-:Y:S01]  /*6710*/  FFMA R5, R34.reuse, R6, R17 ;  /* 0x0000000622057223 */ /* 0x040fe20000000011 */
[----:B------:R-:W-:Y:S01]  /*6720*/  FFMA R45, R34, R4, R45 ;  /* 0x00000004222d7223 */ /* 0x000fe2000000002d */
[----:B------:R-:W1:Y:S01]  /*6730*/  LDS.128 R16, [R63+0x90] ;  /* 0x000090003f107984 */ /* 0x000e620000000c00 */
[----:B------:R-:W-:Y:S01]  /*6740*/  @!P3 FMUL R8, R8, 0.5 ;  /* 0x3f0000000808b820 */ /* 0x000fe20000400000 */
[----:B------:R-:W-:Y:S01]  /*6750*/  FFMA R6, R34, R7, R22 ;  /* 0x0000000722067223 */ /* 0x000fe20000000016 */
[----:B------:R-:W3:Y:S01]  /*6760*/  MUFU.EX2 R40, R40 ;  /* 0x0000002800287308 */ /* 0x000ee20000000800 */
[----:B------:R-:W-:Y:S01]  /*6770*/  FADD R59, R59, R34 ;  /* 0x000000223b3b7221 */ /* 0x000fe20000000000 */
[----:B------:R-:W-:-:S06]  /*6780*/  FSETP.GEU.AND P0, PT, R52, -126, PT ;  /* 0xc2fc00003400780b */ /* 0x000fcc0003f0e000 */
[----:B------:R4:W5:Y:S01]  /*6790*/  MUFU.EX2 R4, R21 ;  /* 0x0000001500047308 */ /* 0x0009620000000800 */
[----:B0-----:R-:W-:Y:S01]  /*67a0*/  @!P2 FMUL R38, R38, R38 ;  /* 0x000000262626a220 */ /* 0x001fe20000400000 */
[----:B------:R-:W-:-:S03]  /*67b0*/  FSETP.GEU.AND P2, PT, R27, -126, PT ;  /* 0xc2fc00001b00780b */ /* 0x000fc60003f4e000 */
[C---:B--2---:R-:W-:Y:S01]  /*67c0*/  FFMA R34, R38.reuse, R13, R20 ;  /* 0x0000000d26227223 */ /* 0x044fe20000000014 */
[----:B------:R-:W-:Y:S01]  /*67d0*/  FFMA R35, R38, R14, R35 ;  /* 0x0000000e26237223 */ /* 0x000fe20000000023 */
[----:B------:R-:W-:Y:S01]  /*67e0*/  FADD R61, R61, R38 ;  /* 0x000000263d3d7221 */ /* 0x000fe20000000000 */
[----:B------:R-:W0:Y:S01]  /*67f0*/  MUFU.EX2 R8, R8 ;  /* 0x0000000800087308 */ /* 0x000e220000000800 */
[----:B----4-:R-:W2:Y:S01]  /*6800*/  LDS.128 R20, [R0+0x180] ;  /* 0x0001800000147984 */ /* 0x010ea20000000c00 */
[----:B---3--:R-:W-:Y:S01]  /*6810*/  @!P4 FMUL R40, R40, R40 ;  /* 0x000000282828c220 */ /* 0x008fe20000400000 */
[CC--:B------:R-:W-:Y:S01]  /*6820*/  FFMA R25, R38.reuse, R12.reuse, R25 ;  /* 0x0000000c26197223 */ /* 0x0c0fe20000000019 */
[----:B------:R-:W-:Y:S01]  /*6830*/  FFMA R36, R38, R15, R36 ;  /* 0x0000000f26247223 */ /* 0x000fe20000000024 */
[----:B------:R-:W-:Y:S01]  /*6840*/  @!P0 FMUL R52, R52, 0.5 ;  /* 0x3f00000034348820 */ /* 0x000fe20000400000 */
[----:B------:R-:W-:Y:S01]  /*6850*/  FADD R62, R62, R40 ;  /* 0x000000283e3e7221 */ /* 0x000fe20000000000 */
[C---:B------:R-:W-:Y:S01]  /*6860*/  FFMA R29, R40.reuse, R12, R29 ;  /* 0x0000000c281d7223 */ /* 0x040fe2000000001d */
[----:B------:R-:W-:Y:S01]  /*6870*/  FFMA R24, R40, R13, R24 ;  /* 0x0000000d28187223 */ /* 0x000fe20000000018 */
[----:B-----5:R-:W-:Y:S01]  /*6880*/  @!P5 FMUL R4, R4, R4 ;  /* 0x000000040404d220 */ /* 0x020fe20000400000 */
[CC--:B------:R-:W-:Y:S01]  /*6890*/  FFMA R47, R40.reuse, R14.reuse, R47 ;  /* 0x0000000e282f7223 */ /* 0x0c0fe2000000002f */
[----:B------:R-:W-:Y:S01]  /*68a0*/  FFMA R44, R40, R15, R44 ;  /* 0x0000000f282c7223 */ /* 0x000fe2000000002c */
[----:B------:R-:W-:Y:S01]  /*68b0*/  @!P2 FMUL R27, R27, 0.5 ;  /* 0x3f0000001b1ba820 */ /* 0x000fe20000400000 */
[C---:B------:R-:W-:Y:S01]  /*68c0*/  FFMA R31, R4.reuse, R14, R5 ;  /* 0x0000000e041f7223 */ /* 0x040fe20000000005 */
[----:B------:R-:W-:Y:S01]  /*68d0*/  FADD R59, R59, R4 ;  /* 0x000000043b3b7221 */ /* 0x000fe20000000000 */
[C---:B------:R-:W-:Y:S01]  /*68e0*/  FFMA R45, R4.reuse, R12, R45 ;  /* 0x0000000c042d7223 */ /* 0x040fe2000000002d */
[----:B------:R-:W-:Y:S01]  /*68f0*/  FFMA R30, R4, R13, R30 ;  /* 0x0000000d041e7223 */ /* 0x000fe2000000001e */
[----:B0-----:R-:W-:Y:S01]  /*6900*/  @!P3 FMUL R8, R8, R8 ;  /* 0x000000080808b220 */ /* 0x001fe20000400000 */
[----:B------:R-:W-:Y:S01]  /*6910*/  FFMA R40, R4, R15, R6 ;  /* 0x0000000f04287223 */ /* 0x000fe20000000006 */
[----:B------:R-:W-:Y:S01]  /*6920*/  FSETP.GEU.AND P3, PT, R37, -126, PT ;  /* 0xc2fc00002500780b */ /* 0x000fe20003f6e000 */
[----:B------:R-:W0:Y:S01]  /*6930*/  LDS.128 R4, [R63+0x10] ;  /* 0x000010003f047984 */ /* 0x000e220000000c00 */
[----:B-1----:R-:W-:Y:S01]  /*6940*/  FADD R16, -R64, R16 ;  /* 0x0000001040107221 */ /* 0x002fe20000000100 */
[C---:B------:R-:W-:Y:S01]  /*6950*/  FFMA R53, R8.reuse, R14, R53 ;  /* 0x0000000e08357223 */ /* 0x040fe20000000035 */
[----:B------:R1:W3:Y:S01]  /*6960*/  MUFU.EX2 R38, R27 ;  /* 0x0000001b00267308 */ /* 0x0002e20000000800 */
[----:B------:R-:W-:Y:S01]  /*6970*/  FFMA R41, R8, R12, R51 ;  /* 0x0000000c08297223 */ /* 0x000fe20000000033 */
[----:B------:R-:W-:Y:S01]  /*6980*/  FMUL R14, R16, 1.4426950216293334961 ;  /* 0x3fb8aa3b100e7820 */ /* 0x000fe20000400000 */
[----:B------:R-:W-:Y:S01]  /*6990*/  FADD R17, -R64, R17 ;  /* 0x0000001140117221 */ /* 0x000fe20000000100 */
[C---:B------:R-:W-:Y:S01]  /*69a0*/  FFMA R26, R8.reuse, R13, R26 ;  /* 0x0000000d081a7223 */ /* 0x040fe2000000001a */
[----:B------:R-:W-:Y:S01]  /*69b0*/  FADD R13, -R49, R10 ;  /* 0x0000000a310d7221 */ /* 0x000fe20000000100 */
[----:B------:R-:W-:Y:S01]  /*69c0*/  FFMA R42, R8, R15, R46 ;  /* 0x0000000f082a7223 */ /* 0x000fe2000000002e */
[----:B------:R-:W-:Y:S01]  /*69d0*/  FSETP.GEU.AND P1, PT, R14, -126, PT ;  /* 0xc2fc00000e00780b */ /* 0x000fe20003f2e000 */
[----:B------:R-:W4:Y:S01]  /*69e0*/  MUFU.EX2 R52, R52 ;  /* 0x0000003400347308 */ /* 0x000f220000000800 */
[----:B------:R-:W-:Y:S01]  /*69f0*/  @!P3 FMUL R37, R37, 0.5 ;  /* 0x3f0000002525b820 */ /* 0x000fe20000400000 */
[----:B------:R-:W-:Y:S01]  /*6a00*/  FMUL R16, R17, 1.4426950216293334961 ;  /* 0x3fb8aa3b11107820 */ /* 0x000fe20000400000 */
[----:B-1----:R-:W-:Y:S01]  /*6a10*/  FADD R27, R60, R8 ;  /* 0x000000083c1b7221 */ /* 0x002fe20000000000 */
[----:B------:R-:W-:Y:S01]  /*6a20*/  FMUL R17, R43, 1.4426950216293334961 ;  /* 0x3fb8aa3b2b117820 */ /* 0x000fe20000400000 */
[----:B------:R-:W-:-:S02]  /*6a30*/  FADD R51, -R64, R19 ;  /* 0x0000001340337221 */ /* 0x000fc40000000100 */
[----:B------:R-:W-:Y:S01]  /*6a40*/  FSETP.GEU.AND P4, PT, R16, -126, PT ;  /* 0xc2fc00001000780b */ /* 0x000fe20003f8e000 */
[----:B------:R1:W5:Y:S01]  /*6a50*/  MUFU.EX2 R12, R37 ;  /* 0x00000025000c7308 */ /* 0x0003620000000800 */
[----:B---3--:R-:W-:Y:S01]  /*6a60*/  @!P2 FMUL R38, R38, R38 ;  /* 0x000000262626a220 */ /* 0x008fe20000400000 */
[----:B------:R-:W-:Y:S01]  /*6a70*/  FSETP.GEU.AND P6, PT, R17, -126, PT ;  /* 0xc2fc00001100780b */ /* 0x000fe20003fce000 */
[----:B------:R-:W-:Y:S01]  /*6a80*/  FMUL R51, R51, 1.4426950216293334961 ;  /* 0x3fb8aa3b33337820 */ /* 0x000fe20000400000 */
[----:B------:R-:W-:Y:S01]  /*6a90*/  @!P1 FMUL R14, R14, 0.5 ;  /* 0x3f0000000e0e9820 */ /* 0x000fe20000400000 */
[C---:B--2---:R-:W-:Y:S01]  /*6aa0*/  FFMA R10, R38.reuse, R21, R34 ;  /* 0x00000015260a7223 */ /* 0x044fe20000000022 */
[----:B------:R-:W-:Y:S01]  /*6ab0*/  FMUL R34, R13, 1.4426950216293334961 ;  /* 0x3fb8aa3b0d227820 */ /* 0x000fe20000400000 */
[----:B------:R-:W-:Y:S01]  /*6ac0*/  FADD R61, R61, R38 ;  /* 0x000000263d3d7221 */ /* 0x000fe20000000000 */
[C---:B------:R-:W-:Y:S01]  /*6ad0*/  FFMA R9, R38.reuse, R20, R25 ;  /* 0x0000001426097223 */ /* 0x040fe20000000019 */
[C---:B------:R-:W-:Y:S01]  /*6ae0*/  FFMA R35, R38.reuse, R22, R35 ;  /* 0x0000001626237223 */ /* 0x040fe20000000023 */
[----:B------:R-:W2:Y:S01]  /*6af0*/  MUFU.EX2 R14, R14 ;  /* 0x0000000e000e7308 */ /* 0x000ea20000000800 */
[----:B------:R-:W-:Y:S01]  /*6b00*/  FFMA R8, R38, R23, R36 ;  /* 0x0000001726087223 */ /* 0x000fe20000000024 */
[----:B------:R-:W-:Y:S01]  /*6b10*/  FSETP.GEU.AND P5, PT, R34, -126, PT ;  /* 0xc2fc00002200780b */ /* 0x000fe20003fae000 */
[----:B-1----:R-:W1:Y:S01]  /*6b20*/  LDS.128 R36, [R0+0x200] ;  /* 0x0002000000247984 */ /* 0x002e620000000c00 */
[----:B----4-:R-:W-:Y:S01]  /*6b30*/  @!P0 FMUL R52, R52, R52 ;  /* 0x0000003434348220 */ /* 0x010fe20000400000 */
[----:B------:R-:W-:Y:S01]  /*6b40*/  @!P4 FMUL R16, R16, 0.5 ;  /* 0x3f0000001010c820 */ /* 0x000fe20000400000 */
[----:B------:R-:W-:Y:S01]  /*6b50*/  @!P6 FMUL R17, R17, 0.5 ;  /* 0x3f0000001111e820 */ /* 0x000fe20000400000 */
[----:B-----5:R-:W-:Y:S01]  /*6b60*/  @!P3 FMUL R12, R12, R12 ;  /* 0x0000000c0c0cb220 */ /* 0x020fe20000400000 */
[CC--:B------:R-:W-:Y:S01]  /*6b70*/  FFMA R54, R52.reuse, R21.reuse, R30 ;  /* 0x0000001534367223 */ /* 0x0c0fe2000000001e */
[-C--:B------:R-:W-:Y:S01]  /*6b80*/  FFMA R43, R52, R20.reuse, R45 ;  /* 0x00000014342b7223 */ /* 0x080fe2000000002d */
[----:B------:R-:W-:Y:S01]  /*6b90*/  FADD R59, R59, R52 ;  /* 0x000000343b3b7221 */ /* 0x000fe20000000000 */
[----:B0-----:R-:W-:Y:S01]  /*6ba0*/  FADD R4, -R48, R4 ;  /* 0x0000000430047221 */ /* 0x001fe20000000100 */
[C---:B------:R-:W-:Y:S01]  /*6bb0*/  FFMA R46, R12.reuse, R21, R26 ;  /* 0x000000150c2e7223 */ /* 0x040fe2000000001a */
[----:B------:R-:W-:Y:S01]  /*6bc0*/  FADD R27, R27, R12 ;  /* 0x0000000c1b1b7221 */ /* 0x000fe20000000000 */
[----:B------:R-:W-:Y:S01]  /*6bd0*/  FFMA R41, R12, R20, R41 ;  /* 0x000000140c297223 */ /* 0x000fe20000000029 */
[----:B------:R-:W-:Y:S01]  /*6be0*/  FMUL R60, R4, 1.4426950216293334961 ;  /* 0x3fb8aa3b043c7820 */ /* 0x000fe20000400000 */
[----:B------:R-:W-:Y:S01]  /*6bf0*/  FFMA R25, R12, R22, R53 ;  /* 0x000000160c197223 */ /* 0x000fe20000000035 */
[----:B--2---:R-:W-:Y:S01]  /*6c00*/  @!P1 FMUL R14, R14, R14 ;  /* 0x0000000e0e0e9220 */ /* 0x004fe20000400000 */
[----:B------:R-:W-:Y:S01]  /*6c10*/  FFMA R4, R12, R23, R42 ;  /* 0x000000170c047223 */ /* 0x000fe2000000002a */
[----:B------:R-:W-:Y:S01]  /*6c20*/  @!P5 FMUL R34, R34, 0.5 ;  /* 0x3f0000002222d820 */ /* 0x000fe20000400000 */
[----:B------:R-:W0:Y:S01]  /*6c30*/  MUFU.EX2 R16, R16 ;  /* 0x0000001000107308 */ /* 0x000e220000000800 */
[C---:B------:R-:W-:Y:S01]  /*6c40*/  FFMA R24, R14.reuse, R21, R24 ;  /* 0x000000150e187223 */ /* 0x040fe20000000018 */
[C---:B------:R-:W-:Y:S01]  /*6c50*/  FFMA R29, R14.reuse, R20, R29 ;  /* 0x000000140e1d7223 */ /* 0x040fe2000000001d */
[CC--:B------:R-:W-:Y:S01]  /*6c60*/  FFMA R47, R14.reuse, R22.reuse, R47 ;  /* 0x000000160e2f7223 */ /* 0x0c0fe2000000002f */
[-C--:B------:R-:W-:Y:S01]  /*6c70*/  FFMA R44, R14, R23.reuse, R44 ;  /* 0x000000170e2c7223 */ /* 0x080fe2000000002c */
[----:B------:R-:W-:Y:S01]  /*6c80*/  FADD R21, R62, R14 ;  /* 0x0000000e3e157221 */ /* 0x000fe20000000000 */
[----:B------:R-:W-:Y:S01]  /*6c90*/  FSETP.GEU.AND P2, PT, R60, -126, PT ;  /* 0xc2fc00003c00780b */ /* 0x000fe20003f4e000 */
[----:B------:R-:W2:Y:S01]  /*6ca0*/  LDS.128 R12, [R63+0x1a0] ;  /* 0x0001a0003f0c7984 */ /* 0x000ea20000000c00 */
[----:B------:R-:W3:Y:S01]  /*6cb0*/  MUFU.EX2 R34, R34 ;  /* 0x0000002200227308 */ /* 0x000ee20000000800 */
[----:B------:R-:W-:Y:S01]  /*6cc0*/  FADD R5, -R48, R5 ;  /* 0x0000000530057221 */ /* 0x000fe20000000100 */
[C---:B------:R-:W-:Y:S01]  /*6cd0*/  FFMA R31, R52.reuse, R22, R31 ;  /* 0x00000016341f7223 */ /* 0x040fe2000000001f */
[----:B------:R-:W-:Y:S01]  /*6ce0*/  FFMA R52, R52, R23, R40 ;  /* 0x0000001734347223 */ /* 0x000fe20000000028 */
[----:B------:R-:W-:-:S04]  /*6cf0*/  FADD R6, -R48, R6 ;  /* 0x0000000630067221 */ /* 0x000fc80000000100 */
[----:B------:R4:W5:Y:S01]  /*6d00*/  MUFU.EX2 R20, R17 ;  /* 0x0000001100147308 */ /* 0x0009620000000800 */
[----:B0-----:R-:W-:Y:S01]  /*6d10*/  @!P4 FMUL R16, R16, R16 ;  /* 0x000000101010c220 */ /* 0x001fe20000400000 */
[----:B------:R-:W-:Y:S01]  /*6d20*/  FMUL R19, R6, 1.4426950216293334961 ;  /* 0x3fb8aa3b06137820 */ /* 0x000fe20000400000 */
[----:B------:R-:W-:Y:S01]  /*6d30*/  @!P2 FMUL R60, R60, 0.5 ;  /* 0x3f0000003c3ca820 */ /* 0x000fe20000400000 */
[----:B------:R-:W-:Y:S01]  /*6d40*/  FSETP.GEU.AND P4, PT, R51, -126, PT ;  /* 0xc2fc00003300780b */ /* 0x000fe20003f8e000 */
[----:B------:R-:W-:Y:S01]  /*6d50*/  FADD R30, R21, R16 ;  /* 0x00000010151e7221 */ /* 0x000fe20000000000 */
[----:B------:R-:W-:Y:S01]  /*6d60*/  FADD R21, -R64, R18 ;  /* 0x0000001240157221 */ /* 0x000fe20000000100 */
[C---:B-1----:R-:W-:Y:S01]  /*6d70*/  FFMA R42, R16.reuse, R37, R24 ;  /* 0x00000025102a7223 */ /* 0x042fe20000000018 */
[----:B------:R-:W-:Y:S01]  /*6d80*/  FFMA R44, R16, R39, R44 ;  /* 0x00000027102c7223 */ /* 0x000fe2000000002c */
[----:B---3--:R-:W-:Y:S01]  /*6d90*/  @!P5 FMUL R34, R34, R34 ;  /* 0x000000222222d220 */ /* 0x008fe20000400000 */
[C---:B----4-:R-:W-:Y:S01]  /*6da0*/  FFMA R17, R16.reuse, R36, R29 ;  /* 0x0000002410117223 */ /* 0x050fe2000000001d */
[----:B------:R-:W-:Y:S01]  /*6db0*/  FFMA R29, R16, R38, R47 ;  /* 0x00000026101d7223 */ /* 0x000fe2000000002f */
[----:B------:R-:W-:Y:S01]  /*6dc0*/  FMUL R47, R5, 1.4426950216293334961 ;  /* 0x3fb8aa3b052f7820 */ /* 0x000fe20000400000 */
[----:B------:R-:W0:Y:S01]  /*6dd0*/  MUFU.EX2 R60, R60 ;  /* 0x0000003c003c7308 */ /* 0x000e220000000800 */
[----:B------:R-:W-:Y:S01]  /*6de0*/  FADD R16, R27, R34 ;  /* 0x000000221b107221 */ /* 0x000fe20000000000 */
[C---:B------:R-:W-:Y:S01]  /*6df0*/  FFMA R41, R34.reuse, R36, R41 ;  /* 0x0000002422297223 */ /* 0x040fe20000000029 */
[----:B------:R-:W-:Y:S01]  /*6e00*/  FFMA R46, R34, R37, R46 ;  /* 0x00000025222e7223 */ /* 0x000fe2000000002e */
[----:B-----5:R-:W-:Y:S01]  /*6e10*/  @!P6 FMUL R20, R20, R20 ;  /* 0x000000141414e220 */ /* 0x020fe20000400000 */
[C---:B------:R-:W-:Y:S01]  /*6e20*/  FFMA R5, R34.reuse, R38, R25 ;  /* 0x0000002622057223 */ /* 0x040fe20000000019 */
[----:B------:R-:W-:Y:S01]  /*6e30*/  FFMA R34, R34, R39, R4 ;  /* 0x0000002722227223 */ /* 0x000fe20000000004 */
[----:B------:R-:W-:Y:S01]  /*6e40*/  LDS.128 R24, [R0+0x280] ;  /* 0x0002800000187984 */ /* 0x000fe20000000c00 */
[C---:B------:R-:W-:Y:S01]  /*6e50*/  FFMA R4, R20.reuse, R36, R43 ;  /* 0x0000002414047223 */ /* 0x040fe2000000002b */
[----:B------:R-:W-:Y:S01]  /*6e60*/  FADD R45, R59, R20 ;  /* 0x000000143b2d7221 */ /* 0x000fe20000000000 */
[C---:B------:R-:W-:Y:S01]  /*6e70*/  FFMA R40, R20.reuse, R37, R54 ;  /* 0x0000002514287223 */ /* 0x040fe20000000036 */
[C---:B------:R-:W-:Y:S01]  /*6e80*/  FFMA R53, R20.reuse, R38, R31 ;  /* 0x0000002614357223 */ /* 0x040fe2000000001f */
[----:B------:R-:W-:Y:S01]  /*6e90*/  FFMA R18, R20, R39, R52 ;  /* 0x0000002714127223 */ /* 0x000fe20000000034 */
[----:B------:R-:W-:Y:S01]  /*6ea0*/  FMUL R43, R21, 1.4426950216293334961 ;  /* 0x3fb8aa3b152b7820 */ /* 0x000fe20000400000 */
[----:B------:R-:W-:Y:S01]  /*6eb0*/  FSETP.GEU.AND P3, PT, R47, -126, PT ;  /* 0xc2fc00002f00780b */ /* 0x000fe20003f6e000 */
[----:B------:R-:W1:Y:S01]  /*6ec0*/  LDS.128 R20, [R63+0x120] ;  /* 0x000120003f147984 */ /* 0x000e620000000c00 */
[----:B------:R-:W-:Y:S01]  /*6ed0*/  FMUL R52, R11, 1.4426950216293334961 ;  /* 0x3fb8aa3b0b347820 */ /* 0x000fe20000400000 */
[----:B0-----:R-:W-:Y:S01]  /*6ee0*/  @!P2 FMUL R60, R60, R60 ;  /* 0x0000003c3c3ca220 */ /* 0x001fe20000400000 */
[C---:B--2---:R-:W-:Y:S01]  /*6ef0*/  FADD R12, -R50.reuse, R12 ;  /* 0x0000000c320c7221 */ /* 0x044fe20000000100 */
[----:B------:R-:W-:Y:S01]  /*6f00*/  FSETP.GEU.AND P2, PT, R43, -126, PT ;  /* 0xc2fc00002b00780b */ /* 0x000fe20003f4e000 */
[----:B------:R-:W-:Y:S01]  /*6f10*/  FADD R13, -R50, R13 ;  /* 0x0000000d320d7221 */ /* 0x000fe20000000100 */
[----:B------:R-:W-:Y:S01]  /*6f20*/  FSETP.GEU.AND P0, PT, R52, -126, PT ;  /* 0xc2fc00003400780b */ /* 0x000fe20003f0e000 */
[----:B------:R-:W-:Y:S01]  /*6f30*/  FMUL R31, R12, 1.4426950216293334961 ;  /* 0x3fb8aa3b0c1f7820 */ /* 0x000fe20000400000 */
[C---:B------:R-:W-:Y:S01]  /*6f40*/  FFMA R9, R60.reuse, R36, R9 ;  /* 0x000000243c097223 */ /* 0x040fe20000000009 */
[C---:B------:R-:W-:Y:S01]  /*6f50*/  FFMA R10, R60.reuse, R37, R10 ;  /* 0x000000253c0a7223 */ /* 0x040fe2000000000a */
[C---:B------:R-:W-:Y:S01]  /*6f60*/  FFMA R35, R60.reuse, R38, R35 ;  /* 0x000000263c237223 */ /* 0x040fe20000000023 */
[----:B------:R-:W-:Y:S01]  /*6f70*/  FFMA R8, R60, R39, R8 ;  /* 0x000000273c087223 */ /* 0x000fe20000000008 */
[----:B------:R-:W-:Y:S01]  /*6f80*/  FSETP.GEU.AND P1, PT, R31, -126, PT ;  /* 0xc2fc00001f00780b */ /* 0x000fe20003f2e000 */
[----:B------:R-:W-:Y:S01]  /*6f90*/  @!P3 FMUL R47, R47, 0.5 ;  /* 0x3f0000002f2fb820 */ /* 0x000fe20000400000 */
[----:B------:R-:W-:Y:S01]  /*6fa0*/  FADD R61, R61, R60 ;  /* 0x0000003c3d3d7221 */ /* 0x000fe20000000000 */
[----:B------:R-:W-:Y:S01]  /*6fb0*/  FMUL R37, R13, 1.4426950216293334961 ;  /* 0x3fb8aa3b0d257820 */ /* 0x000fe20000400000 */
[----:B------:R-:W-:Y:S01]  /*6fc0*/  @!P4 FMUL R51, R51, 0.5 ;  /* 0x3f0000003333c820 */ /* 0x000fe20000400000 */
[----:B------:R0:W2:Y:S01]  /*6fd0*/  MUFU.EX2 R36, R47 ;  /* 0x0000002f00247308 */ /* 0x0000a20000000800 */
[----:B------:R-:W-:Y:S01]  /*6fe0*/  @!P2 FMUL R43, R43, 0.5 ;  /* 0x3f0000002b2ba820 */ /* 0x000fe20000400000 */
[----:B------:R-:W-:Y:S01]  /*6ff0*/  @!P0 FMUL R52, R52, 0.5 ;  /* 0x3f00000034348820 */ /* 0x000fe20000400000 */
[----:B------:R-:W-:Y:S01]  /*7000*/  FSETP.GEU.AND P5, PT, R37, -126, PT ;  /* 0xc2fc00002500780b */ /* 0x000fe20003fae000 */
[C---:B------:R-:W-:Y:S01]  /*7010*/  FADD R14, -R50.reuse, R14 ;  /* 0x0000000e320e7221 */ /* 0x040fe20000000100 */
[----:B------:R-:W-:-:S03]  /*7020*/  FADD R15, -R50, R15 ;  /* 0x0000000f320f7221 */ /* 0x000fc60000000100 */
[----:B------:R-:W-:Y:S01]  /*7030*/  @!P1 FMUL R31, R31, 0.5 ;  /* 0x3f0000001f1f9820 */ /* 0x000fe20000400000 */
[----:B------:R-:W3:Y:S01]  /*7040*/  MUFU.EX2 R12, R43 ;  /* 0x0000002b000c7308 */ /* 0x000ee20000000800 */
[----:B0-----:R-:W-:Y:S01]  /*7050*/  FADD R47, -R48, R7 ;  /* 0x00000007302f7221 */ /* 0x001fe20000000100 */
[----:B------:R-:W-:Y:S01]  /*7060*/  FMUL R55, R14, 1.4426950216293334961 ;  /* 0x3fb8aa3b0e377820 */ /* 0x000fe20000400000 */
[----:B------:R-:W-:Y:S02]  /*7070*/  FMUL R15, R15, 1.4426950216293334961 ;  /* 0x3fb8aa3b0f0f7820 */ /* 0x000fe40000400000 */
[----:B------:R-:W-:Y:S02]  /*7080*/  FMUL R47, R47, 1.4426950216293334961 ;  /* 0x3fb8aa3b2f2f7820 */ /* 0x000fe40000400000 */
[----:B------:R-:W-:Y:S01]  /*7090*/  @!P5 FMUL R37, R37, 0.5 ;  /* 0x3f0000002525d820 */ /* 0x000fe20000400000 */
[----:B------:R-:W0:Y:S01]  /*70a0*/  MUFU.EX2 R6, R52 ;  /* 0x0000003400067308 */ /* 0x000e220000000800 */
[----:B--2---:R-:W-:Y:S01]  /*70b0*/  @!P3 FMUL R36, R36, R36 ;  /* 0x000000242424b220 */ /* 0x004fe20000400000 */
[----:B------:R-:W-:-:S03]  /*70c0*/  FSETP.GEU.AND P3, PT, R19, -126, PT ;  /* 0xc2fc00001300780b */ /* 0x000fc60003f6e000 */
[----:B------:R-:W-:Y:S01]  /*70d0*/  FADD R60, R61, R36 ;  /* 0x000000243d3c7221 */ /* 0x000fe20000000000 */
[----:B-1----:R-:W-:Y:S01]  /*70e0*/  FADD R20, -R49, R20 ;  /* 0x0000001431147221 */ /* 0x002fe20000000100 */
[C---:B------:R-:W-:Y:S01]  /*70f0*/  FFMA R54, R36.reuse, R24, R9 ;  /* 0x0000001824367223 */ /* 0x040fe20000000009 */
[----:B------:R-:W1:Y:S01]  /*7100*/  MUFU.EX2 R31, R31 ;  /* 0x0000001f001f7308 */ /* 0x000e620000000800 */
[----:B------:R-:W-:Y:S01]  /*7110*/  FFMA R38, R36, R25, R10 ;  /* 0x0000001924267223 */ /* 0x000fe2000000000a */
[----:B------:R-:W-:Y:S01]  /*7120*/  FMUL R39, R20, 1.4426950216293334961 ;  /* 0x3fb8aa3b14277820 */ /* 0x000fe20000400000 */
[C---:B------:R-:W-:Y:S01]  /*7130*/  FFMA R35, R36.reuse, R26, R35 ;  /* 0x0000001a24237223 */ /* 0x040fe20000000023 */
[----:B------:R-:W-:Y:S01]  /*7140*/  FFMA R36, R36, R27, R8 ;  /* 0x0000001b24247223 */ /* 0x000fe20000000008 */
[----:B---3--:R-:W-:Y:S01]  /*7150*/  @!P2 FMUL R12, R12, R12 ;  /* 0x0000000c0c0ca220 */ /* 0x008fe20000400000 */
[----:B------:R-:W2:Y:S01]  /*7160*/  LDS.128 R8, [R0+0x300] ;  /* 0x0003000000087984 */ /* 0x000ea20000000c00 */
[----:B------:R-:W-:Y:S01]  /*7170*/  FSETP.GEU.AND P2, PT, R39, -126, PT ;  /* 0xc2fc00002700780b */ /* 0x000fe20003f4e000 */
[----:B------:R-:W-:Y:S01]  /*7180*/  @!P3 FMUL R19, R19, 0.5 ;  /* 0x3f0000001313b820 */ /* 0x000fe20000400000 */
[----:B0-----:R-:W-:Y:S01]  /*7190*/  @!P0 FMUL R6, R6, R6 ;  /* 0x0000000606068220 */ /* 0x001fe20000400000 */
[----:B------:R-:W-:Y:S01]  /*71a0*/  FADD R30, R30, R12 ;  /* 0x0000000c1e1e7221 */ /* 0x000fe20000000000 */
[C---:B------:R-:W-:Y:S01]  /*71b0*/  FFMA R52, R12.reuse, R24, R17 ;  /* 0x000000180c347223 */ /* 0x040fe20000000011 */
[C---:B------:R-:W-:Y:S01]  /*71c0*/  FFMA R42, R12.reuse, R25, R42 ;  /* 0x000000190c2a7223 */ /* 0x040fe2000000002a */
[C---:B------:R-:W-:Y:S01]  /*71d0*/  FFMA R29, R12.reuse, R26, R29 ;  /* 0x0000001a0c1d7223 */ /* 0x040fe2000000001d */
[----:B------:R-:W-:Y:S01]  /*71e0*/  FFMA R20, R12, R27, R44 ;  /* 0x0000001b0c147223 */ /* 0x000fe2000000002c */
[----:B------:R-:W-:Y:S01]  /*71f0*/  FADD R12, R16, R6 ;  /* 0x00000006100c7221 */ /* 0x000fe20000000000 */
[C---:B------:R-:W-:Y:S01]  /*7200*/  FFMA R16, R6.reuse, R24, R41 ;  /* 0x0000001806107223 */ /* 0x040fe20000000029 */
[----:B-1----:R-:W-:Y:S01]  /*7210*/  @!P1 FMUL R31, R31, R31 ;  /* 0x0000001f1f1f9220 */ /* 0x002fe20000400000 */
[C---:B------:R-:W-:Y:S01]  /*7220*/  FFMA R46, R6.reuse, R25, R46 ;  /* 0x00000019062e7223 */ /* 0x040fe2000000002e */
[C---:B------:R-:W-:Y:S01]  /*7230*/  FFMA R13, R6.reuse, R26, R5 ;  /* 0x0000001a060d7223 */ /* 0x040fe20000000005 */
[----:B------:R-:W-:Y:S01]  /*7240*/  FFMA R34, R6, R27, R34 ;  /* 0x0000001b06227223 */ /* 0x000fe20000000022 */
[----:B------:R-:W-:Y:S01]  /*7250*/  FFMA R43, R31, R24, R4 ;  /* 0x000000181f2b7223 */ /* 0x000fe20000000004 */
[----:B------:R-:W-:Y:S01]  /*7260*/  @!P2 FMUL R39, R39, 0.5 ;  /* 0x3f0000002727a820 */ /* 0x000fe20000400000 */
[----:B------:R-:W0:Y:S01]  /*7270*/  LDS.128 R4, [R63+0xa0] ;  /* 0x0000a0003f047984 */ /* 0x000e220000000c00 */
[----:B------:R-:W1:Y:S01]  /*7280*/  MUFU.EX2 R19, R19 ;  /* 0x0000001300137308 */ /* 0x000e620000000800 */
[C---:B------:R-:W-:Y:S01]  /*7290*/  FFMA R40, R31.reuse, R25, R40 ;  /* 0x000000191f287223 */ /* 0x040fe20000000028 */
[C---:B------:R-:W-:Y:S01]  /*72a0*/  FFMA R53, R31.reuse, R26, R53 ;  /* 0x0000001a1f357223 */ /* 0x040fe20000000035 */
[----:B------:R-:W-:Y:S01]  /*72b0*/  FFMA R18, R31, R27, R18 ;  /* 0x0000001b1f127223 */ /* 0x000fe20000000012 */
[----:B------:R-:W-:Y:S01]  /*72c0*/  FADD R45, R45, R31 ;  /* 0x0000001f2d2d7221 */ /* 0x000fe20000000000 */
[----:B------:R-:W-:Y:S01]  /*72d0*/  FADD R21, -R49, R21 ;  /* 0x0000001531157221 */ /* 0x000fe20000000100 */
[----:B------:R-:W3:Y:S01]  /*72e0*/  LDS.128 R24, [R0+0x380] ;  /* 0x0003800000187984 */ /* 0x000ee20000000c00 */
[----:B------:R-:W-:Y:S01]  /*72f0*/  FSETP.GEU.AND P0, PT, R55, -126, PT ;  /* 0xc2fc00003700780b */ /* 0x000fe20003f0e000 */
[----:B------:R-:W4:Y:S01]  /*7300*/  MUFU.EX2 R17, R51 ;  /* 0x0000003300117308 */ /* 0x000f220000000800 */
[----:B------:R-:W-:-:S07]  /*7310*/  FADD R23, -R49, R23 ;  /* 0x0000001731177221 */ /* 0x000fce0000000100 */
[----:B------:R5:W0:Y:S01]  /*7320*/  MUFU.EX2 R44, R37 ;  /* 0x00000025002c7308 */ /* 0x000a220000000800 */
[----:B-1----:R-:W-:Y:S01]  /*7330*/  @!P3 FMUL R19, R19, R19 ;  /* 0x000000131313b220 */ /* 0x002fe20000400000 */
[----:B------:R-:W-:Y:S02]  /*7340*/  FSETP.GEU.AND P3, PT, R47, -126, PT ;  /* 0xc2fc00002f00780b */ /* 0x000fe40003f6e000 */
[----:B------:R-:W-:Y:S01]  /*7350*/  @!P0 FMUL R55, R55, 0.5 ;  /* 0x3f00000037378820 */ /* 0x000fe20000400000 */
[----:B------:R-:W-:Y:S01]  /*7360*/  FADD R41, R60, R19 ;  /* 0x000000133c297221 */ /* 0x000fe20000000000 */
[C---:B--2---:R-:W-:Y:S01]  /*7370*/  FFMA R38, R19.reuse, R9, R38 ;  /* 0x0000000913267223 */ /* 0x044fe20000000026 */
[----:B------:R-:W-:Y:S01]  /*7380*/  FFMA R35, R19, R10, R35 ;  /* 0x0000000a13237223 */ /* 0x000fe20000000023 */
[----:B------:R-:W1:Y:S01]  /*7390*/  MUFU.EX2 R39, R39 ;  /* 0x0000002700277308 */ /* 0x000e620000000800 */
[----:B----4-:R-:W-:Y:S01]  /*73a0*/  @!P4 FMUL R17, R17, R17 ;  /* 0x000000111111c220 */ /* 0x010fe20000400000 */
[-C--:B-----5:R-:W-:Y:S01]  /*73b0*/  FFMA R37, R19, R8.reuse, R54 ;  /* 0x0000000813257223 */ /* 0x0a0fe20000000036 */
[----:B------:R-:W-:Y:S01]  /*73c0*/  FMUL R54, R21, 1.4426950216293334961 ;  /* 0x3fb8aa3b15367820 */ /* 0x000fe20000400000 */
[----:B------:R-:W-:Y:S01]  /*73d0*/  FFMA R36, R19, R11, R36 ;  /* 0x0000000b13247223 */ /* 0x000fe20000000024 */
[----:B------:R-:W-:Y:S01]  /*73e0*/  FADD R30, R30, R17 ;  /* 0x000000111e1e7221 */ /* 0x000fe20000000000 */
[C---:B------:R-:W-:Y:S01]  /*73f0*/  FFMA R31, R17.reuse, R8, R52 ;  /* 0x00000008111f7223 */ /* 0x040fe20000000034 */
[C---:B------:R-:W-:Y:S01]  /*7400*/  FFMA R42, R17.reuse, R9, R42 ;  /* 0x00000009112a7223 */ /* 0x040fe2000000002a */
[C---:B------:R-:W-:Y:S01]  /*7410*/  FFMA R29, R17.reuse, R10, R29 ;  /* 0x0000000a111d7223 */ /* 0x040fe2000000001d */
[----:B0-----:R-:W-:Y:S01]  /*7420*/  @!P5 FMUL R44, R44, R44 ;  /* 0x0000002c2c2cd220 */ /* 0x001fe20000400000 */
[----:B------:R-:W-:Y:S01]  /*7430*/  FFMA R20, R17, R11, R20 ;  /* 0x0000000b11147223 */ /* 0x000fe20000000014 */
[----:B------:R-:W-:Y:S01]  /*7440*/  @!P3 FMUL R47, R47, 0.5 ;  /* 0x3f0000002f2fb820 */ /* 0x000fe20000400000 */
[----:B------:R-:W-:Y:S01]  /*7450*/  FADD R52, -R49, R22 ;  /* 0x0000001631347221 */ /* 0x000fe20000000100 */
[----:B------:R-:W-:Y:S01]  /*7460*/  FADD R45, R45, R44 ;  /* 0x0000002c2d2d7221 */ /* 0x000fe20000000000 */
[C---:B------:R-:W-:Y:S01]  /*7470*/  FFMA R43, R44.reuse, R8, R43 ;  /* 0x000000082c2b7223 */ /* 0x040fe2000000002b */
[C---:B------:R-:W-:Y:S01]  /*7480*/  FFMA R40, R44.reuse, R9, R40 ;  /* 0x000000092c287223 */ /* 0x040fe20000000028 */
[C---:B------:R-:W-:Y:S01]  /*7490*/  FFMA R53, R44.reuse, R10, R53 ;  /* 0x0000000a2c357223 */ /* 0x040fe20000000035 */
[----:B-1----:R-:W-:Y:S01]  /*74a0*/  @!P2 FMUL R39, R39, R39 ;  /* 0x000000272727a220 */ /* 0x002fe20000400000 */
[----:B------:R-:W-:Y:S01]  /*74b0*/  FFMA R44, R44, R11, R18 ;  /* 0x0000000b2c2c7223 */ /* 0x000fe20000000012 */
[----:B------:R-:W-:Y:S01]  /*74c0*/  FADD R4, -R64, R4 ;  /* 0x0000000440047221 */ /* 0x000fe20000000100 */
[----:B------:R-:W-:Y:S01]  /*74d0*/  FSETP.GEU.AND P2, PT, R54, -126, PT ;  /* 0xc2fc00003600780b */ /* 0x000fe20003f4e000 */
[C---:B------:R-:W-:Y:S01]  /*74e0*/  FFMA R21, R39.reuse, R8, R16 ;  /* 0x0000000827157223 */ /* 0x040fe20000000010 */
[----:B------:R-:W0:Y:S01]  /*74f0*/  MUFU.EX2 R14, R47 ;  /* 0x0000002f000e7308 */ /* 0x000e220000000800 */
[----:B------:R-:W1:Y:S01]  /*7500*/  LDS.128 R16, [R63+0x20] ;  /* 0x000020003f107984 */ /* 0x000e620000000c00 */
[----:B------:R-:W-:Y:S01]  /*7510*/  FMUL R8, R4, 1.4426950216293334961 ;  /* 0x3fb8aa3b04087820 */ /* 0x000fe20000400000 */
[----:B------:R-:W-:Y:S01]  /*7520*/  FADD R5, -R64, R5 ;  /* 0x0000000540057221 */ /* 0x000fe20000000100 */
[C---:B------:R-:W-:Y:S01]  /*7530*/  FFMA R46, R39.reuse, R9, R46 ;  /* 0x00000009272e7223 */ /* 0x040fe2000000002e */
[C---:B------:R-:W-:Y:S01]  /*7540*/  FFMA R9, R39.reuse, R10, R13 ;  /* 0x0000000a27097223 */ /* 0x040fe2000000000d */
[----:B------:R-:W-:Y:S01]  /*7550*/  FFMA R10, R39, R11, R34 ;  /* 0x0000000b270a7223 */ /* 0x000fe20000000022 */
[----:B------:R-:W-:Y:S01]  /*7560*/  FSETP.GEU.AND P1, PT, R8, -126, PT ;  /* 0xc2fc00000800780b */ /* 0x000fe20003f2e000 */
[----:B------:R-:W-:Y:S01]  /*7570*/  FMUL R11, R5, 1.4426950216293334961 ;  /* 0x3fb8aa3b050b7820 */ /* 0x000fe20000400000 */
[----:B------:R-:W2:Y:S01]  /*7580*/  MUFU.EX2 R22, R55 ;  /* 0x0000003700167308 */ /* 0x000ea20000000800 */
[----:B------:R-:W-:Y:S01]  /*7590*/  FADD R51, R12, R39 ;  /* 0x000000270c337221 */ /* 0x000fe20000000000 */
[----:B------:R-:W-:Y:S01]  /*75a0*/  @!P2 FMUL R54, R54, 0.5 ;  /* 0x3f0000003636a820 */ /* 0x000fe20000400000 */
[----:B------:R-:W-:Y:S01]  /*75b0*/  FMUL R52, R52, 1.4426950216293334961 ;  /* 0x3fb8aa3b34347820 */ /* 0x000fe20000400000 */
[----:B------:R-:W-:Y:S01]  /*75c0*/  FSETP.GEU.AND P5, PT, R15, -126, PT ;  /* 0xc2fc00000f00780b */ /* 0x000fe20003fae000 */
[C---:B------:R-:W-:Y:S01]  /*75d0*/  FADD R6, -R64.reuse, R6 ;  /* 0x0000000640067221 */ /* 0x040fe20000000100 */
[----:B------:R-:W-:-:S02]  /*75e0*/  FADD R7, -R64, R7 ;  /* 0x0000000740077221 */ /* 0x000fc40000000100 */
[----:B------:R-:W4:Y:S01]  /*75f0*/  MUFU.EX2 R54, R54 ;  /* 0x0000003600367308 */ /* 0x000f220000000800 */
[----:B0-----:R-:W-:Y:S01]  /*7600*/  @!P3 FMUL R14, R14, R14 ;  /* 0x0000000e0e0eb220 */ /* 0x001fe20000400000 */
[----:B------:R-:W-:Y:S01]  /*7610*/  FSETP.GEU.AND P3, PT, R11, -126, PT ;  /* 0xc2fc00000b00780b */ /* 0x000fe20003f6e000 */
[----:B------:R-:W-:Y:S01]  /*7620*/  @!P1 FMUL R8, R8, 0.5 ;  /* 0x3f00000008089820 */ /* 0x000fe20000400000 */
[----:B------:R-:W-:Y:S01]  /*7630*/  FSETP.GEU.AND P4, PT, R52, -126, PT ;  /* 0xc2fc00003400780b */ /* 0x000fe20003f8e000 */
[C---:B---3--:R-:W-:Y:S01]  /*7640*/  FFMA R13, R14.reuse, R24, R37 ;  /* 0x000000180e0d7223 */ /* 0x048fe20000000025 */
[C---:B------:R-:W-:Y:S01]  /*7650*/  FFMA R12, R14.reuse, R25, R38 ;  /* 0x000000190e0c7223 */ /* 0x040fe20000000026 */
[C---:B------:R-:W-:Y:S01]  /*7660*/  FFMA R34, R14.reuse, R27, R36 ;  /* 0x0000001b0e227223 */ /* 0x040fe20000000024 */
[----:B------:R-:W-:Y:S01]  /*7670*/  FFMA R5, R14, R26, R35 ;  /* 0x0000001a0e057223 */ /* 0x000fe20000000023 */
[----:B------:R-:W0:Y:S01]  /*7680*/  MUFU.EX2 R8, R8 ;  /* 0x0000000800087308 */ /* 0x000e220000000800 */
[----:B------:R-:W3:Y:S01]  /*7690*/  LDS.128 R36, [R0+0x400] ;  /* 0x0004000000247984 */ /* 0x000ee20000000c00 */
[----:B--2---:R-:W-:Y:S01]  /*76a0*/  @!P0 FMUL R22, R22, R22 ;  /* 0x0000001616168220 */ /* 0x004fe20000400000 */
[----:B------:R-:W-:Y:S01]  /*76b0*/  FADD R4, R41, R14 ;  /* 0x0000000e29047221 */ /* 0x000fe20000000000 */
[----:B------:R-:W-:Y:S01]  /*76c0*/  @!P5 FMUL R15, R15, 0.5 ;  /* 0x3f0000000f0fd820 */ /* 0x000fe20000400000 */
[----:B------:R-:W-:Y:S01]  /*76d0*/  FMUL R55, R23, 1.4426950216293334961 ;  /* 0x3fb8aa3b17377820 */ /* 0x000fe20000400000 */
[----:B------:R-:W-:Y:S01]  /*76e0*/  @!P3 FMUL R11, R11, 0.5 ;  /* 0x3f0000000b0bb820 */ /* 0x000fe20000400000 */
[----:B------:R-:W-:Y:S01]  /*76f0*/  FADD R14, R45, R22 ;  /* 0x000000162d0e7221 */ /* 0x000fe20000000000 */
[----:B----4-:R-:W-:Y:S01]  /*7700*/  @!P2 FMUL R54, R54, R54 ;  /* 0x000000363636a220 */ /* 0x010fe20000400000 */
[----:B------:R-:W-:Y:S01]  /*7710*/  @!P4 FMUL R52, R52, 0.5 ;  /* 0x3f0000003434c820 */ /* 0x000fe20000400000 */
[----:B------:R2:W4:Y:S01]  /*7720*/  MUFU.EX2 R41, R11 ;  /* 0x0000000b00297308 */ /* 0x0005220000000800 */
[-C--:B------:R-:W-:Y:S01]  /*7730*/  FFMA R40, R22, R25.reuse, R40 ;  /* 0x0000001916287223 */ /* 0x080fe20000000028 */
[----:B------:R-:W-:Y:S01]  /*7740*/  FADD R62, R51, R54 ;  /* 0x00000036333e7221 */ /* 0x000fe20000000000 */
[C---:B------:R-:W-:Y:S01]  /*7750*/  FFMA R60, R54.reuse, R24, R21 ;  /* 0x00000018363c7223 */ /* 0x040fe20000000015 */
[----:B------:R-:W-:Y:S01]  /*7760*/  FFMA R46, R54, R25, R46 ;  /* 0x00000019362e7223 */ /* 0x000fe2000000002e */
[----:B-1----:R-:W-:Y:S01]  /*7770*/  FADD R16, -R48, R16 ;  /* 0x0000001030107221 */ /* 0x002fe20000000100 */
[----:B------:R-:W-:Y:S01]  /*7780*/  FFMA R35, R54, R26, R9 ;  /* 0x0000001a36237223 */ /* 0x000fe20000000009 */
[----:B0-----:R-:W-:Y:S01]  /*7790*/  @!P1 FMUL R8, R8, R8 ;  /* 0x0000000808089220 */ /* 0x001fe20000400000 */
[----:B------:R-:W-:Y:S01]  /*77a0*/  FFMA R54, R54, R27, R10 ;  /* 0x0000001b36367223 */ /* 0x000fe2000000000a */
[----:B------:R-:W-:Y:S01]  /*77b0*/  FMUL R47, R16, 1.4426950216293334961 ;  /* 0x3fb8aa3b102f7820 */ /* 0x000fe20000400000 */
[-C--:B------:R-:W-:Y:S01]  /*77c0*/  FFMA R16, R22, R24.reuse, R43 ;  /* 0x0000001816107223 */ /* 0x080fe2000000002b */
[C---:B------:R-:W-:Y:S01]  /*77d0*/  FFMA R24, R8.reuse, R24, R31 ;  /* 0x0000001808187223 */ /* 0x040fe2000000001f */
[C---:B------:R-:W-:Y:S01]  /*77e0*/  FFMA R42, R8.reuse, R25, R42 ;  /* 0x00000019082a7223 */ /* 0x040fe2000000002a */
[CC--:B------:R-:W-:Y:S01]  /*77f0*/  FFMA R29, R8.reuse, R26.reuse, R29 ;  /* 0x0000001a081d7223 */ /* 0x0c0fe2000000001d */
[----:B------:R-:W-:Y:S01]  /*7800*/  FSETP.GEU.AND P2, PT, R47, -126, PT ;  /* 0xc2fc00002f00780b */ /* 0x000fe20003f4e000 */
[-C--:B------:R-:W-:Y:S01]  /*7810*/  FFMA R20, R8, R27.reuse, R20 ;  /* 0x0000001b08147223 */ /* 0x080fe20000000014 */
[----:B------:R-:W-:Y:S01]  /*7820*/  FADD R30, R30, R8 ;  /* 0x000000081e1e7221 */ /* 0x000fe20000000000 */
[C---:B------:R-:W-:Y:S01]  /*7830*/  FFMA R53, R22.reuse, R26, R53 ;  /* 0x0000001a16357223 */ /* 0x040fe20000000035 */
[----:B--2---:R-:W0:Y:S01]  /*7840*/  LDS.128 R8, [R63+0x1b0] ;  /* 0x0001b0003f087984 */ /* 0x004e220000000c00 */
[----:B------:R-:W-:Y:S01]  /*7850*/  FFMA R22, R22, R27, R44 ;  /* 0x0000001b16167223 */ /* 0x000fe2000000002c */
[----:B------:R1:W2:Y:S01]  /*7860*/  MUFU.EX2 R21, R52 ;  /* 0x0000003400157308 */ /* 0x0002a20000000800 */
[----:B----4-:R-:W-:Y:S01]  /*7870*/  @!P3 FMUL R41, R41, R41 ;  /* 0x000000292929b220 */ /* 0x010fe20000400000 */
[C---:B------:R-:W-:Y:S01]  /*7880*/  FADD R17, -R48.reuse, R17 ;  /* 0x0000001130117221 */ /* 0x040fe20000000100 */
[----:B------:R-:W-:Y:S01]  /*7890*/  FSETP.GEU.AND P0, PT, R55, -126, PT ;  /* 0xc2fc00003700780b */ /* 0x000fe20003f0e000 */
[----:B------:R-:W-:-:S02]  /*78a0*/  FADD R18, -R48, R18 ;  /* 0x0000001230127221 */ /* 0x000fc40000000100 */
[----:B------:R-:W-:Y:S01]  /*78b0*/  FMUL R31, R17, 1.4426950216293334961 ;  /* 0x3fb8aa3b111f7820 */ /* 0x000fe20000400000 */
[----:B------:R-:W-:Y:S01]  /*78c0*/  @!P2 FMUL R47, R47, 0.5 ;  /* 0x3f0000002f2fa820 */ /* 0x000fe20000400000 */
[----:B------:R-:W4:Y:S01]  /*78d0*/  MUFU.EX2 R15, R15 ;  /* 0x0000000f000f7308 */ /* 0x000f220000000800 */
[----:B-1----:R-:W-:Y:S01]  /*78e0*/  FADD R52, R30, R41 ;  /* 0x000000291e347221 */ /* 0x002fe20000000000 */
[----:B------:R-:W-:Y:S01]  /*78f0*/  FMUL R51, R18, 1.4426950216293334961 ;  /* 0x3fb8aa3b12337820 */ /* 0x000fe20000400000 */
[C---:B---3--:R-:W-:Y:S01]  /*7900*/  FFMA R43, R41.reuse, R36, R24 ;  /* 0x00000024292b7223 */ /* 0x048fe20000000018 */
[C---:B------:R-:W-:Y:S01]  /*7910*/  FFMA R42, R41.reuse, R37, R42 ;  /* 0x00000025292a7223 */ /* 0x040fe2000000002a */
[C---:B------:R-:W-:Y:S01]  /*7920*/  FFMA R29, R41.reuse, R38, R29 ;  /* 0x00000026291d7223 */ /* 0x040fe2000000001d */
[----:B------:R-:W-:Y:S01]  /*7930*/  FFMA R30, R41, R39, R20 ;  /* 0x00000027291e7223 */ /* 0x000fe20000000014 */
[----:B------:R-:W1:Y:S01]  /*7940*/  LDS.128 R24, [R0+0x480] ;  /* 0x0004800000187984 */ /* 0x000e620000000c00 */
[----:B------:R3:W5:Y:S01]  /*7950*/  MUFU.EX2 R44, R47 ;  /* 0x0000002f002c7308 */ /* 0x0007620000000800 */
[----:B--2---:R-:W-:Y:S01]  /*7960*/  @!P4 FMUL R21, R21, R21 ;  /* 0x000000151515c220 */ /* 0x004fe20000400000 */
[----:B------:R-:W-:Y:S01]  /*7970*/  FSETP.GEU.AND P3, PT, R31, -126, PT ;  /* 0xc2fc00001f00780b */ /* 0x000fe20003f6e000 */
[----:B------:R-:W-:-:S02]  /*7980*/  @!P0 FMUL R55, R55, 0.5 ;  /* 0x3f00000037378820 */ /* 0x000fc40000400000 */
[----:B------:R-:W-:Y:S01]  /*7990*/  FADD R20, R62, R21 ;  /* 0x000000153e147221 */ /* 0x000fe20000000000 */
[C---:B------:R-:W-:Y:S01]  /*79a0*/  FFMA R41, R21.reuse, R36, R60 ;  /* 0x0000002415297223 */ /* 0x040fe2000000003c */
[C---:B------:R-:W-:Y:S01]  /*79b0*/  FFMA R46, R21.reuse, R37, R46 ;  /* 0x00000025152e7223 */ /* 0x040fe2000000002e */
[----:B------:R-:W-:Y:S01]  /*79c0*/  FFMA R17, R21, R38, R35 ;  /* 0x0000002615117223 */ /* 0x000fe20000000023 */
[----:B----4-:R-:W-:Y:S01]  /*79d0*/  @!P5 FMUL R15, R15, R15 ;  /* 0x0000000f0f0fd220 */ /* 0x010fe20000400000 */
[----:B------:R-:W-:Y:S01]  /*79e0*/  FFMA R54, R21, R39, R54 ;  /* 0x0000002715367223 */ /* 0x000fe20000000036 */
[----:B---3--:R-:W-:Y:S01]  /*79f0*/  FMUL R47, R6, 1.4426950216293334961 ;  /* 0x3fb8aa3b062f7820 */ /* 0x008fe20000400000 */
[----:B------:R-:W2:Y:S01]  /*7a00*/  MUFU.EX2 R18, R55 ;  /* 0x0000003700127308 */ /* 0x000ea20000000800 */
[C---:B------:R-:W-:Y:S01]  /*7a10*/  FFMA R16, R15.reuse, R36, R16 ;  /* 0x000000240f107223 */ /* 0x040fe20000000010 */
[----:B------:R-:W-:Y:S01]  /*7a20*/  FADD R21, R14, R15 ;  /* 0x0000000f0e157221 */ /* 0x000fe20000000000 */
[C---:B------:R-:W-:Y:S01]  /*7a30*/  FFMA R40, R15.reuse, R37, R40 ;  /* 0x000000250f287223 */ /* 0x040fe20000000028 */
[C---:B------:R-:W-:Y:S01]  /*7a40*/  FFMA R53, R15.reuse, R38, R53 ;  /* 0x000000260f357223 */ /* 0x040fe20000000035 */
[----:B-----5:R-:W-:Y:S01]  /*7a50*/  @!P2 FMUL R44, R44, R44 ;  /* 0x0000002c2c2ca220 */ /* 0x020fe20000400000 */
[----:B------:R-:W-:Y:S01]  /*7a60*/  FFMA R22, R15, R39, R22 ;  /* 0x000000270f167223 */ /* 0x000fe20000000016 */
[----:B------:R-:W-:Y:S01]  /*7a70*/  FSETP.GEU.AND P2, PT, R47, -126, PT ;  /* 0xc2fc00002f00780b */ /* 0x000fe20003f4e000 */
[----:B------:R-:W-:Y:S01]  /*7a80*/  @!P3 FMUL R31, R31, 0.5 ;  /* 0x3f0000001f1fb820 */ /* 0x000fe20000400000 */
[C---:B------:R-:W-:Y:S01]  /*7a90*/  FFMA R45, R44.reuse, R36, R13 ;  /* 0x000000242c2d7223 */ /* 0x040fe2000000000d */
[----:B------:R-:W-:Y:S01]  /*7aa0*/  FFMA R36, R44, R37, R12 ;  /* 0x000000252c247223 */ /* 0x000fe2000000000c */
[----:B0-----:R-:W-:Y:S01]  /*7ab0*/  FADD R8, -R50, R8 ;  /* 0x0000000832087221 */ /* 0x001fe20000000100 */
[----:B------:R-:W0:Y:S01]  /*7ac0*/  LDS.128 R12, [R63+0x130] ;  /* 0x000130003f0c7984 */ /* 0x000e220000000c00 */
[----:B------:R-:W3:Y:S01]  /*7ad0*/  MUFU.EX2 R6, R31 ;  /* 0x0000001f00067308 */ /* 0x000ee20000000800 */
[----:B------:R-:W-:Y:S01]  /*7ae0*/  FADD R23, R4, R44 ;  /* 0x0000002c04177221 */ /* 0x000fe20000000000 */
[----:B------:R-:W-:Y:S01]  /*7af0*/  FMUL R35, R8, 1.4426950216293334961 ;  /* 0x3fb8aa3b08237820 */ /* 0x000fe20000400000 */
[----:B------:R-:W-:Y:S01]  /*7b00*/  FFMA R5, R44, R38, R5 ;  /* 0x000000262c057223 */ /* 0x000fe20000000005 */
[----:B------:R-:W-:Y:S01]  /*7b10*/  FADD R9, -R50, R9 ;  /* 0x0000000932097221 */ /* 0x000fe20000000100 */
[----:B------:R-:W-:Y:S01]  /*7b20*/  FFMA R34, R44, R39, R34 ;  /* 0x000000272c227223 */ /* 0x000fe20000000022 */
[----:B--2---:R-:W-:Y:S01]  /*7b30*/  @!P0 FMUL R18, R18, R18 ;  /* 0x0000001212128220 */ /* 0x004fe20000400000 */
[----:B------:R-:W-:Y:S01]  /*7b40*/  FSETP.GEU.AND P1, PT, R35, -126, PT ;  /* 0xc2fc00002300780b */ /* 0x000fe20003f2e000 */
[----:B------:R-:W-:Y:S01]  /*7b50*/  @!P2 FMUL R47, R47, 0.5 ;  /* 0x3f0000002f2fa820 */ /* 0x000fe20000400000 */
[----:B------:R-:W-:Y:S01]  /*7b60*/  FMUL R39, R9, 1.4426950216293334961 ;  /* 0x3fb8aa3b09277820 */ /* 0x000fe20000400000 */
[C---:B------:R-:W-:Y:S01]  /*7b70*/  FADD R10, -R50.reuse, R10 ;  /* 0x0000000a320a7221 */ /* 0x040fe20000000100 */
[----:B------:R-:W-:Y:S01]  /*7b80*/  FADD R11, -R50, R11 ;  /* 0x0000000b320b7221 */ /* 0x000fe20000000100 */
[----:B------:R-:W2:Y:S02]  /*7b90*/  MUFU.EX2 R8, R47 ;  /* 0x0000002f00087308 */ /* 0x000ea40000000800 */
[----:B------:R-:W-:Y:S01]  /*7ba0*/  FSETP.GEU.AND P5, PT, R39, -126, PT ;  /* 0xc2fc00002700780b */ /* 0x000fe20003fae000 */
[CC--:B-1----:R-:W-:Y:S01]  /*7bb0*/  FFMA R46, R18.reuse, R25.reuse, R46 ;  /* 0x00000019122e7223 */ /* 0x0c2fe2000000002e */
[----:B------:R-:W-:Y:S01]  /*7bc0*/  FFMA R9, R18, R26, R17 ;  /* 0x0000001a12097223 */ /* 0x000fe20000000011 */
[----:B---3--:R-:W-:Y:S01]  /*7bd0*/  @!P3 FMUL R6, R6, R6 ;  /* 0x000000060606b220 */ /* 0x008fe20000400000 */
[----:B------:R-:W-:Y:S01]  /*7be0*/  FSETP.GEU.AND P3, PT, R51, -126, PT ;  /* 0xc2fc00003300780b */ /* 0x000fe20003f6e000 */
[----:B------:R-:W-:Y:S01]  /*7bf0*/  FMUL R55, R10, 1.4426950216293334961 ;  /* 0x3fb8aa3b0a377820 */ /* 0x000fe20000400000 */
[----:B------:R-:W-:Y:S01]  /*7c00*/  @!P1 FMUL R35, R35, 0.5 ;  /* 0x3f00000023239820 */ /* 0x000fe20000400000 */
[----:B------:R-:W-:Y:S01]  /*7c10*/  FADD R38, R23, R6 ;  /* 0x0000000617267221 */ /* 0x000fe20000000000 */
[----:B------:R-:W-:Y:S01]  /*7c20*/  FMUL R23, R7, 1.4426950216293334961 ;  /* 0x3fb8aa3b07177820 */ /* 0x000fe20000400000 */
[C---:B------:R-:W-:Y:S01]  /*7c30*/  FFMA R60, R6.reuse, R24, R45 ;  /* 0x00000018063c7223 */ /* 0x040fe2000000002d */
[C---:B------:R-:W-:Y:S01]  /*7c40*/  FFMA R36, R6.reuse, R25, R36 ;  /* 0x0000001906247223 */ /* 0x040fe20000000024 */
[C---:B------:R-:W-:Y:S01]  /*7c50*/  FFMA R37, R6.reuse, R26, R5 ;  /* 0x0000001a06257223 */ /* 0x040fe20000000005 */
[----:B------:R-:W1:Y:S01]  /*7c60*/  MUFU.EX2 R35, R35 ;  /* 0x0000002300237308 */ /* 0x000e620000000800 */
[----:B------:R-:W-:Y:S01]  /*7c70*/  FFMA R34, R6, R27, R34 ;  /* 0x0000001b06227223 */ /* 0x000fe20000000022 */
[----:B------:R-:W-:Y:S01]  /*7c80*/  FSETP.GEU.AND P4, PT, R23, -126, PT ;  /* 0xc2fc00001700780b */ /* 0x000fe20003f8e000 */
[----:B------:R-:W3:Y:S01]  /*7c90*/  LDS.128 R4, [R0+0x500] ;  /* 0x0005000000047984 */ /* 0x000ee20000000c00 */
[----:B--2---:R-:W-:Y:S01]  /*7ca0*/  @!P2 FMUL R8, R8, R8 ;  /* 0x000000080808a220 */ /* 0x004fe20000400000 */
[----:B------:R-:W-:Y:S01]  /*7cb0*/  FADD R47, -R48, R19 ;  /* 0x00000013302f7221 */ /* 0x000fe20000000100 */
[----:B------:R-:W-:Y:S01]  /*7cc0*/  @!P3 FMUL R51, R51, 0.5 ;  /* 0x3f0000003333b820 */ /* 0x000fe20000400000 */
[----:B------:R-:W-:Y:S01]  /*7cd0*/  @!P5 FMUL R39, R39, 0.5 ;  /* 0x3f0000002727d820 */ /* 0x000fe20000400000 */
[----:B------:R-:W-:Y:S01]  /*7ce0*/  FADD R52, R52, R8 ;  /* 0x0000000834347221 */ /* 0x000fe20000000000 */
[C---:B------:R-:W-:Y:S01]  /*7cf0*/  FFMA R44, R8.reuse, R24, R43 ;  /* 0x00000018082c7223 */ /* 0x040fe2000000002b */
[C---:B------:R-:W-:Y:S01]  /*7d00*/  FFMA R42, R8.reuse, R25, R42 ;  /* 0x00000019082a7223 */ /* 0x040fe2000000002a */
[C---:B------:R-:W-:Y:S01]  /*7d10*/  FFMA R29, R8.reuse, R26, R29 ;  /* 0x0000001a081d7223 */ /* 0x040fe2000000001d */
[----:B------:R-:W-:Y:S01]  /*7d20*/  FFMA R30, R8, R27, R30 ;  /* 0x0000001b081e7223 */ /* 0x000fe2000000001e */
[----:B0-----:R-:W-:Y:S01]  /*7d30*/  FADD R12, -R49, R12 ;  /* 0x0000000c310c7221 */ /* 0x001fe20000000100 */
[----:B------:R-:W-:Y:S01]  /*7d40*/  FADD R8, R20, R18 ;  /* 0x0000001214087221 */ /* 0x000fe20000000000 */
[-C--:B------:R-:W-:Y:S01]  /*7d50*/  FFMA R20, R18, R24.reuse, R41 ;  /* 0x0000001812147223 */ /* 0x080fe20000000029 */
[----:B------:R-:W-:Y:S01]  /*7d60*/  @!P4 FMUL R23, R23, 0.5 ;  /* 0x3f0000001717c820 */ /* 0x000fe20000400000 */
[----:B------:R-:W-:Y:S01]  /*7d70*/  FMUL R45, R12, 1.4426950216293334961 ;  /* 0x3fb8aa3b0c2d7820 */ /* 0x000fe20000400000 */
[----:B-1----:R-:W-:Y:S01]  /*7d80*/  @!P1 FMUL R35, R35, R35 ;  /* 0x0000002323239220 */ /* 0x002fe20000400000 */
[----:B------:R-:W-:Y:S01]  /*7d90*/  FFMA R12, R18, R27, R54 ;  /* 0x0000001b120c7223 */ /* 0x000fe20000000036 */
[----:B------:R0:W1:Y:S01]  /*7da0*/  MUFU.EX2 R31, R51 ;  /* 0x00000033001f7308 */ /* 0x0000620000000800 */
[----:B------:R-:W-:Y:S01]  /*7db0*/  FMUL R47, R47, 1.4426950216293334961 ;  /* 0x3fb8aa3b2f2f7820 */ /* 0x000fe20000400000 */
[----:B------:R-:W-:Y:S01]  /*7dc0*/  FSETP.GEU.AND P2, PT, R45, -126, PT ;  /* 0xc2fc00002d00780b */ /* 0x000fe20003f4e000 */
[C---:B------:R-:W-:Y:S01]  /*7dd0*/  FFMA R43, R35.reuse, R24, R16 ;  /* 0x00000018232b7223 */ /* 0x040fe20000000010 */
[C---:B------:R-:W-:Y:S01]  /*7de0*/  FFMA R40, R35.reuse, R25, R40 ;  /* 0x0000001923287223 */ /* 0x040fe20000000028 */
[----:B------:R-:W2:Y:S01]  /*7df0*/  LDS.128 R16, [R63+0xb0] ;  /* 0x0000b0003f107984 */ /* 0x000ea20000000c00 */
[C---:B------:R-:W-:Y:S01]  /*7e00*/  FFMA R53, R35.reuse, R26, R53 ;  /* 0x0000001a23357223 */ /* 0x040fe20000000035 */
[----:B------:R-:W-:Y:S01]  /*7e10*/  FFMA R22, R35, R27, R22 ;  /* 0x0000001b23167223 */ /* 0x000fe20000000016 */
[----:B------:R-:W4:Y:S01]  /*7e20*/  MUFU.EX2 R23, R23 ;  /* 0x0000001700177308 */ /* 0x000f220000000800 */
[----:B------:R-:W-:Y:S01]  /*7e30*/  FADD R21, R21, R35 ;  /* 0x0000002315157221 */ /* 0x000fe20000000000 */
[----:B------:R-:W5:Y:S01]  /*7e40*/  LDS.128 R24, [R0+0x580] ;  /* 0x0005800000187984 */ /* 0x000f620000000c00 */
[----:B------:R-:W-:Y:S01]  /*7e50*/  FADD R13, -R49, R13 ;  /* 0x0000000d310d7221 */ /* 0x000fe20000000100 */
[----:B------:R-:W-:Y:S01]  /*7e60*/  FSETP.GEU.AND P0, PT, R55, -126, PT ;  /* 0xc2fc00003700780b */ /* 0x000fe20003f0e000 */
[----:B0-----:R-:W-:Y:S01]  /*7e70*/  FADD R51, -R49, R14 ;  /* 0x0000000e31337221 */ /* 0x001fe20000000100 */
[----:B------:R-:W-:Y:S01]  /*7e80*/  FMUL R11, R11, 1.4426950216293334961 ;  /* 0x3fb8aa3b0b0b7820 */ /* 0x000fe20000400000 */
[----:B------:R-:W-:Y:S01]  /*7e90*/  @!P2 FMUL R45, R45, 0.5 ;  /* 0x3f0000002d2da820 */ /* 0x000fe20000400000 */
[----:B------:R0:W0:Y:S01]  /*7ea0*/  MUFU.EX2 R54, R39 ;  /* 0x0000002700367308 */ /* 0x0000220000000800 */
[----:B-1----:R-:W-:Y:S01]  /*7eb0*/  @!P3 FMUL R31, R31, R31 ;  /* 0x0000001f1f1fb220 */ /* 0x002fe20000400000 */
[----:B------:R-:W-:Y:S01]  /*7ec0*/  FSETP.GEU.AND P3, PT, R47, -126, PT ;  /* 0xc2fc00002f00780b */ /* 0x000fe20003f6e000 */
[----:B------:R-:W-:Y:S01]  /*7ed0*/  FMUL R13, R13, 1.4426950216293334961 ;  /* 0x3fb8aa3b0d0d7820 */ /* 0x000fe20000400000 */
[----:B------:R-:W-:Y:S01]  /*7ee0*/  FMUL R51, R51, 1.4426950216293334961 ;  /* 0x3fb8aa3b33337820 */ /* 0x000fe20000400000 */
[----:B------:R-:W-:Y:S01]  /*7ef0*/  FADD R38, R38, R31 ;  /* 0x0000001f26267221 */ /* 0x000fe20000000000 */
[----:B------:R-:W-:Y:S01]  /*7f00*/  FADD R15, -R49, R15 ;  /* 0x0000000f310f7221 */ /* 0x000fe20000000100 */
[----:B---3--:R-:W-:Y:S01]  /*7f10*/  FFMA R36, R31, R5, R36 ;  /* 0x000000051f247223 */ /* 0x008fe20000000024 */
[----:B------:R-:W1:Y:S01]  /*7f20*/  MUFU.EX2 R45, R45 ;  /* 0x0000002d002d7308 */ /* 0x000e620000000800 */
[----:B----4-:R-:W-:Y:S01]  /*7f30*/  @!P4 FMUL R23, R23, R23 ;  /* 0x000000171717c220 */ /* 0x010fe20000400000 */
[C---:B0-----:R-:W-:Y:S01]  /*7f40*/  FFMA R39, R31.reuse, R4, R60 ;  /* 0x000000041f277223 */ /* 0x041fe2000000003c */
[C---:B------:R-:W-:Y:S01]  /*7f50*/  FFMA R37, R31.reuse, R6, R37 ;  /* 0x000000061f257223 */ /* 0x040fe20000000025 */
[----:B------:R-:W-:Y:S01]  /*7f60*/  FFMA R34, R31, R7, R34 ;  /* 0x000000071f227223 */ /* 0x000fe20000000022 */
[C---:B------:R-:W-:Y:S01]  /*7f70*/  FFMA R35, R23.reuse, R4, R44 ;  /* 0x0000000417237223 */ /* 0x040fe2000000002c */
[----:B------:R-:W-:Y:S01]  /*7f80*/  FADD R31, R52, R23 ;  /* 0x00000017341f7221 */ /* 0x000fe20000000000 */
[C---:B------:R-:W-:Y:S01]  /*7f90*/  FFMA R42, R23.reuse, R5, R42 ;  /* 0x00000005172a7223 */ /* 0x040fe2000000002a */
[C---:B------:R-:W-:Y:S01]  /*7fa0*/  FFMA R29, R23.reuse, R6, R29 ;  /* 0x00000006171d7223 */ /* 0x040fe2000000001d */
[----:B------:R-:W-:Y:S01]  /*7fb0*/  @!P5 FMUL R54, R54, R54 ;  /* 0x000000363636d220 */ /* 0x000fe20000400000 */
[----:B------:R-:W-:Y:S01]  /*7fc0*/  FFMA R30, R23, R7, R30 ;  /* 0x00000007171e7223 */ /* 0x000fe2000000001e */
[----:B------:R-:W-:Y:S01]  /*7fd0*/  @!P3 FMUL R47, R47, 0.5 ;  /* 0x3f0000002f2fb820 */ /* 0x000fe20000400000 */
[----:B------:R-:W-:Y:S01]  /*7fe0*/  @!P0 FMUL R55, R55, 0.5 ;  /* 0x3f00000037378820 */ /* 0x000fe20000400000 */
[----:B------:R-:W-:Y:S01]  /*7ff0*/  FADD R44, R21, R54 ;  /* 0x00000036152c7221 */ /* 0x000fe20000000000 */
[C---:B------:R-:W-:Y:S01]  /*8000*/  FFMA R43, R54.reuse, R4, R43 ;  /* 0x00000004362b7223 */ /* 0x040fe2000000002b */
[C---:B------:R-:W-:Y:S01]  /*8010*/  FFMA R40, R54.reuse, R5, R40 ;  /* 0x0000000536287223 */ /* 0x040fe20000000028 */
[C---:B------:R-:W-:Y:S01]  /*8020*/  FFMA R53, R54.reuse, R6, R53 ;  /* 0x0000000636357223 */ /* 0x040fe20000000035 */
[----:B-1----:R-:W-:Y:S01]  /*8030*/  @!P2 FMUL R45, R45, R45 ;  /* 0x0000002d2d2da220 */ /* 0x002fe20000400000 */
[----:B------:R-:W-:Y:S01]  /*8040*/  FFMA R54, R54, R7, R22 ;  /* 0x0000000736367223 */ /* 0x000fe20000000016 */
[----:B------:R-:W-:Y:S01]  /*8050*/  FSETP.GEU.AND P2, PT, R13, -126, PT ;  /* 0xc2fc00000d00780b */ /* 0x000fe20003f4e000 */
[----:B------:R-:W0:Y:S01]  /*8060*/  MUFU.EX2 R52, R47 ;  /* 0x0000002f00347308 */ /* 0x000e220000000800 */
[C---:B------:R-:W-:Y:S01]  /*8070*/  FFMA R41, R45.reuse, R4, R20 ;  /* 0x000000042d297223 */ /* 0x040fe20000000014 */
[----:B--2---:R-:W-:Y:S01]  /*8080*/  FADD R16, -R64, R16 ;  /* 0x0000001040107221 */ /* 0x004fe20000000100 */
[----:B------:R-:W1:Y:S01]  /*8090*/  LDS.128 R20, [R63+0x30] ;  /* 0x000030003f147984 */ /* 0x000e620000000c00 */
[C---:B------:R-:W-:Y:S01]  /*80a0*/  FFMA R46, R45.reuse, R5, R46 ;  /* 0x000000052d2e7223 */ /* 0x040fe2000000002e */
[C---:B------:R-:W-:Y:S01]  /*80b0*/  FFMA R5, R45.reuse, R6, R9 ;  /* 0x000000062d057223 */ /* 0x040fe20000000009 */
[----:B------:R-:W-:Y:S01]  /*80c0*/  FMUL R6, R16, 1.4426950216293334961 ;  /* 0x3fb8aa3b10067820 */ /* 0x000fe20000400000 */
[----:B------:R-:W-:Y:S01]  /*80d0*/  FADD R17, -R64, R17 ;  /* 0x0000001140117221 */ /* 0x000fe20000000100 */
[----:B------:R-:W-:Y:S01]  /*80e0*/  FFMA R10, R45, R7, R12 ;  /* 0x000000072d0a7223 */ /* 0x000fe2000000000c */
[----:B------:R-:W2:Y:S01]  /*80f0*/  MUFU.EX2 R16, R55 ;  /* 0x0000003700107308 */ /* 0x000ea20000000800 */
[----:B------:R-:W-:Y:S01]  /*8100*/  FSETP.GEU.AND P5, PT, R11, -126, PT ;  /* 0xc2fc00000b00780b */ /* 0x000fe20003fae000 */
[----:B------:R-:W-:Y:S01]  /*8110*/  FMUL R7, R17, 1.4426950216293334961 ;  /* 0x3fb8aa3b11077820 */ /* 0x000fe20000400000 */
[----:B------:R-:W-:Y:S01]  /*8120*/  FSETP.GEU.AND P1, PT, R6, -126, PT ;  /* 0xc2fc00000600780b */ /* 0x000fe20003f2e000 */
[----:B------:R-:W-:Y:S01]  /*8130*/  @!P2 FMUL R13, R13, 0.5 ;  /* 0x3f0000000d0da820 */ /* 0x000fe20000400000 */
[----:B------:R-:W-:Y:S01]  /*8140*/  FADD R17, R8, R45 ;  /* 0x0000002d08117221 */ /* 0x000fe20000000000 */
[----:B------:R-:W-:Y:S01]  /*8150*/  FSETP.GEU.AND P4, PT, R51, -126, PT ;  /* 0xc2fc00003300780b */ /* 0x000fe20003f8e000 */
[----:B------:R-:W-:Y:S01]  /*8160*/  FADD R19, -R64, R19 ;  /* 0x0000001340137221 */ /* 0x000fe20000000100 */
[----:B------:R3:W4:Y:S01]  /*8170*/  MUFU.EX2 R4, R13 ;  /* 0x0000000d00047308 */ /* 0x0007220000000800 */
[----:B0-----:R-:W-:Y:S01]  /*8180*/  @!P3 FMUL R52, R52, R52 ;  /* 0x000000343434b220 */ /* 0x001fe20000400000 */
[----:B------:R-:W-:Y:S01]  /*8190*/  FSETP.GEU.AND P3, PT, R7, -126, PT ;  /* 0xc2fc00000700780b */ /* 0x000fe20003f6e000 */
[----:B------:R-:W-:-:S02]  /*81a0*/  FMUL R19, R19, 1.4426950216293334961 ;  /* 0x3fb8aa3b13137820 */ /* 0x000fc40000400000 */
[----:B------:R-:W-:Y:S01]  /*81b0*/  FADD R12, R38, R52 ;  /* 0x00000034260c7221 */ /* 0x000fe20000000000 */
[C---:B-----5:R-:W-:Y:S01]  /*81c0*/  FFMA R9, R52.reuse, R24, R39 ;  /* 0x0000001834097223 */ /* 0x060fe20000000027 */
[----:B------:R-:W-:Y:S01]  /*81d0*/  FFMA R8, R52, R25, R36 ;  /* 0x0000001934087223 */ /* 0x000fe20000000024 */
[----:B------:R-:W-:Y:S01]  /*81e0*/  @!P1 FMUL R6, R6, 0.5 ;  /* 0x3f00000006069820 */ /* 0x000fe20000400000 */
[----:B---3--:R-:W-:Y:S01]  /*81f0*/  FFMA R13, R52, R26, R37 ;  /* 0x0000001a340d7223 */ /* 0x008fe20000000025 */
[----:B--2---:R-:W-:Y:S01]  /*8200*/  @!P0 FMUL R16, R16, R16 ;  /* 0x0000001010108220 */ /* 0x004fe20000400000 */
[----:B------:R-:W0:Y:S01]  /*8210*/  LDS.128 R36, [R0+0x600] ;  /* 0x0006000000247984 */ /* 0x000e220000000c00 */
[----:B------:R-:W-:Y:S01]  /*8220*/  FFMA R14, R52, R27, R34 ;  /* 0x0000001b340e7223 */ /* 0x000fe20000000022 */
[----:B------:R-:W-:Y:S01]  /*8230*/  @!P5 FMUL R11, R11, 0.5 ;  /* 0x3f0000000b0bd820 */ /* 0x000fe20000400000 */
[----:B------:R-:W2:Y:S01]  /*8240*/  MUFU.EX2 R6, R6 ;  /* 0x0000000600067308 */ /* 0x000ea20000000800 */
[----:B------:R-:W-:Y:S01]  /*8250*/  @!P3 FMUL R7, R7, 0.5 ;  /* 0x3f0000000707b820 */ /* 0x000fe20000400000 */
[----:B------:R-:W-:Y:S01]  /*8260*/  FFMA R53, R16, R26, R53 ;  /* 0x0000001a10357223 */ /* 0x000fe20000000035 */
[----:B----4-:R-:W-:Y:S01]  /*8270*/  @!P2 FMUL R4, R4, R4 ;  /* 0x000000040404a220 */ /* 0x010fe20000400000 */
[----:B------:R-:W-:Y:S01]  /*8280*/  @!P4 FMUL R51, R51, 0.5 ;  /* 0x3f0000003333c820 */ /* 0x000fe20000400000 */
[----:B------:R-:W-:Y:S01]  /*8290*/  FADD R44, R44, R16 ;  /* 0x000000102c2c7221 */ /* 0x000fe20000000000 */
[----:B------:R-:W-:Y:S01]  /*82a0*/  FFMA R40, R16, R25, R40 ;  /* 0x0000001910287223 */ /* 0x000fe20000000028 */
[C---:B------:R-:W-:Y:S01]  /*82b0*/  FFMA R34, R4.reuse, R27, R10 ;  /* 0x0000001b04227223 */ /* 0x040fe2000000000a */
[-C--:B------:R-:W-:Y:S01]  /*82c0*/  FFMA R52, R4, R24.reuse, R41 ;  /* 0x0000001804347223 */ /* 0x080fe20000000029 */
[----:B------:R-:W-:Y:S01]  /*82d0*/  FFMA R10, R16, R24, R43 ;  /* 0x00000018100a7223 */ /* 0x000fe2000000002b */
[----:B------:R-:W3:Y:S01]  /*82e0*/  MUFU.EX2 R45, R7 ;  /* 0x00000007002d7308 */ /* 0x000ee20000000800 */
[----:B------:R-:W-:Y:S01]  /*82f0*/  FFMA R46, R4, R25, R46 ;  /* 0x00000019042e7223 */ /* 0x000fe2000000002e */
[----:B-1----:R-:W-:Y:S01]  /*8300*/  FADD R20, -R48, R20 ;  /* 0x0000001430147221 */ /* 0x002fe20000000100 */
[----:B------:R-:W-:Y:S01]  /*8310*/  FFMA R16, R16, R27, R54 ;  /* 0x0000001b10107223 */ /* 0x000fe20000000036 */
[C---:B------:R-:W-:Y:S01]  /*8320*/  FADD R22, -R48.reuse, R22 ;  /* 0x0000001630167221 */ /* 0x040fe20000000100 */
[----:B------:R-:W-:Y:S01]  /*8330*/  FADD R23, -R48, R23 ;  /* 0x0000001730177221 */ /* 0x000fe20000000100 */
[----:B------:R-:W-:Y:S01]  /*8340*/  FMUL R47, R20, 1.4426950216293334961 ;  /* 0x3fb8aa3b142f7820 */ /* 0x000fe20000400000 */
[----:B--2---:R-:W-:Y:S01]  /*8350*/  @!P1 FMUL R6, R6, R6 ;  /* 0x0000000606069220 */ /* 0x004fe20000400000 */
[----:B------:R-:W-:Y:S01]  /*8360*/  FADD R20, R17, R4 ;  /* 0x0000000411147221 */ /* 0x000fe20000000000 */
[-C--:B------:R-:W-:Y:S01]  /*8370*/  FFMA R17, R4, R26.reuse, R5 ;  /* 0x0000001a04117223 */ /* 0x080fe20000000005 */
[----:B------:R-:W1:Y:S01]  /*8380*/  MUFU.EX2 R41, R51 ;  /* 0x0000003300297308 */ /* 0x000e620000000800 */
[----:B------:R-:W-:Y:S01]  /*8390*/  FSETP.GEU.AND P2, PT, R47, -126, PT ;  /* 0xc2fc00002f00780b */ /* 0x000fe20003f4e000 */
[C---:B------:R-:W-:Y:S01]  /*83a0*/  FFMA R29, R6.reuse, R26, R29 ;  /* 0x0000001a061d7223 */ /* 0x040fe2000000001d */
[C---:B------:R-:W-:Y:S01]  /*83b0*/  FFMA R24, R6.reuse, R24, R35 ;  /* 0x0000001806187223 */ /* 0x040fe20000000023 */
[C---:B------:R-:W-:Y:S01]  /*83c0*/  FFMA R62, R6.reuse, R25, R42 ;  /* 0x00000019063e7223 */ /* 0x040fe2000000002a */
[----:B------:R-:W-:Y:S01]  /*83d0*/  FFMA R30, R6, R27, R30 ;  /* 0x0000001b061e7223 */ /* 0x000fe2000000001e */
[----:B------:R-:W-:Y:S01]  /*83e0*/  FADD R26, R31, R6 ;  /* 0x000000061f1a7221 */ /* 0x000fe20000000000 */
[----:B---3--:R-:W-:Y:S01]  /*83f0*/  @!P3 FMUL R45, R45, R45 ;  /* 0x0000002d2d2db220 */ /* 0x008fe20000400000 */
[----:B------:R-:W2:Y:S01]  /*8400*/  LDS.128 R4, [R63+0x1c0] ;  /* 0x0001c0003f047984 */ /* 0x000ea20000000c00 */
[----:B------:R-:W3:Y:S01]  /*8410*/  MUFU.EX2 R11, R11 ;  /* 0x0000000b000b7308 */ /* 0x000ee20000000800 */
[----:B------:R-:W-:Y:S01]  /*8420*/  FADD R31, -R48, R21 ;  /* 0x00000015301f7221 */ /* 0x000fe20000000100 */
[----:B------:R-:W-:-:S03]  /*8430*/  FADD R43, R26, R45 ;  /* 0x0000002d1a2b7221 */ /* 0x000fc60000000000 */
[----:B------:R-:W-:Y:S01]  /*8440*/  @!P2 FMUL R47, R47, 0.5 ;  /* 0x3f0000002f2fa820 */ /* 0x000fe20000400000 */
[----:B------:R-:W-:Y:S01]  /*8450*/  FMUL R31, R31, 1.4426950216293334961 ;  /* 0x3fb8aa3b1f1f7820 */ /* 0x000fe20000400000 */
[----:B-1----:R-:W-:Y:S02]  /*8460*/  @!P4 FMUL R41, R41, R41 ;  /* 0x000000292929c220 */ /* 0x002fe40000400000 */
[----:B------:R1:W4:Y:S01]  /*8470*/  MUFU.EX2 R42, R47 ;  /* 0x0000002f002a7308 */ /* 0x0003220000000800 */
[C---:B0-----:R-:W-:Y:S01]  /*8480*/  FFMA R21, R45.reuse, R36, R24 ;  /* 0x000000242d157223 */ /* 0x041fe20000000018 */
[C---:B------:R-:W-:Y:S01]  /*8490*/  FFMA R62, R45.reuse, R37, R62 ;  /* 0x000000252d3e7223 */ /* 0x040fe2000000003e */
[C---:B------:R-:W-:Y:S01]  /*84a0*/  FFMA R29, R45.reuse, R38, R29 ;  /* 0x000000262d1d7223 */ /* 0x040fe2000000001d */
[----:B------:R-:W-:Y:S01]  /*84b0*/  FFMA R30, R45, R39, R30 ;  /* 0x000000272d1e7223 */ /* 0x000fe2000000001e */
[-C--:B------:R-:W-:Y:S01]  /*84c0*/  FFMA R35, R41, R36.reuse, R52 ;  /* 0x0000002429237223 */ /* 0x080fe20000000034 */
[----:B------:R-:W0:Y:S01]  /*84d0*/  LDS.128 R24, [R0+0x680] ;  /* 0x0006800000187984 */ /* 0x000e220000000c00 */
[----:B------:R-:W-:Y:S01]  /*84e0*/  FSETP.GEU.AND P3, PT, R31, -126, PT ;  /* 0xc2fc00001f00780b */ /* 0x000fe20003f6e000 */
[----:B---3--:R-:W-:Y:S01]  /*84f0*/  @!P5 FMUL R11, R11, R11 ;  /* 0x0000000b0b0bd220 */ /* 0x008fe20000400000 */
[----:B-1----:R-:W-:Y:S01]  /*8500*/  FADD R47, -R64, R18 ;  /* 0x00000012402f7221 */ /* 0x002fe20000000100 */
[----:B------:R-:W-:Y:S01]  /*8510*/  FADD R20, R20, R41 ;  /* 0x0000002914147221 */ /* 0x000fe20000000000 */
[-C--:B------:R-:W-:Y:S01]  /*8520*/  FFMA R46, R41, R37.reuse, R46 ;  /* 0x00000025292e7223 */ /* 0x080fe2000000002e */
[C---:B------:R-:W-:Y:S01]  /*8530*/  FFMA R18, R11.reuse, R36, R10 ;  /* 0x000000240b127223 */ /* 0x040fe2000000000a */
[----:B------:R-:W-:Y:S01]  /*8540*/  FADD R55, R44, R11 ;  /* 0x0000000b2c377221 */ /* 0x000fe20000000000 */
[C---:B------:R-:W-:Y:S01]  /*8550*/  FFMA R40, R11.reuse, R37, R40 ;  /* 0x000000250b287223 */ /* 0x040fe20000000028 */
[C---:B------:R-:W-:Y:S01]  /*8560*/  FFMA R53, R11.reuse, R38, R53 ;  /* 0x000000260b357223 */ /* 0x040fe20000000035 */
[-C--:B------:R-:W-:Y:S01]  /*8570*/  FFMA R16, R11, R39.reuse, R16 ;  /* 0x000000270b107223 */ /* 0x080fe20000000010 */
[----:B----4-:R-:W-:Y:S01]  /*8580*/  @!P2 FMUL R42, R42, R42 ;  /* 0x0000002a2a2aa220 */ /* 0x010fe20000400000 */
[----:B------:R-:W-:Y:S01]  /*8590*/  FMUL R47, R47, 1.4426950216293334961 ;  /* 0x3fb8aa3b2f2f7820 */ /* 0x000fe20000400000 */
[C---:B------:R-:W-:Y:S01]  /*85a0*/  FFMA R17, R41.reuse, R38, R17 ;  /* 0x0000002629117223 */ /* 0x040fe20000000011 */
[----:B------:R-:W-:Y:S01]  /*85b0*/  FFMA R34, R41, R39, R34 ;  /* 0x0000002729227223 */ /* 0x000fe20000000022 */
[C---:B------:R-:W-:Y:S01]  /*85c0*/  FFMA R45, R42.reuse, R36, R9 ;  /* 0x000000242a2d7223 */ /* 0x040fe20000000009 */
[C---:B------:R-:W-:Y:S01]  /*85d0*/  FFMA R36, R42.reuse, R37, R8 ;  /* 0x000000252a247223 */ /* 0x040fe20000000008 */
[----:B------:R-:W-:Y:S01]  /*85e0*/  FSETP.GEU.AND P2, PT, R47, -126, PT ;  /* 0xc2fc00002f00780b */ /* 0x000fe20003f4e000 */
[----:B------:R-:W1:Y:S01]  /*85f0*/  LDS.128 R8, [R63+0x140] ;  /* 0x000140003f087984 */ /* 0x000e620000000c00 */
[----:B------:R-:W-:Y:S01]  /*8600*/  FMUL R37, R15, 1.4426950216293334961 ;  /* 0x3fb8aa3b0f257820 */ /* 0x000fe20000400000 */
[----:B------:R-:W-:Y:S01]  /*8610*/  @!P3 FMUL R31, R31, 0.5 ;  /* 0x3f0000001f1fb820 */ /* 0x000fe20000400000 */
[----:B------:R-:W-:Y:S01]  /*8620*/  FFMA R14, R42, R39, R14 ;  /* 0x000000272a0e7223 */ /* 0x000fe2000000000e */
[----:B------:R-:W-:Y:S01]  /*8630*/  FMUL R39, R22, 1.4426950216293334961 ;  /* 0x3fb8aa3b16277820 */ /* 0x000fe20000400000 */
[----:B------:R-:W-:Y:S01]  /*8640*/  FFMA R13, R42, R38, R13 ;  /* 0x000000262a0d7223 */ /* 0x000fe2000000000d */
[----:B--2---:R-:W-:Y:S01]  /*8650*/  FADD R4, -R50, R4 ;  /* 0x0000000432047221 */ /* 0x004fe20000000100 */
[----:B------:R-:W-:Y:S01]  /*8660*/  FSETP.GEU.AND P0, PT, R37, -126, PT ;  /* 0xc2fc00002500780b */ /* 0x000fe20003f0e000 */
[----:B------:R-:W2:Y:S01]  /*8670*/  MUFU.EX2 R44, R31 ;  /* 0x0000001f002c7308 */ /* 0x000ea20000000800 */
[----:B------:R-:W-:Y:S01]  /*8680*/  FADD R15, R12, R42 ;  /* 0x0000002a0c0f7221 */ /* 0x000fe20000000000 */
[----:B------:R-:W-:Y:S01]  /*8690*/  FMUL R41, R4, 1.4426950216293334961 ;  /* 0x3fb8aa3b04297820 */ /* 0x000fe20000400000 */
[C---:B------:R-:W-:Y:S01]  /*86a0*/  FADD R5, -R50.reuse, R5 ;  /* 0x0000000532057221 */ /* 0x040fe20000000100 */
[----:B------:R-:W-:Y:S01]  /*86b0*/  @!P2 FMUL R47, R47, 0.5 ;  /* 0x3f0000002f2fa820 */ /* 0x000fe20000400000 */
[----:B------:R-:W-:Y:S01]  /*86c0*/  FSETP.GEU.AND P4, PT, R19, -126, PT ;  /* 0xc2fc00001300780b */ /* 0x000fe20003f8e000 */
[C---:B------:R-:W-:Y:S01]  /*86d0*/  FADD R6, -R50.reuse, R6 ;  /* 0x0000000632067221 */ /* 0x040fe20000000100 */
[----:B------:R-:W-:Y:S01]  /*86e0*/  FSETP.GEU.AND P1, PT, R41, -126, PT ;  /* 0xc2fc00002900780b */ /* 0x000fe20003f2e000 */
[----:B------:R-:W3:Y:S01]  /*86f0*/  MUFU.EX2 R4, R47 ;  /* 0x0000002f00047308 */ /* 0x000ee20000000800 */
[----:B------:R-:W-:-:S03]  /*8700*/  FADD R7, -R50, R7 ;  /* 0x0000000732077221 */ /* 0x000fc60000000100 */
[----:B------:R-:W-:-:S04]  /*8710*/  @!P0 FMUL R37, R37, 0.5 ;  /* 0x3f00000025258820 */ /* 0x000fc80000400000 */
[----:B------:R-:W4:Y:S01]  /*8720*/  MUFU.EX2 R22, R37 ;  /* 0x0000002500167308 */ /* 0x000f220000000800 */
[----:B--2---:R-:W-:Y:S01]  /*8730*/  @!P3 FMUL R44, R44, R44 ;  /* 0x0000002c2c2cb220 */ /* 0x004fe20000400000 */
[----:B------:R-:W-:Y:S01]  /*8740*/  FSETP.GEU.AND P3, PT, R39, -126, PT ;  /* 0xc2fc00002700780b */ /* 0x000fe20003f6e000 */
[----:B------:R-:W-:Y:S01]  /*8750*/  @!P4 FMUL R19, R19, 0.5 ;  /* 0x3f0000001313c820 */ /* 0x000fe20000400000 */
[----:B------:R-:W-:Y:S01]  /*8760*/  @!P1 FMUL R41, R41, 0.5 ;  /* 0x3f00000029299820 */ /* 0x000fe20000400000 */
[----:B------:R-:W-:Y:S01]  /*8770*/  FADD R60, R15, R44 ;  /* 0x0000002c0f3c7221 */ /* 0x000fe20000000000 */
[C---:B0-----:R-:W-:Y:S01]  /*8780*/  FFMA R54, R44.reuse, R24, R45 ;  /* 0x000000182c367223 */ /* 0x041fe2000000002d */
[C---:B------:R-:W-:Y:S01]  /*8790*/  FFMA R38, R44.reuse, R25, R36 ;  /* 0x000000192c267223 */ /* 0x040fe20000000024 */
[C---:B------:R-:W-:Y:S01]  /*87a0*/  FFMA R31, R44.reuse, R26, R13 ;  /* 0x0000001a2c1f7223 */ /* 0x040fe2000000000d */
[----:B------:R-:W-:Y:S01]  /*87b0*/  FFMA R42, R44, R27, R14 ;  /* 0x0000001b2c2a7223 */ /* 0x000fe2000000000e */
[----:B------:R-:W0:Y:S01]  /*87c0*/  MUFU.EX2 R41, R41 ;  /* 0x0000002900297308 */ /* 0x000e220000000800 */
[----:B------:R-:W-:Y:S01]  /*87d0*/  FMUL R44, R5, 1.4426950216293334961 ;  /* 0x3fb8aa3b052c7820 */ /* 0x000fe20000400000 */
[----:B------:R-:W2:Y:S01]  /*87e0*/  LDS.128 R12, [R0+0x700] ;  /* 0x00070000000c7984 */ /* 0x000ea20000000c00 */
[----:B---3--:R-:W-:Y:S01]  /*87f0*/  @!P2 FMUL R4, R4, R4 ;  /* 0x000000040404a220 */ /* 0x008fe20000400000 */
[----:B------:R-:W-:Y:S01]  /*8800*/  FMUL R47, R6, 1.4426950216293334961 ;  /* 0x3fb8aa3b062f7820 */ /* 0x000fe20000400000 */
[----:B------:R-:W-:Y:S01]  /*8810*/  @!P3 FMUL R39, R39, 0.5 ;  /* 0x3f0000002727b820 */ /* 0x000fe20000400000 */
[----:B-1----:R-:W-:Y:S01]  /*8820*/  FADD R8, -R49, R8 ;  /* 0x0000000831087221 */ /* 0x002fe20000000100 */
[----:B------:R-:W-:Y:S01]  /*8830*/  FSETP.GEU.AND P5, PT, R44, -126, PT ;  /* 0xc2fc00002c00780b */ /* 0x000fe20003fae000 */
[----:B----4-:R-:W-:Y:S01]  /*8840*/  @!P0 FMUL R22, R22, R22 ;  /* 0x0000001616168220 */ /* 0x010fe20000400000 */
[----:B------:R-:W-:Y:S01]  /*8850*/  FADD R36, R43, R4 ;  /* 0x000000042b247221 */ /* 0x000fe20000000000 */
[----:B------:R-:W-:Y:S01]  /*8860*/  FMUL R37, R8, 1.4426950216293334961 ;  /* 0x3fb8aa3b08257820 */ /* 0x000fe20000400000 */
[C---:B------:R-:W-:Y:S01]  /*8870*/  FFMA R52, R4.reuse, R24, R21 ;  /* 0x0000001804347223 */ /* 0x040fe20000000015 */
[C---:B------:R-:W-:Y:S01]  /*8880*/  FFMA R8, R4.reuse, R25, R62 ;  /* 0x0000001904087223 */ /* 0x040fe2000000003e */
[C---:B------:R-:W-:Y:S01]  /*8890*/  FFMA R29, R4.reuse, R26, R29 ;  /* 0x0000001a041d7223 */ /* 0x040fe2000000001d */
[----:B------:R-:W-:Y:S01]  /*88a0*/  FFMA R30, R4, R27, R30 ;  /* 0x0000001b041e7223 */ /* 0x000fe2000000001e */
[----:B------:R-:W-:Y:S01]  /*88b0*/  FSETP.GEU.AND P2, PT, R37, -126, PT ;  /* 0xc2fc00002500780b */ /* 0x000fe20003f4e000 */
[----:B------:R-:W-:Y:S01]  /*88c0*/  FADD R4, R20, R22 ;  /* 0x0000001614047221 */ /* 0x000fe20000000000 */
[----:B0-----:R-:W-:Y:S01]  /*88d0*/  @!P1 FMUL R41, R41, R41 ;  /* 0x0000002929299220 */ /* 0x001fe20000400000 */
[----:B------:R-:W0:Y:S01]  /*88e0*/  MUFU.EX2 R39, R39 ;  /* 0x0000002700277308 */ /* 0x000e220000000800 */
[C---:B------:R-:W-:Y:S01]  /*88f0*/  FFMA R20, R22.reuse, R24, R35 ;  /* 0x0000001816147223 */ /* 0x040fe20000000023 */
[C---:B------:R-:W-:Y:S01]  /*8900*/  FFMA R46, R22.reuse, R25, R46 ;  /* 0x00000019162e7223 */ /* 0x040fe2000000002e */
[C---:B------:R-:W-:Y:S01]  /*8910*/  FFMA R5, R22.reuse, R26, R17 ;  /* 0x0000001a16057223 */ /* 0x040fe20000000011 */
[-C--:B------:R-:W-:Y:S01]  /*8920*/  FFMA R34, R22, R27.reuse, R34 ;  /* 0x0000001b16227223 */ /* 0x080fe20000000022 */
[C---:B------:R-:W-:Y:S01]  /*8930*/  FFMA R35, R41.reuse, R24, R18 ;  /* 0x0000001829237223 */ /* 0x040fe20000000012 */
[----:B------:R-:W-:Y:S01]  /*8940*/  FFMA R22, R41, R27, R16 ;  /* 0x0000001b29167223 */ /* 0x000fe20000000010 */
[----:B------:R-:W-:Y:S01]  /*8950*/  @!P5 FMUL R44, R44, 0.5 ;  /* 0x3f0000002c2cd820 */ /* 0x000fe20000400000 */
[----:B------:R1:W3:Y:S01]  /*8960*/  MUFU.EX2 R21, R19 ;  /* 0x0000001300157308 */ /* 0x0002e20000000800 */
[----:B------:R-:W-:Y:S01]  /*8970*/  FMUL R43, R23, 1.4426950216293334961 ;  /* 0x3fb8aa3b172b7820 */ /* 0x000fe20000400000 */
[----:B------:R-:W-:Y:S01]  /*8980*/  @!P2 FMUL R37, R37, 0.5 ;  /* 0x3f0000002525a820 */ /* 0x000fe20000400000 */
[C---:B------:R-:W-:Y:S01]  /*8990*/  FFMA R40, R41.reuse, R25, R40 ;  /* 0x0000001929287223 */ /* 0x040fe20000000028 */
[----:B------:R-:W-:Y:S01]  /*89a0*/  FFMA R53, R41, R26, R53 ;  /* 0x0000001a29357223 */ /* 0x000fe20000000035 */
[----:B------:R-:W-:Y:S01]  /*89b0*/  FADD R55, R55, R41 ;  /* 0x0000002937377221 */ /* 0x000fe20000000000 */
[----:B------:R-:W-:Y:S01]  /*89c0*/  LDS.128 R24, [R0+0x780] ;  /* 0x0007800000187984 */ /* 0x000fe20000000c00 */
[----:B------:R-:W-:Y:S01]  /*89d0*/  FADD R9, -R49, R9 ;  /* 0x0000000931097221 */ /* 0x000fe20000000100 */
[----:B------:R-:W4:Y:S01]  /*89e0*/  MUFU.EX2 R44, R44 ;  /* 0x0000002c002c7308 */ /* 0x000f220000000800 */
[----:B0-----:R-:W-:Y:S01]  /*89f0*/  @!P3 FMUL R39, R39, R39 ;  /* 0x000000272727b220 */ /* 0x001fe20000400000 */
[----:B-1----:R-:W0:Y:S01]  /*8a00*/  LDS.128 R16, [R63+0xc0] ;  /* 0x0000c0003f107984 */ /* 0x002e220000000c00 */
[----:B------:R-:W-:Y:S01]  /*8a10*/  FSETP.GEU.AND P3, PT, R43, -126, PT ;  /* 0xc2fc00002b00780b */ /* 0x000fe20003f6e000 */
[----:B------:R-:W-:Y:S01]  /*8a20*/  FADD R11, -R49, R11 ;  /* 0x0000000b310b7221 */ /* 0x000fe20000000100 */
[----:B------:R-:W-:Y:S01]  /*8a30*/  FADD R41, R60, R39 ;  /* 0x000000273c297221 */ /* 0x000fe20000000000 */
[----:B------:R-:W-:-:S02]  /*8a40*/  FSETP.GEU.AND P0, PT, R47, -126, PT ;  /* 0xc2fc00002f00780b */ /* 0x000fc40003f0e000 */
[----:B------:R-:W1:Y:S01]  /*8a50*/  MUFU.EX2 R37, R37 ;  /* 0x0000002500257308 */ /* 0x000e620000000800 */
[----:B---3--:R-:W-:Y:S01]  /*8a60*/  @!P4 FMUL R21, R21, R21 ;  /* 0x000000151515c220 */ /* 0x008fe20000400000 */
[C---:B--2---:R-:W-:Y:S01]  /*8a70*/  FFMA R45, R39.reuse, R12, R54 ;  /* 0x0000000c272d7223 */ /* 0x044fe20000000036 */
[C---:B------:R-:W-:Y:S01]  /*8a80*/  FFMA R38, R39.reuse, R13, R38 ;  /* 0x0000000d27267223 */ /* 0x040fe20000000026 */
[C---:B------:R-:W-:Y:S01]  /*8a90*/  FFMA R31, R39.reuse, R14, R31 ;  /* 0x0000000e271f7223 */ /* 0x040fe2000000001f */
[----:B------:R-:W-:Y:S01]  /*8aa0*/  FFMA R42, R39, R15, R42 ;  /* 0x0000000f272a7223 */ /* 0x000fe2000000002a */
[----:B------:R-:W-:Y:S01]  /*8ab0*/  FFMA R39, R21, R12, R52 ;  /* 0x0000000c15277223 */ /* 0x000fe20000000034 */
[----:B------:R-:W-:Y:S01]  /*8ac0*/  FMUL R52, R9, 1.4426950216293334961 ;  /* 0x3fb8aa3b09347820 */ /* 0x000fe20000400000 */
[----:B------:R-:W-:Y:S01]  /*8ad0*/  FADD R36, R36, R21 ;  /* 0x0000001524247221 */ /* 0x000fe20000000000 */
[----:B----4-:R-:W-:Y:S01]  /*8ae0*/  @!P5 FMUL R44, R44, R44 ;  /* 0x0000002c2c2cd220 */ /* 0x010fe20000400000 */
[C---:B------:R-:W-:Y:S01]  /*8af0*/  FFMA R8, R21.reuse, R13, R8 ;  /* 0x0000000d15087223 */ /* 0x040fe20000000008 */
[C---:B------:R-:W-:Y:S01]  /*8b00*/  FFMA R29, R21.reuse, R14, R29 ;  /* 0x0000000e151d7223 */ /* 0x040fe2000000001d */
[----:B------:R-:W-:Y:S01]  /*8b10*/  FFMA R30, R21, R15, R30 ;  /* 0x0000000f151e7223 */ /* 0x000fe2000000001e */
[----:B------:R-:W-:Y:S01]  /*8b20*/  FADD R55, R55, R44 ;  /* 0x0000002c37377221 */ /* 0x000fe20000000000 */
[C---:B------:R-:W-:Y:S01]  /*8b30*/  FFMA R35, R44.reuse, R12, R35 ;  /* 0x0000000c2c237223 */ /* 0x040fe20000000023 */
[C---:B------:R-:W-:Y:S01]  /*8b40*/  FFMA R40, R44.reuse, R13, R40 ;  /* 0x0000000d2c287223 */ /* 0x040fe20000000028 */
[C---:B------:R-:W-:Y:S01]  /*8b50*/  FFMA R53, R44.reuse, R14, R53 ;  /* 0x0000000e2c357223 */ /* 0x040fe20000000035 */
[----:B-1----:R-:W-:Y:S01]  /*8b60*/  @!P2 FMUL R37, R37, R37 ;  /* 0x000000252525a220 */ /* 0x002fe20000400000 */
[-C--:B------:R-:W-:Y:S01]  /*8b70*/  FFMA R44, R44, R15.reuse, R22 ;  /* 0x0000000f2c2c7223 */ /* 0x080fe20000000016 */
[----:B------:R-:W-:Y:S01]  /*8b80*/  @!P3 FMUL R43, R43, 0.5 ;  /* 0x3f0000002b2bb820 */ /* 0x000fe20000400000 */
[----:B------:R-:W-:Y:S01]  /*8b90*/  FSETP.GEU.AND P2, PT, R52, -126, PT ;  /* 0xc2fc00003400780b */ /* 0x000fe20003f4e000 */
[C---:B------:R-:W-:Y:S01]  /*8ba0*/  FFMA R9, R37.reuse, R12, R20 ;  /* 0x0000000c25097223 */ /* 0x040fe20000000014 */
[C---:B------:R-:W-:Y:S01]  /*8bb0*/  FFMA R51, R37.reuse, R14, R5 ;  /* 0x0000000e25337223 */ /* 0x040fe20000000005 */
[----:B------:R-:W1:Y:S01]  /*8bc0*/  LDS.128 R20, [R63+0x40] ;  /* 0x000040003f147984 */ /* 0x000e620000000c00 */
[----:B------:R2:W3:Y:S01]  /*8bd0*/  MUFU.EX2 R6, R43 ;  /* 0x0000002b00067308 */ /* 0x0004e20000000800 */
[----:B------:R-:W-:Y:S01]  /*8be0*/  FFMA R14, R37, R15, R34 ;  /* 0x0000000f250e7223 */ /* 0x000fe20000000022 */
[----:B------:R-:W-:Y:S01]  /*8bf0*/  FADD R15, -R49, R10 ;  /* 0x0000000a310f7221 */ /* 0x000fe20000000100 */
[----:B------:R-:W-:Y:S01]  /*8c00*/  FFMA R46, R37, R13, R46 ;  /* 0x0000000d252e7223 */ /* 0x000fe2000000002e */
[----:B------:R-:W-:Y:S01]  /*8c10*/  FADD R37, R4, R37 ;  /* 0x0000002504257221 */ /* 0x000fe20000000000 */
[----:B------:R-:W-:Y:S01]  /*8c20*/  @!P0 FMUL R47, R47, 0.5 ;  /* 0x3f0000002f2f8820 */ /* 0x000fe20000400000 */
[----:B------:R-:W-:Y:S01]  /*8c30*/  FMUL R15, R15, 1.4426950216293334961 ;  /* 0x3fb8aa3b0f0f7820 */ /* 0x000fe20000400000 */
[----:B------:R-:W-:-:S02]  /*8c40*/  FMUL R66, R11, 1.4426950216293334961 ;  /* 0x3fb8aa3b0b427820 */ /* 0x000fc40000400000 */
[----:B------:R-:W-:Y:S01]  /*8c50*/  @!P2 FMUL R52, R52, 0.5 ;  /* 0x3f0000003434a820 */ /* 0x000fe20000400000 */
[C---:B0-----:R-:W-:Y:S01]  /*8c60*/  FADD R16, -R64.reuse, R16 ;  /* 0x0000001040107221 */ /* 0x041fe20000000100 */
[----:B------:R-:W-:Y:S01]  /*8c70*/  FADD R17, -R64, R17 ;  /* 0x0000001140117221 */ /* 0x000fe20000000100 */
[----:B--2---:R-:W-:Y:S01]  /*8c80*/  FMUL R43, R7, 1.4426950216293334961 ;  /* 0x3fb8aa3b072b7820 */ /* 0x004fe20000400000 */
[----:B------:R-:W-:Y:S01]  /*8c90*/  FSETP.GEU.AND P4, PT, R15, -126, PT ;  /* 0xc2fc00000f00780b */ /* 0x000fe20003f8e000 */
[----:B------:R-:W-:Y:S01]  /*8ca0*/  FMUL R12, R16, 1.4426950216293334961 ;  /* 0x3fb8aa3b100c7820 */ /* 0x000fe20000400000 */
[----:B------:R-:W0:Y:S01]  /*8cb0*/  MUFU.EX2 R52, R52 ;  /* 0x0000003400347308 */ /* 0x000e220000000800 */
[----:B------:R-:W-:Y:S01]  /*8cc0*/  FMUL R13, R17, 1.4426950216293334961 ;  /* 0x3fb8aa3b110d7820 */ /* 0x000fe20000400000 */
[----:B---3--:R-:W-:Y:S01]  /*8cd0*/  @!P3 FMUL R6, R6, R6 ;  /* 0x000000060606b220 */ /* 0x008fe20000400000 */
[----:B------:R-:W-:Y:S01]  /*8ce0*/  FSETP.GEU.AND P5, PT, R43, -126, PT ;  /* 0xc2fc00002b00780b */ /* 0x000fe20003fae000 */
[----:B------:R-:W-:Y:S01]  /*8cf0*/  FADD R18, -R64, R18 ;  /* 0x0000001240127221 */ /* 0x000fe20000000100 */
[----:B------:R-:W-:Y:S01]  /*8d00*/  FSETP.GEU.AND P1, PT, R12, -126, PT ;  /* 0xc2fc00000c00780b */ /* 0x000fe20003f2e000 */
[----:B------:R-:W-:Y:S01]  /*8d10*/  FADD R17, R41, R6 ;  /* 0x0000000629117221 */ /* 0x000fe20000000000 */
[C---:B------:R-:W-:Y:S01]  /*8d20*/  FFMA R45, R6.reuse, R24, R45 ;  /* 0x00000018062d7223 */ /* 0x040fe2000000002d */
[C---:B------:R-:W-:Y:S01]  /*8d30*/  FFMA R34, R6.reuse, R25, R38 ;  /* 0x0000001906227223 */ /* 0x040fe20000000026 */
[C---:B------:R-:W-:Y:S01]  /*8d40*/  FFMA R31, R6.reuse, R26, R31 ;  /* 0x0000001a061f7223 */ /* 0x040fe2000000001f */
[----:B------:R-:W-:Y:S01]  /*8d50*/  FFMA R42, R6, R27, R42 ;  /* 0x0000001b062a7223 */ /* 0x000fe2000000002a */
[----:B------:R-:W-:Y:S01]  /*8d60*/  FSETP.GEU.AND P3, PT, R13, -126, PT ;  /* 0xc2fc00000d00780b */ /* 0x000fe20003f6e000 */
[----:B------:R-:W2:Y:S01]  /*8d70*/  LDS.128 R4, [R0+0x800] ;  /* 0x0008000000047984 */ /* 0x000ea20000000c00 */
[----:B------:R-:W3:Y:S01]  /*8d80*/  MUFU.EX2 R10, R47 ;  /* 0x0000002f000a7308 */ /* 0x000ee20000000800 */
[----:B------:R-:W-:Y:S01]  /*8d90*/  @!P4 FMUL R15, R15, 0.5 ;  /* 0x3f0000000f0fc820 */ /* 0x000fe20000400000 */
[----:B------:R-:W-:Y:S01]  /*8da0*/  FADD R19, -R64, R19 ;  /* 0x0000001340137221 */ /* 0x000fe20000000100 */
[----:B------:R-:W-:Y:S01]  /*8db0*/  @!P5 FMUL R43, R43, 0.5 ;  /* 0x3f0000002b2bd820 */ /* 0x000fe20000400000 */
[----:B0-----:R-:W-:Y:S01]  /*8dc0*/  @!P2 FMUL R52, R52, R52 ;  /* 0x000000343434a220 */ /* 0x001fe20000400000 */
[----:B------:R-:W-:-:S03]  /*8dd0*/  @!P1 FMUL R12, R12, 0.5 ;  /* 0x3f0000000c0c9820 */ /* 0x000fc60000400000 */
[----:B------:R-:W-:Y:S01]  /*8de0*/  FADD R38, R37, R52 ;  /* 0x0000003425267221 */ /* 0x000fe20000000000 */
[----:B------:R-:W-:Y:S01]  /*8df0*/  FFMA R16, R52, R24, R9 ;  /* 0x0000001834107223 */ /* 0x000fe20000000009 */
[----:B------:R-:W0:Y:S01]  /*8e00*/  MUFU.EX2 R37, R15 ;  /* 0x0000000f00257308 */ /* 0x000e220000000800 */
[----:B-1----:R-:W-:Y:S01]  /*8e10*/  FADD R20, -R48, R20 ;  /* 0x0000001430147221 */ /* 0x002fe20000000100 */
[----:B------:R-:W-:Y:S01]  /*8e20*/  @!P3 FMUL R13, R13, 0.5 ;  /* 0x3f0000000d0db820 */ /* 0x000fe20000400000 */
[C---:B------:R-:W-:Y:S01]  /*8e30*/  FFMA R46, R52.reuse, R25, R46 ;  /* 0x00000019342e7223 */ /* 0x040fe2000000002e */
[----:B------:R-:W-:Y:S01]  /*8e40*/  FFMA R51, R52, R26, R51 ;  /* 0x0000001a34337223 */ /* 0x000fe20000000033 */
[----:B------:R-:W-:Y:S01]  /*8e50*/  FMUL R54, R20, 1.4426950216293334961 ;  /* 0x3fb8aa3b14367820 */ /* 0x000fe20000400000 */
[----:B------:R-:W-:Y:S01]  /*8e60*/  FFMA R52, R52, R27, R14 ;  /* 0x0000001b34347223 */ /* 0x000fe2000000000e */
[----:B---3--:R-:W-:Y:S01]  /*8e70*/  @!P0 FMUL R10, R10, R10 ;  /* 0x0000000a0a0a8220 */ /* 0x008fe20000400000 */
[----:B------:R-:W1:Y:S01]  /*8e80*/  MUFU.EX2 R12, R12 ;  /* 0x0000000c000c7308 */ /* 0x000e620000000800 */
[----:B------:R-:W-:Y:S01]  /*8e90*/  FADD R21, -R48, R21 ;  /* 0x0000001530157221 */ /* 0x000fe20000000100 */
[----:B------:R-:W-:Y:S01]  /*8ea0*/  FSETP.GEU.AND P2, PT, R54, -126, PT ;  /* 0xc2fc00003600780b */ /* 0x000fe20003f4e000 */
[C---:B------:R-:W-:Y:S01]  /*8eb0*/  FFMA R35, R10.reuse, R24, R35 ;  /* 0x000000180a237223 */ /* 0x040fe20000000023 */
[----:B------:R-:W-:Y:S01]  /*8ec0*/  FADD R55, R55, R10 ;  /* 0x0000000a37377221 */ /* 0x000fe20000000000 */
[C---:B------:R-:W-:Y:S01]  /*8ed0*/  FFMA R40, R10.reuse, R25, R40 ;  /* 0x000000190a287223 */ /* 0x040fe20000000028 */
[C---:B------:R-:W-:Y:S01]  /*8ee0*/  FFMA R53, R10.reuse, R26, R53 ;  /* 0x0000001a0a357223 */ /* 0x040fe20000000035 */
[----:B------:R-:W-:Y:S01]  /*8ef0*/  FFMA R20, R10, R27, R44 ;  /* 0x0000001b0a147223 */ /* 0x000fe2000000002c */
[----:B------:R-:W3:Y:S01]  /*8f00*/  MUFU.EX2 R41, R13 ;  /* 0x0000000d00297308 */ /* 0x000ee20000000800 */
[----:B0-----:R-:W-:Y:S01]  /*8f10*/  @!P4 FMUL R37, R37, R37 ;  /* 0x000000252525c220 */ /* 0x001fe20000400000 */
[----:B------:R-:W-:Y:S01]  /*8f20*/  FMUL R47, R21, 1.4426950216293334961 ;  /* 0x3fb8aa3b152f7820 */ /* 0x000fe20000400000 */
[----:B------:R-:W-:-:S04]  /*8f30*/  FADD R22, -R48, R22 ;  /* 0x0000001630167221 */ /* 0x000fc80000000100 */
[----:B------:R-:W-:Y:S01]  /*8f40*/  @!P2 FMUL R54, R54, 0.5 ;  /* 0x3f0000003636a820 */ /* 0x000fe20000400000 */
[----:B------:R-:W-:Y:S01]  /*8f50*/  FMUL R11, R22, 1.4426950216293334961 ;  /* 0x3fb8aa3b160b7820 */ /* 0x000fe20000400000 */
[----:B-1----:R-:W-:Y:S01]  /*8f60*/  @!P1 FMUL R12, R12, R12 ;  /* 0x0000000c0c0c9220 */ /* 0x002fe20000400000 */
[----:B------:R-:W-:Y:S01]  /*8f70*/  FSETP.GEU.AND P1, PT, R47, -126, PT ;  /* 0xc2fc00002f00780b */ /* 0x000fe20003f2e000 */
[----:B------:R-:W0:Y:S02]  /*8f80*/  MUFU.EX2 R44, R54 ;  /* 0x00000036002c7308 */ /* 0x000e240000000800 */
[C---:B------:R-:W-:Y:S01]  /*8f90*/  FFMA R60, R12.reuse, R24, R39 ;  /* 0x000000180c3c7223 */ /* 0x040fe20000000027 */
[C---:B------:R-:W-:Y:S01]  /*8fa0*/  FFMA R8, R12.reuse, R25, R8 ;  /* 0x000000190c087223 */ /* 0x040fe20000000008 */
[C---:B------:R-:W-:Y:S01]  /*8fb0*/  FFMA R29, R12.reuse, R26, R29 ;  /* 0x0000001a0c1d7223 */ /* 0x040fe2000000001d */
[----:B------:R-:W-:Y:S01]  /*8fc0*/  FFMA R30, R12, R27, R30 ;  /* 0x0000001b0c1e7223 */ /* 0x000fe2000000001e */
[----:B------:R-:W-:Y:S01]  /*8fd0*/  FADD R10, R36, R12 ;  /* 0x0000000c240a7221 */ /* 0x000fe20000000000 */
[----:B---3--:R-:W-:Y:S01]  /*8fe0*/  @!P3 FMUL R41, R41, R41 ;  /* 0x000000292929b220 */ /* 0x008fe20000400000 */
[----:B------:R1:W3:Y:S01]  /*8ff0*/  MUFU.EX2 R24, R43 ;  /* 0x0000002b00187308 */ /* 0x0002e20000000800 */
[----:B------:R-:W4:Y:S01]  /*9000*/  LDS.128 R12, [R63+0x1d0] ;  /* 0x0001d0003f0c7984 */ /* 0x000f220000000c00 */
[-C--:B--2---:R-:W-:Y:S01]  /*9010*/  FFMA R46, R37, R5.reuse, R46 ;  /* 0x00000005252e7223 */ /* 0x084fe2000000002e */
[----:B------:R-:W-:Y:S01]  /*9020*/  FADD R10, R10, R41 ;  /* 0x000000290a0a7221 */ /* 0x000fe20000000000 */
[C---:B------:R-:W-:Y:S01]  /*9030*/  FFMA R9, R41.reuse, R4, R60 ;  /* 0x0000000429097223 */ /* 0x040fe2000000003c */
[C---:B------:R-:W-:Y:S01]  /*9040*/  FFMA R8, R41.reuse, R5, R8 ;  /* 0x0000000529087223 */ /* 0x040fe20000000008 */
[C---:B------:R-:W-:Y:S01]  /*9050*/  FFMA R29, R41.reuse, R6, R29 ;  /* 0x00000006291d7223 */ /* 0x040fe2000000001d */
[-C--:B------:R-:W-:Y:S01]  /*9060*/  FFMA R30, R41, R7.reuse, R30 ;  /* 0x00000007291e7223 */ /* 0x080fe2000000001e */
[----:B------:R-:W-:Y:S01]  /*9070*/  FADD R41, R38, R37 ;  /* 0x0000002526297221 */ /* 0x000fe20000000000 */
[C---:B-1----:R-:W-:Y:S01]  /*9080*/  FFMA R43, R37.reuse, R4, R16 ;  /* 0x00000004252b7223 */ /* 0x042fe20000000010 */
[C---:B------:R-:W-:Y:S01]  /*9090*/  FFMA R51, R37.reuse, R6, R51 ;  /* 0x0000000625337223 */ /* 0x040fe20000000033 */
[----:B------:R-:W-:Y:S01]  /*90a0*/  FFMA R52, R37, R7, R52 ;  /* 0x0000000725347223 */ /* 0x000fe20000000034 */
[----:B------:R-:W-:Y:S01]  /*90b0*/  FMUL R54, R18, 1.4426950216293334961 ;  /* 0x3fb8aa3b12367820 */ /* 0x000fe20000400000 */
[----:B------:R-:W1:Y:S01]  /*90c0*/  LDS.128 R36, [R0+0x880] ;  /* 0x0008800000247984 */ /* 0x000e620000000c00 */
[----:B0-----:R-:W-:Y:S01]  /*90d0*/  @!P2 FMUL R44, R44, R44 ;  /* 0x0000002c2c2ca220 */ /* 0x001fe20000400000 */
[----:B------:R-:W-:Y:S01]  /*90e0*/  @!P1 FMUL R47, R47, 0.5 ;  /* 0x3f0000002f2f9820 */ /* 0x000fe20000400000 */
[----:B------:R-:W-:Y:S01]  /*90f0*/  FSETP.GEU.AND P3, PT, R66, -126, PT ;  /* 0xc2fc00004200780b */ /* 0x000fe20003f6e000 */
[----:B---3--:R-:W-:Y:S01]  /*9100*/  @!P5 FMUL R24, R24, R24 ;  /* 0x000000181818d220 */ /* 0x008fe20000400000 */
[-C--:B------:R-:W-:Y:S01]  /*9110*/  FFMA R60, R44, R5.reuse, R34 ;  /* 0x000000052c3c7223 */ /* 0x080fe20000000022 */
[----:B------:R-:W-:Y:S01]  /*9120*/  FSETP.GEU.AND P2, PT, R54, -126, PT ;  /* 0xc2fc00003600780b */ /* 0x000fe20003f4e000 */
[----:B------:R-:W0:Y:S01]  /*9130*/  MUFU.EX2 R34, R47 ;  /* 0x0000002f00227308 */ /* 0x000e220000000800 */
[----:B------:R-:W-:Y:S01]  /*9140*/  FADD R16, R55, R24 ;  /* 0x0000001837107221 */ /* 0x000fe20000000000 */
[C---:B------:R-:W-:Y:S01]  /*9150*/  FFMA R35, R24.reuse, R4, R35 ;  /* 0x0000000418237223 */ /* 0x040fe20000000023 */
[C---:B------:R-:W-:Y:S01]  /*9160*/  FFMA R40, R24.reuse, R5, R40 ;  /* 0x0000000518287223 */ /* 0x040fe20000000028 */
[C---:B------:R-:W-:Y:S01]  /*9170*/  FFMA R21, R24.reuse, R6, R53 ;  /* 0x0000000618157223 */ /* 0x040fe20000000035 */
[-C--:B------:R-:W-:Y:S01]  /*9180*/  FFMA R20, R24, R7.reuse, R20 ;  /* 0x0000000718147223 */ /* 0x080fe20000000014 */
[C---:B------:R-:W-:Y:S01]  /*9190*/  FFMA R42, R44.reuse, R7, R42 ;  /* 0x000000072c2a7223 */ /* 0x040fe2000000002a */
[----:B------:R-:W2:Y:S01]  /*91a0*/  LDS.128 R24, [R63+0x150] ;  /* 0x000150003f187984 */ /* 0x000ea20000000c00 */
[C---:B------:R-:W-:Y:S01]  /*91b0*/  FFMA R45, R44.reuse, R4, R45 ;  /* 0x000000042c2d7223 */ /* 0x040fe2000000002d */
[----:B------:R-:W-:Y:S01]  /*91c0*/  FFMA R5, R44, R6, R31 ;  /* 0x000000062c057223 */ /* 0x000fe2000000001f */
[----:B------:R-:W-:Y:S01]  /*91d0*/  FADD R7, R17, R44 ;  /* 0x0000002c11077221 */ /* 0x000fe20000000000 */
[----:B------:R-:W-:Y:S01]  /*91e0*/  FMUL R17, R19, 1.4426950216293334961 ;  /* 0x3fb8aa3b13117820 */ /* 0x000fe20000400000 */
[----:B------:R-:W-:Y:S01]  /*91f0*/  @!P2 FMUL R54, R54, 0.5 ;  /* 0x3f0000003636a820 */ /* 0x000fe20000400000 */
[----:B------:R-:W-:-:S03]  /*9200*/  @!P3 FMUL R66, R66, 0.5 ;  /* 0x3f0000004242b820 */ /* 0x000fc60000400000 */
[----:B------:R-:W-:Y:S01]  /*9210*/  FSETP.GEU.AND P4, PT, R17, -126, PT ;  /* 0xc2fc00001100780b */ /* 0x000fe20003f8e000 */
[----:B0-----:R-:W-:Y:S01]  /*9220*/  @!P1 FMUL R34, R34, R34 ;  /* 0x0000002222229220 */ /* 0x001fe20000400000 */
[----:B------:R-:W0:Y:S01]  /*9230*/  MUFU.EX2 R54, R54 ;  /* 0x0000003600367308 */ /* 0x000e220000000800 */
[----:B------:R-:W-:Y:S01]  /*9240*/  FSETP.GEU.AND P1, PT, R11, -126, PT ;  /* 0xc2fc00000b00780b */ /* 0x000fe20003f2e000 */
[C---:B----4-:R-:W-:Y:S01]  /*9250*/  FADD R12, -R50.reuse, R12 ;  /* 0x0000000c320c7221 */ /* 0x050fe20000000100 */
[C---:B------:R-:W-:Y:S01]  /*9260*/  FADD R13, -R50.reuse, R13 ;  /* 0x0000000d320d7221 */ /* 0x040fe20000000100 */
[----:B------:R-:W-:Y:S01]  /*9270*/  FADD R44, R7, R34 ;  /* 0x00000022072c7221 */ /* 0x000fe20000000000 */
[----:B------:R-:W-:Y:S01]  /*9280*/  FADD R14, -R50, R14 ;  /* 0x0000000e320e7221 */ /* 0x000fe20000000100 */
[----:B------:R-:W-:Y:S02]  /*9290*/  FMUL R31, R12, 1.4426950216293334961 ;  /* 0x3fb8aa3b0c1f7820 */ /* 0x000fe40000400000 */
[----:B------:R-:W3:Y:S01]  /*92a0*/  MUFU.EX2 R66, R66 ;  /* 0x0000004200427308 */ /* 0x000ee20000000800 */
[----:B------:R-:W-:-:S02]  /*92b0*/  FMUL R14, R14, 1.4426950216293334961 ;  /* 0x3fb8aa3b0e0e7820 */ /* 0x000fc40000400000 */
[----:B------:R-:W-:Y:S01]  /*92c0*/  @!P4 FMUL R17, R17, 0.5 ;  /* 0x3f0000001111c820 */ /* 0x000fe20000400000 */
[----:B------:R-:W-:Y:S02]  /*92d0*/  FSETP.GEU.AND P0, PT, R31, -126, PT ;  /* 0xc2fc00001f00780b */ /* 0x000fe40003f0e000 */
[----:B------:R-:W-:Y:S01]  /*92e0*/  @!P1 FMUL R11, R11, 0.5 ;  /* 0x3f0000000b0b9820 */ /* 0x000fe20000400000 */
[C---:B-1----:R-:W-:Y:S01]  /*92f0*/  FFMA R62, R34.reuse, R36, R45 ;  /* 0x00000024223e7223 */ /* 0x042fe2000000002d */
[C---:B------:R-:W-:Y:S01]  /*9300*/  FFMA R60, R34.reuse, R37, R60 ;  /* 0x00000025223c7223 */ /* 0x040fe2000000003c */
[C---:B------:R-:W-:Y:S01]  /*9310*/  FFMA R19, R34.reuse, R38, R5 ;  /* 0x0000002622137223 */ /* 0x040fe20000000005 */
[----:B------:R-:W-:Y:S01]  /*9320*/  FFMA R34, R34, R39, R42 ;  /* 0x0000002722227223 */ /* 0x000fe2000000002a */
[----:B------:R-:W-:Y:S01]  /*9330*/  FMUL R42, R13, 1.4426950216293334961 ;  /* 0x3fb8aa3b0d2a7820 */ /* 0x000fe20000400000 */
[----:B------:R-:W1:Y:S01]  /*9340*/  LDS.128 R4, [R0+0x900] ;  /* 0x0009000000047984 */ /* 0x000e620000000c00 */
[----:B0-----:R-:W-:Y:S01]  /*9350*/  @!P2 FMUL R54, R54, R54 ;  /* 0x000000363636a220 */ /* 0x001fe20000400000 */
[----:B------:R0:W4:Y:S01]  /*9360*/  MUFU.EX2 R13, R11 ;  /* 0x0000000b000d7308 */ /* 0x0001220000000800 */
[----:B------:R-:W-:Y:S01]  /*9370*/  FADD R45, -R48, R23 ;  /* 0x00000017302d7221 */ /* 0x000fe20000000100 */
[----:B------:R-:W-:Y:S01]  /*9380*/  FSETP.GEU.AND P5, PT, R42, -126, PT ;  /* 0xc2fc00002a00780b */ /* 0x000fe20003fae000 */
[----:B------:R-:W-:Y:S01]  /*9390*/  @!P0 FMUL R31, R31, 0.5 ;  /* 0x3f0000001f1f8820 */ /* 0x000fe20000400000 */
[----:B------:R-:W-:Y:S01]  /*93a0*/  FADD R22, R10, R54 ;  /* 0x000000360a167221 */ /* 0x000fe20000000000 */
[C---:B------:R-:W-:Y:S01]  /*93b0*/  FFMA R18, R54.reuse, R36, R9 ;  /* 0x0000002436127223 */ /* 0x040fe20000000009 */
[C---:B------:R-:W-:Y:S01]  /*93c0*/  FFMA R12, R54.reuse, R37, R8 ;  /* 0x00000025360c7223 */ /* 0x040fe20000000008 */
[----:B--2---:R-:W-:Y:S01]  /*93d0*/  FADD R24, -R49, R24 ;  /* 0x0000001831187221 */ /* 0x004fe20000000100 */
[C---:B------:R-:W-:Y:S01]  /*93e0*/  FFMA R29, R54.reuse, R38, R29 ;  /* 0x00000026361d7223 */ /* 0x040fe2000000001d */
[----:B------:R-:W-:Y:S01]  /*93f0*/  FFMA R30, R54, R39, R30 ;  /* 0x00000027361e7223 */ /* 0x000fe2000000001e */
[----:B------:R-:W2:Y:S01]  /*9400*/  MUFU.EX2 R31, R31 ;  /* 0x0000001f001f7308 */ /* 0x000ea20000000800 */
[----:B------:R-:W-:Y:S01]  /*9410*/  FMUL R54, R24, 1.4426950216293334961 ;  /* 0x3fb8aa3b18367820 */ /* 0x000fe20000400000 */
[----:B0-----:R-:W0:Y:S01]  /*9420*/  LDS.128 R8, [R63+0xd0] ;  /* 0x0000d0003f087984 */ /* 0x001e220000000c00 */
[----:B---3--:R-:W-:Y:S01]  /*9430*/  @!P3 FMUL R66, R66, R66 ;  /* 0x000000424242b220 */ /* 0x008fe20000400000 */
[----:B------:R-:W-:Y:S01]  /*9440*/  FMUL R45, R45, 1.4426950216293334961 ;  /* 0x3fb8aa3b2d2d7820 */ /* 0x000fe20000400000 */
[----:B------:R-:W-:Y:S01]  /*9450*/  @!P5 FMUL R42, R42, 0.5 ;  /* 0x3f0000002a2ad820 */ /* 0x000fe20000400000 */
[----:B------:R-:W-:Y:S01]  /*9460*/  FSETP.GEU.AND P2, PT, R54, -126, PT ;  /* 0xc2fc00003600780b */ /* 0x000fe20003f4e000 */
[----:B----4-:R-:W-:Y:S01]  /*9470*/  @!P1 FMUL R13, R13, R13 ;  /* 0x0000000d0d0d9220 */ /* 0x010fe20000400000 */
[----:B------:R-:W3:Y:S01]  /*9480*/  MUFU.EX2 R17, R17 ;  /* 0x0000001100117308 */ /* 0x000ee20000000800 */
[C---:B------:R-:W-:Y:S01]  /*9490*/  FFMA R51, R66.reuse, R38, R51 ;  /* 0x0000002642337223 */ /* 0x040fe20000000033 */
[CC--:B------:R-:W-:Y:S01]  /*94a0*/  FFMA R43, R66.reuse, R36.reuse, R43 ;  /* 0x00000024422b7223 */ /* 0x0c0fe2000000002b */
[C---:B------:R-:W-:Y:S01]  /*94b0*/  FFMA R46, R66.reuse, R37, R46 ;  /* 0x00000025422e7223 */ /* 0x040fe2000000002e */
[----:B------:R-:W-:Y:S01]  /*94c0*/  FFMA R52, R66, R39, R52 ;  /* 0x0000002742347223 */ /* 0x000fe20000000034 */
[----:B------:R-:W-:Y:S01]  /*94d0*/  FADD R44, R44, R13 ;  /* 0x0000000d2c2c7221 */ /* 0x000fe20000000000 */
[----:B------:R-:W-:Y:S01]  /*94e0*/  FSETP.GEU.AND P3, PT, R45, -126, PT ;  /* 0xc2fc00002d00780b */ /* 0x000fe20003f6e000 */
[----:B------:R-:W-:Y:S01]  /*94f0*/  FADD R26, -R49, R26 ;  /* 0x0000001a311a7221 */ /* 0x000fe20000000100 */
[----:B------:R-:W4:Y:S01]  /*9500*/  MUFU.EX2 R42, R42 ;  /* 0x0000002a002a7308 */ /* 0x000f220000000800 */
[----:B--2---:R-:W-:Y:S01]  /*9510*/  @!P0 FMUL R31, R31, R31 ;  /* 0x0000001f1f1f8220 */ /* 0x004fe20000400000 */
[----:B------:R-:W-:Y:S01]  /*9520*/  FSETP.GEU.AND P0, PT, R14, -126, PT ;  /* 0xc2fc00000e00780b */ /* 0x000fe20003f0e000 */
[----:B------:R-:W-:Y:S01]  /*9530*/  @!P2 FMUL R54, R54, 0.5 ;  /* 0x3f0000003636a820 */ /* 0x000fe20000400000 */
[----:B------:R-:W-:Y:S01]  /*9540*/  FADD R41, R41, R66 ;  /* 0x0000004229297221 */ /* 0x000fe20000000000 */
[C---:B------:R-:W-:Y:S01]  /*9550*/  FFMA R35, R31.reuse, R36, R35 ;  /* 0x000000241f237223 */ /* 0x040fe20000000023 */
[C---:B------:R-:W-:Y:S01]  /*9560*/  FFMA R40, R31.reuse, R37, R40 ;  /* 0x000000251f287223 */ /* 0x040fe20000000028 */
[C---:B------:R-:W-:Y:S01]  /*9570*/  FFMA R21, R31.reuse, R38, R21 ;  /* 0x000000261f157223 */ /* 0x040fe20000000015 */
[----:B------:R-:W-:Y:S01]  /*9580*/  FFMA R20, R31, R39, R20 ;  /* 0x000000271f147223 */ /* 0x000fe20000000014 */
[----:B------:R-:W-:Y:S01]  /*9590*/  FADD R23, R16, R31 ;  /* 0x0000001f10177221 */ /* 0x000fe20000000000 */
[----:B------:R-:W2:Y:S01]  /*95a0*/  MUFU.EX2 R54, R54 ;  /* 0x0000003600367308 */ /* 0x000ea20000000800 */
[----:B---3--:R-:W-:Y:S01]  /*95b0*/  @!P4 FMUL R17, R17, R17 ;  /* 0x000000111111c220 */ /* 0x008fe20000400000 */
[----:B------:R-:W-:Y:S01]  /*95c0*/  FADD R38, -R49, R25 ;  /* 0x0000001931267221 */ /* 0x000fe20000000100 */
[C---:B-1----:R-:W-:Y:S01]  /*95d0*/  FFMA R37, R13.reuse, R4, R62 ;  /* 0x000000040d257223 */ /* 0x042fe2000000003e */
[C---:B------:R-:W-:Y:S01]  /*95e0*/  FFMA R36, R13.reuse, R5, R60 ;  /* 0x000000050d247223 */ /* 0x040fe2000000003c */
[C---:B------:R-:W-:Y:S01]  /*95f0*/  FFMA R39, R13.reuse, R6, R19 ;  /* 0x000000060d277223 */ /* 0x040fe20000000013 */
[----:B------:R-:W-:Y:S01]  /*9600*/  FFMA R34, R13, R7, R34 ;  /* 0x000000070d227223 */ /* 0x000fe20000000022 */
[----:B----4-:R-:W-:Y:S01]  /*9610*/  @!P5 FMUL R42, R42, R42 ;  /* 0x0000002a2a2ad220 */ /* 0x010fe20000400000 */
[----:B------:R-:W-:Y:S01]  /*9620*/  FADD R31, R22, R17 ;  /* 0x00000011161f7221 */ /* 0x000fe20000000000 */
[CC--:B------:R-:W-:Y:S01]  /*9630*/  FFMA R13, R17.reuse, R4.reuse, R18 ;  /* 0x00000004110d7223 */ /* 0x0c0fe20000000012 */
[-C--:B------:R-:W-:Y:S01]  /*9640*/  FFMA R12, R17, R5.reuse, R12 ;  /* 0x00000005110c7223 */ /* 0x080fe2000000000c */
[----:B------:R-:W-:Y:S01]  /*9650*/  FADD R24, R23, R42 ;  /* 0x0000002a17187221 */ /* 0x000fe20000000000 */
[C---:B------:R-:W-:Y:S01]  /*9660*/  FFMA R35, R42.reuse, R4, R35 ;  /* 0x000000042a237223 */ /* 0x040fe20000000023 */
[C---:B------:R-:W-:Y:S01]  /*9670*/  FFMA R40, R42.reuse, R5, R40 ;  /* 0x000000052a287223 */ /* 0x040fe20000000028 */
[CC--:B------:R-:W-:Y:S01]  /*9680*/  FFMA R25, R42.reuse, R6.reuse, R21 ;  /* 0x000000062a197223 */ /* 0x0c0fe20000000015 */
[C---:B------:R-:W-:Y:S01]  /*9690*/  FFMA R29, R17.reuse, R6, R29 ;  /* 0x00000006111d7223 */ /* 0x040fe2000000001d */
[-C--:B------:R-:W-:Y:S01]  /*96a0*/  FFMA R30, R17, R7.reuse, R30 ;  /* 0x00000007111e7223 */ /* 0x080fe2000000001e */
[----:B------:R-:W-:Y:S01]  /*96b0*/  FFMA R42, R42, R7, R20 ;  /* 0x000000072a2a7223 */ /* 0x000fe20000000014 */
[----:B------:R-:W1:Y:S01]  /*96c0*/  LDS.128 R16, [R0+0x980] ;  /* 0x0009800000107984 */ /* 0x000e620000000c00 */
[----:B------:R-:W-:Y:S01]  /*96d0*/  FMUL R38, R38, 1.4426950216293334961 ;  /* 0x3fb8aa3b26267820 */ /* 0x000fe20000400000 */
[----:B--2---:R-:W-:Y:S01]  /*96e0*/  @!P2 FMUL R54, R54, R54 ;  /* 0x000000363636a220 */ /* 0x004fe20000400000 */
[----:B------:R-:W-:Y:S01]  /*96f0*/  @!P3 FMUL R45, R45, 0.5 ;  /* 0x3f0000002d2db820 */ /* 0x000fe20000400000 */
[----:B------:R-:W2:Y:S01]  /*9700*/  LDS.128 R20, [R63+0x50] ;  /* 0x000050003f147984 */ /* 0x000ea20000000c00 */
[----:B0-----:R-:W-:Y:S01]  /*9710*/  FADD R8, -R64, R8 ;  /* 0x0000000840087221 */ /* 0x001fe20000000100 */
[----:B------:R-:W-:Y:S01]  /*9720*/  FSETP.GEU.AND P2, PT, R38, -126, PT ;  /* 0xc2fc00002600780b */ /* 0x000fe20003f4e000 */
[----:B------:R-:W-:Y:S01]  /*9730*/  FFMA R43, R54, R4, R43 ;  /* 0x00000004362b7223 */ /* 0x000fe2000000002b */
[----:B------:R-:W-:Y:S01]  /*9740*/  FADD R9, -R64, R9 ;  /* 0x0000000940097221 */ /* 0x000fe20000000100 */
[----:B------:R0:W3:Y:S01]  /*9750*/  MUFU.EX2 R4, R45 ;  /* 0x0000002d00047308 */ /* 0x0000e20000000800 */
[----:B------:R-:W-:Y:S01]  /*9760*/  FMUL R53, R8, 1.4426950216293334961 ;  /* 0x3fb8aa3b08357820 */ /* 0x000fe20000400000 */
[----:B------:R-:W-:Y:S01]  /*9770*/  @!P0 FMUL R14, R14, 0.5 ;  /* 0x3f0000000e0e8820 */ /* 0x000fe20000400000 */
[----:B------:R-:W-:Y:S01]  /*9780*/  FFMA R46, R54, R5, R46 ;  /* 0x00000005362e7223 */ /* 0x000fe2000000002e */
[----:B------:R-:W-:Y:S01]  /*9790*/  FADD R5, -R50, R15 ;  /* 0x0000000f32057221 */ /* 0x000fe20000000100 */
[----:B------:R-:W-:Y:S01]  /*97a0*/  FMUL R15, R9, 1.4426950216293334961 ;  /* 0x3fb8aa3b090f7820 */ /* 0x000fe20000400000 */
[----:B------:R-:W-:Y:S01]  /*97b0*/  FSETP.GEU.AND P1, PT, R53, -126, PT ;  /* 0xc2fc00003500780b */ /* 0x000fe20003f2e000 */
[----:B------:R-:W-:Y:S01]  /*97c0*/  FFMA R51, R54, R6, R51 ;  /* 0x0000000636337223 */ /* 0x000fe20000000033 */
[----:B------:R-:W4:Y:S01]  /*97d0*/  MUFU.EX2 R14, R14 ;  /* 0x0000000e000e7308 */ /* 0x000f220000000800 */
[----:B0-----:R-:W-:Y:S01]  /*97e0*/  FMUL R45, R26, 1.4426950216293334961 ;  /* 0x3fb8aa3b1a2d7820 */ /* 0x001fe20000400000 */
[----:B------:R-:W-:Y:S01]  /*97f0*/  @!P2 FMUL R38, R38, 0.5 ;  /* 0x3f0000002626a820 */ /* 0x000fe20000400000 */
[----:B------:R-:W-:Y:S01]  /*9800*/  FFMA R52, R54, R7, R52 ;  /* 0x0000000736347223 */ /* 0x000fe20000000034 */
[----:B------:R-:W-:Y:S01]  /*9810*/  FADD R55, R41, R54 ;  /* 0x0000003629377221 */ /* 0x000fe20000000000 */
[----:B------:R-:W-:Y:S01]  /*9820*/  FADD R10, -R64, R10 ;  /* 0x0000000a400a7221 */ /* 0x000fe20000000100 */
[----:B------:R-:W-:Y:S01]  /*9830*/  FSETP.GEU.AND P4, PT, R45, -126, PT ;  /* 0xc2fc00002d00780b */ /* 0x000fe20003f8e000 */
[----:B------:R-:W-:Y:S01]  /*9840*/  FADD R27, -R49, R27 ;  /* 0x0000001b311b7221 */ /* 0x000fe20000000100 */
[----:B------:R-:W0:Y:S01]  /*9850*/  MUFU.EX2 R38, R38 ;  /* 0x0000002600267308 */ /* 0x000e220000000800 */
[----:B---3--:R-:W-:Y:S01]  /*9860*/  @!P3 FMUL R4, R4, R4 ;  /* 0x000000040404b220 */ /* 0x008fe20000400000 */
[----:B------:R-:W-:Y:S01]  /*9870*/  FSETP.GEU.AND P3, PT, R15, -126, PT ;  /* 0xc2fc00000f00780b */ /* 0x000fe20003f6e000 */
[----:B------:R-:W-:Y:S01]  /*9880*/  @!P1 FMUL R53, R53, 0.5 ;  /* 0x3f00000035359820 */ /* 0x000fe20000400000 */
[----:B------:R-:W-:Y:S01]  /*9890*/  FMUL R10, R10, 1.4426950216293334961 ;  /* 0x3fb8aa3b0a0a7820 */ /* 0x000fe20000400000 */
[----:B------:R-:W-:Y:S01]  /*98a0*/  FADD R8, R44, R4 ;  /* 0x000000042c087221 */ /* 0x000fe20000000000 */
[----:B------:R-:W-:-:S02]  /*98b0*/  FADD R11, -R64, R11 ;  /* 0x0000000b400b7221 */ /* 0x000fc40000000100 */
[----:B------:R-:W3:Y:S01]  /*98c0*/  MUFU.EX2 R26, R53 ;  /* 0x00000035001a7308 */ /* 0x000ee20000000800 */
[----:B----4-:R-:W-:Y:S02]  /*98d0*/  @!P0 FMUL R14, R14, R14 ;  /* 0x0000000e0e0e8220 */ /* 0x010fe40000400000 */
[----:B------:R-:W-:Y:S02]  /*98e0*/  @!P4 FMUL R45, R45, 0.5 ;  /* 0x3f0000002d2dc820 */ /* 0x000fe40000400000 */
[----:B------:R-:W-:Y:S01]  /*98f0*/  FADD R24, R24, R14 ;  /* 0x0000000e18187221 */ /* 0x000fe20000000000 */
[C---:B-1----:R-:W-:Y:S01]  /*9900*/  FFMA R9, R4.reuse, R18, R39 ;  /* 0x0000001204097223 */ /* 0x042fe20000000027 */
[----:B------:R-:W-:Y:S01]  /*9910*/  FMUL R39, R5, 1.4426950216293334961 ;  /* 0x3fb8aa3b05277820 */ /* 0x000fe20000400000 */
[C---:B------:R-:W-:Y:S01]  /*9920*/  FFMA R37, R4.reuse, R16, R37 ;  /* 0x0000001004257223 */ /* 0x040fe20000000025 */
[----:B------:R-:W-:Y:S01]  /*9930*/  FFMA R36, R4, R17, R36 ;  /* 0x0000001104247223 */ /* 0x000fe20000000024 */
[----:B--2---:R-:W-:Y:S01]  /*9940*/  FADD R20, -R48, R20 ;  /* 0x0000001430147221 */ /* 0x004fe20000000100 */
[----:B------:R-:W-:Y:S01]  /*9950*/  FFMA R34, R4, R19, R34 ;  /* 0x0000001304227223 */ /* 0x000fe20000000022 */
[----:B------:R-:W-:Y:S01]  /*9960*/  FSETP.GEU.AND P5, PT, R39, -126, PT ;  /* 0xc2fc00002700780b */ /* 0x000fe20003fae000 */
[----:B------:R-:W1:Y:S01]  /*9970*/  LDS.128 R4, [R0+0xa00] ;  /* 0x000a000000047984 */ /* 0x000e620000000c00 */
[----:B------:R-:W-:Y:S01]  /*9980*/  FMUL R47, R20, 1.4426950216293334961 ;  /* 0x3fb8aa3b142f7820 */ /* 0x000fe20000400000 */
[----:B0-----:R-:W-:Y:S01]  /*9990*/  @!P2 FMUL R38, R38, R38 ;  /* 0x000000262626a220 */ /* 0x001fe20000400000 */
[----:B------:R-:W-:Y:S01]  /*99a0*/  @!P3 FMUL R15, R15, 0.5 ;  /* 0x3f0000000f0fb820 */ /* 0x000fe20000400000 */
[----:B---3--:R-:W-:Y:S01]  /*99b0*/  @!P1 FMUL R26, R26, R26 ;  /* 0x0000001a1a1a9220 */ /* 0x008fe20000400000 */
[-C--:B------:R-:W-:Y:S01]  /*99c0*/  FFMA R40, R14, R17.reuse, R40 ;  /* 0x000000110e287223 */ /* 0x080fe20000000028 */
[----:B------:R-:W-:Y:S01]  /*99d0*/  FSETP.GEU.AND P2, PT, R47, -126, PT ;  /* 0xc2fc00002f00780b */ /* 0x000fe20003f4e000 */
[----:B------:R-:W-:Y:S01]  /*99e0*/  FADD R60, R55, R38 ;  /* 0x00000026373c7221 */ /* 0x000fe20000000000 */
[C---:B------:R-:W-:Y:S01]  /*99f0*/  FFMA R44, R38.reuse, R16, R43 ;  /* 0x00000010262c7223 */ /* 0x040fe2000000002b */
[C---:B------:R-:W-:Y:S01]  /*9a00*/  FFMA R46, R38.reuse, R17, R46 ;  /* 0x00000011262e7223 */ /* 0x040fe2000000002e */
[C---:B------:R-:W-:Y:S01]  /*9a10*/  FFMA R51, R38.reuse, R18, R51 ;  /* 0x0000001226337223 */ /* 0x040fe20000000033 */
[-C--:B------:R-:W-:Y:S01]  /*9a20*/  FFMA R52, R38, R19.reuse, R52 ;  /* 0x0000001326347223 */ /* 0x080fe20000000034 */
[----:B------:R-:W-:Y:S01]  /*9a30*/  @!P5 FMUL R39, R39, 0.5 ;  /* 0x3f0000002727d820 */ /* 0x000fe20000400000 */
[C---:B------:R-:W-:Y:S01]  /*9a40*/  FFMA R38, R14.reuse, R16, R35 ;  /* 0x000000100e267223 */ /* 0x040fe20000000023 */
[----:B------:R0:W2:Y:S01]  /*9a50*/  MUFU.EX2 R41, R15 ;  /* 0x0000000f00297308 */ /* 0x0000a20000000800 */
[C---:B------:R-:W-:Y:S01]  /*9a60*/  FFMA R25, R14.reuse, R18, R25 ;  /* 0x000000120e197223 */ /* 0x040fe20000000019 */
[----:B------:R-:W-:Y:S01]  /*9a70*/  FFMA R20, R14, R19, R42 ;  /* 0x000000130e147223 */ /* 0x000fe2000000002a */
[C---:B------:R-:W-:Y:S01]  /*9a80*/  FFMA R16, R26.reuse, R16, R13 ;  /* 0x000000101a107223 */ /* 0x040fe2000000000d */
[C---:B------:R-:W-:Y:S01]  /*9a90*/  FFMA R62, R26.reuse, R17, R12 ;  /* 0x000000111a3e7223 */ /* 0x040fe2000000000c */
[----:B------:R-:W-:Y:S01]  /*9aa0*/  @!P2 FMUL R47, R47, 0.5 ;  /* 0x3f0000002f2fa820 */ /* 0x000fe20000400000 */
[C---:B------:R-:W-:Y:S01]  /*9ab0*/  FFMA R35, R26.reuse, R18, R29 ;  /* 0x000000121a237223 */ /* 0x040fe2000000001d */
[----:B------:R-:W-:Y:S01]  /*9ac0*/  FFMA R30, R26, R19, R30 ;  /* 0x000000131a1e7223 */ /* 0x000fe2000000001e */
[----:B------:R-:W3:Y:S01]  /*9ad0*/  MUFU.EX2 R43, R45 ;  /* 0x0000002d002b7308 */ /* 0x000ee20000000800 */
[----:B0-----:R-:W0:Y:S01]  /*9ae0*/  LDS.128 R12, [R63+0x1e0] ;  /* 0x0001e0003f0c7984 */ /* 0x001e220000000c00 */
[----:B------:R-:W-:Y:S01]  /*9af0*/  FADD R54, R31, R26 ;  /* 0x0000001a1f367221 */ /* 0x000fe20000000000 */
[C---:B------:R-:W-:Y:S01]  /*9b00*/  FADD R21, -R48.reuse, R21 ;  /* 0x0000001530157221 */ /* 0x040fe20000000100 */
[----:B------:R-:W-:-:S04]  /*9b10*/  FADD R22, -R48, R22 ;  /* 0x0000001630167221 */ /* 0x000fc80000000100 */
[----:B------:R-:W4:Y:S01]  /*9b20*/  MUFU.EX2 R39, R39 ;  /* 0x0000002700277308 */ /* 0x000f220000000800 */
[----:B--2---:R-:W-:-:S04]  /*9b30*/  @!P3 FMUL R41, R41, R41 ;  /* 0x000000292929b220 */ /* 0x004fc80000400000 */
[----:B------:R-:W-:-:S03]  /*9b40*/  FADD R54, R54, R41 ;  /* 0x0000002936367221 */ /* 0x000fc60000000000 */
[----:B------:R-:W2:Y:S01]  /*9b50*/  MUFU.EX2 R42, R47 ;  /* 0x0000002f002a7308 */ /* 0x000ea20000000800 */
[----:B---3--:R-:W-:Y:S01]  /*9b60*/  @!P4 FMUL R43, R43, R43 ;  /* 0x0000002b2b2bc220 */ /* 0x008fe20000400000 */
[C---:B-1----:R-:W-:Y:S01]  /*9b70*/  FFMA R29, R41.reuse, R4, R16 ;  /* 0x00000004291d7223 */ /* 0x042fe20000000010 */
[C---:B------:R-:W-:Y:S01]  /*9b80*/  FFMA R26, R41.reuse, R5, R62 ;  /* 0x00000005291a7223 */ /* 0x040fe2000000003e */
[C---:B------:R-:W-:Y:S01]  /*9b90*/  FFMA R35, R41.reuse, R6, R35 ;  /* 0x0000000629237223 */ /* 0x040fe20000000023 */
[----:B------:R-:W-:Y:S01]  /*9ba0*/  FFMA R30, R41, R7, R30 ;  /* 0x00000007291e7223 */ /* 0x000fe2000000001e */
[----:B------:R-:W-:Y:S01]  /*9bb0*/  FMUL R41, R21, 1.4426950216293334961 ;  /* 0x3fb8aa3b15297820 */ /* 0x000fe20000400000 */
[----:B------:R-:W-:Y:S01]  /*9bc0*/  FFMA R21, R43, R4, R44 ;  /* 0x000000042b157223 */ /* 0x000fe2000000002c */
[----:B------:R-:W1:Y:S01]  /*9bd0*/  LDS.128 R16, [R0+0xa80] ;  /* 0x000a800000107984 */ /* 0x000e620000000c00 */
[----:B----4-:R-:W-:Y:S01]  /*9be0*/  @!P5 FMUL R39, R39, R39 ;  /* 0x000000272727d220 */ /* 0x010fe20000400000 */
[-C--:B------:R-:W-:Y:S01]  /*9bf0*/  FFMA R46, R43, R5.reuse, R46 ;  /* 0x000000052b2e7223 */ /* 0x080fe2000000002e */
[----:B------:R-:W-:Y:S01]  /*9c00*/  FSETP.GEU.AND P1, PT, R41, -126, PT ;  /* 0xc2fc00002900780b */ /* 0x000fe20003f2e000 */
[----:B------:R-:W-:Y:S01]  /*9c10*/  FFMA R51, R43, R6, R51 ;  /* 0x000000062b337223 */ /* 0x000fe20000000033 */
[----:B------:R-:W-:Y:S01]  /*9c20*/  FADD R24, R24, R39 ;  /* 0x0000002718187221 */ /* 0x000fe20000000000 */
[C---:B------:R-:W-:Y:S01]  /*9c30*/  FFMA R31, R39.reuse, R4, R38 ;  /* 0x00000004271f7223 */ /* 0x040fe20000000026 */
[C---:B------:R-:W-:Y:S01]  /*9c40*/  FFMA R40, R39.reuse, R5, R40 ;  /* 0x0000000527287223 */ /* 0x040fe20000000028 */
[C---:B------:R-:W-:Y:S01]  /*9c50*/  FFMA R25, R39.reuse, R6, R25 ;  /* 0x0000000627197223 */ /* 0x040fe20000000019 */
[----:B--2---:R-:W-:Y:S01]  /*9c60*/  @!P2 FMUL R42, R42, R42 ;  /* 0x0000002a2a2aa220 */ /* 0x004fe20000400000 */
[-C--:B------:R-:W-:Y:S01]  /*9c70*/  FFMA R20, R39, R7.reuse, R20 ;  /* 0x0000000727147223 */ /* 0x080fe20000000014 */
[----:B------:R-:W-:Y:S01]  /*9c80*/  FSETP.GEU.AND P2, PT, R10, -126, PT ;  /* 0xc2fc00000a00780b */ /* 0x000fe20003f4e000 */
[----:B------:R-:W-:Y:S01]  /*9c90*/  FFMA R52, R43, R7, R52 ;  /* 0x000000072b347223 */ /* 0x000fe20000000034 */
[C---:B------:R-:W-:Y:S01]  /*9ca0*/  FFMA R47, R42.reuse, R4, R37 ;  /* 0x000000042a2f7223 */ /* 0x040fe20000000025 */
[----:B------:R-:W-:Y:S01]  /*9cb0*/  FFMA R44, R42, R5, R36 ;  /* 0x000000052a2c7223 */ /* 0x000fe20000000024 */
[----:B------:R-:W-:Y:S01]  /*9cc0*/  FMUL R4, R27, 1.4426950216293334961 ;  /* 0x3fb8aa3b1b047820 */ /* 0x000fe20000400000 */
[----:B------:R-:W2:Y:S01]  /*9cd0*/  LDS.128 R36, [R63+0x160] ;  /* 0x000160003f247984 */ /* 0x000ea20000000c00 */
[----:B------:R-:W-:Y:S01]  /*9ce0*/  @!P1 FMUL R41, R41, 0.5 ;  /* 0x3f00000029299820 */ /* 0x000fe20000400000 */
[----:B0-----:R-:W-:Y:S01]  /*9cf0*/  FADD R5, -R50, R12 ;  /* 0x0000000c32057221 */ /* 0x001fe20000000100 */
[----:B------:R-:W-:Y:S01]  /*9d00*/  FFMA R9, R42, R6, R9 ;  /* 0x000000062a097223 */ /* 0x000fe20000000009 */
[----:B------:R-:W-:Y:S01]  /*9d10*/  FSETP.GEU.AND P3, PT, R4, -126, PT ;  /* 0xc2fc00000400780b */ /* 0x000fe20003f6e000 */
[----:B------:R-:W0:Y:S01]  /*9d20*/  MUFU.EX2 R12, R41 ;  /* 0x00000029000c7308 */ /* 0x000e220000000800 */
[----:B------:R-:W-:Y:S01]  /*9d30*/  FMUL R5, R5, 1.4426950216293334961 ;  /* 0x3fb8aa3b05057820 */ /* 0x000fe20000400000 */
[----:B------:R-:W-:Y:S01]  /*9d40*/  FFMA R34, R42, R7, R34 ;  /* 0x000000072a227223 */ /* 0x000fe20000000022 */
[----:B------:R-:W-:Y:S01]  /*9d50*/  @!P2 FMUL R10, R10, 0.5 ;  /* 0x3f0000000a0aa820 */ /* 0x000fe20000400000 */
[----:B------:R-:W-:Y:S01]  /*9d60*/  FADD R7, R8, R42 ;  /* 0x0000002a08077221 */ /* 0x000fe20000000000 */
[----:B------:R-:W-:Y:S01]  /*9d70*/  FADD R13, -R50, R13 ;  /* 0x0000000d320d7221 */ /* 0x000fe20000000100 */
[----:B------:R-:W-:Y:S01]  /*9d80*/  FSETP.GEU.AND P0, PT, R5, -126, PT ;  /* 0xc2fc00000500780b */ /* 0x000fe20003f0e000 */
[----:B------:R-:W-:Y:S01]  /*9d90*/  FADD R45, R60, R43 ;  /* 0x0000002b3c2d7221 */ /* 0x000fe20000000000 */
[----:B------:R3:W4:Y:S01]  /*9da0*/  MUFU.EX2 R6, R10 ;  /* 0x0000000a00067308 */ /* 0x0007220000000800 */
[----:B------:R-:W-:Y:S01]  /*9db0*/  FMUL R43, R11, 1.4426950216293334961 ;  /* 0x3fb8aa3b0b2b7820 */ /* 0x000fe20000400000 */
[----:B------:R-:W-:Y:S01]  /*9dc0*/  FMUL R27, R22, 1.4426950216293334961 ;  /* 0x3fb8aa3b161b7820 */ /* 0x000fe20000400000 */
[----:B------:R-:W-:Y:S01]  /*9dd0*/  FADD R14, -R50, R14 ;  /* 0x0000000e320e7221 */ /* 0x000fe20000000100 */
[----:B------:R-:W-:-:S02]  /*9de0*/  @!P3 FMUL R4, R4, 0.5 ;  /* 0x3f0000000404b820 */ /* 0x000fc40000400000 */
[----:B------:R-:W-:Y:S01]  /*9df0*/  FSETP.GEU.AND P4, PT, R43, -126, PT ;  /* 0xc2fc00002b00780b */ /* 0x000fe20003f8e000 */
[----:B0-----:R-:W-:-:S03]  /*9e00*/  @!P1 FMUL R12, R12, R12 ;  /* 0x0000000c0c0c9220 */ /* 0x001fc60000400000 */
[----:B------:R-:W0:Y:S01]  /*9e10*/  MUFU.EX2 R4, R4 ;  /* 0x0000000400047308 */ /* 0x000e220000000800 */
[----:B------:R-:W-:Y:S01]  /*9e20*/  @!P0 FMUL R5, R5, 0.5 ;  /* 0x3f00000005058820 */ /* 0x000fe20000400000 */
[----:B------:R-:W-:Y:S01]  /*9e30*/  FSETP.GEU.AND P1, PT, R27, -126, PT ;  /* 0xc2fc00001b00780b */ /* 0x000fe20003f2e000 */
[----:B------:R-:W-:Y:S01]  /*9e40*/  FADD R62, R7, R12 ;  /* 0x0000000c073e7221 */ /* 0x000fe20000000000 */
[C---:B-1----:R-:W-:Y:S01]  /*9e50*/  FFMA R60, R12.reuse, R16, R47 ;  /* 0x000000100c3c7223 */ /* 0x042fe2000000002f */
[C---:B------:R-:W-:Y:S01]  /*9e60*/  FFMA R44, R12.reuse, R17, R44 ;  /* 0x000000110c2c7223 */ /* 0x040fe2000000002c */
[C---:B------:R-:W-:Y:S01]  /*9e70*/  FFMA R41, R12.reuse, R18, R9 ;  /* 0x000000120c297223 */ /* 0x040fe20000000009 */
[----:B------:R-:W-:Y:S01]  /*9e80*/  FFMA R12, R12, R19, R34 ;  /* 0x000000130c0c7223 */ /* 0x000fe20000000022 */
[----:B------:R-:W1:Y:S01]  /*9e90*/  MUFU.EX2 R42, R5 ;  /* 0x00000005002a7308 */ /* 0x000e620000000800 */
[----:B------:R-:W-:Y:S01]  /*9ea0*/  FMUL R34, R13, 1.4426950216293334961 ;  /* 0x3fb8aa3b0d227820 */ /* 0x000fe20000400000 */
[----:B---3--:R-:W3:Y:S01]  /*9eb0*/  LDS.128 R8, [R0+0xb00] ;  /* 0x000b000000087984 */ /* 0x008ee20000000c00 */
[----:B----4-:R-:W-:Y:S01]  /*9ec0*/  @!P2 FMUL R6, R6, R6 ;  /* 0x000000060606a220 */ /* 0x010fe20000400000 */
[----:B------:R-:W-:-:S02]  /*9ed0*/  @!P4 FMUL R43, R43, 0.5 ;  /* 0x3f0000002b2bc820 */ /* 0x000fc40000400000 */
[----:B------:R-:W-:Y:S01]  /*9ee0*/  FSETP.GEU.AND P5, PT, R34, -126, PT ;  /* 0xc2fc00002200780b */ /* 0x000fe20003fae000 */
[----:B------:R-:W-:Y:S01]  /*9ef0*/  @!P1 FMUL R27, R27, 0.5 ;  /* 0x3f0000001b1b9820 */ /* 0x000fe20000400000 */
[----:B------:R-:W-:Y:S01]  /*9f00*/  FFMA R22, R6, R16, R29 ;  /* 0x0000001006167223 */ /* 0x000fe2000000001d */
[----:B--2---:R-:W-:Y:S01]  /*9f10*/  FADD R36, -R49, R36 ;  /* 0x0000002431247221 */ /* 0x004fe20000000100 */
[----:B0-----:R-:W-:Y:S01]  /*9f20*/  @!P3 FMUL R4, R4, R4 ;  /* 0x000000040404b220 */ /* 0x001fe20000400000 */
[----:B------:R0:W2:Y:S01]  /*9f30*/  MUFU.EX2 R29, R27 ;  /* 0x0000001b001d7308 */ /* 0x0000a20000000800 */
[----:B------:R-:W-:Y:S01]  /*9f40*/  FADD R54, R54, R6 ;  /* 0x0000000636367221 */ /* 0x000fe20000000000 */
[----:B------:R-:W-:Y:S01]  /*9f50*/  FMUL R47, R36, 1.4426950216293334961 ;  /* 0x3fb8aa3b242f7820 */ /* 0x000fe20000400000 */
[----:B------:R-:W-:Y:S01]  /*9f60*/  FFMA R21, R4, R16, R21 ;  /* 0x0000001004157223 */ /* 0x000fe20000000015 */
[C---:B------:R-:W-:Y:S01]  /*9f70*/  FFMA R26, R6.reuse, R17, R26 ;  /* 0x00000011061a7223 */ /* 0x040fe2000000001a */
[----:B------:R-:W-:Y:S01]  /*9f80*/  FFMA R35, R6, R18, R35 ;  /* 0x0000001206237223 */ /* 0x000fe20000000023 */
[----:B-1----:R-:W-:Y:S01]  /*9f90*/  @!P0 FMUL R42, R42, R42 ;  /* 0x0000002a2a2a8220 */ /* 0x002fe20000400000 */
[----:B------:R-:W-:Y:S01]  /*9fa0*/  FSETP.GEU.AND P2, PT, R47, -126, PT ;  /* 0xc2fc00002f00780b */ /* 0x000fe20003f4e000 */
[----:B------:R-:W-:Y:S01]  /*9fb0*/  @!P5 FMUL R34, R34, 0.5 ;  /* 0x3f0000002222d820 */ /* 0x000fe20000400000 */
[----:B------:R-:W-:Y:S01]  /*9fc0*/  FFMA R30, R6, R19, R30 ;  /* 0x00000013061e7223 */ /* 0x000fe2000000001e */
[----:B------:R-:W-:Y:S01]  /*9fd0*/  FFMA R31, R42, R16, R31 ;  /* 0x000000102a1f7223 */ /* 0x000fe2000000001f */
[----:B------:R-:W1:Y:S01]  /*9fe0*/  MUFU.EX2 R43, R43 ;  /* 0x0000002b002b7308 */ /* 0x000e620000000800 */
[----:B------:R-:W-:Y:S01]  /*9ff0*/  FADD R13, R45, R4 ;  /* 0x000000042d0d7221 */ /* 0x000fe20000000000 */
[C---:B------:R-:W-:Y:S01]  /*a000*/  FFMA R46, R4.reuse, R17, R46 ;  /* 0x00000011042e7223 */ /* 0x040fe2000000002e */
[CC--:B------:R-:W-:Y:S01]  /*a010*/  FFMA R51, R4.reuse, R18.reuse, R51 ;  /* 0x0000001204337223 */ /* 0x0c0fe20000000033 */
[----:B------:R-:W-:Y:S01]  /*a020*/  FFMA R52, R4, R19, R52 ;  /* 0x0000001304347223 */ /* 0x000fe20000000034 */
[----:B------:R-:W-:Y:S01]  /*a030*/  FADD R16, -R48, R23 ;  /* 0x0000001730107221 */ /* 0x000fe20000000100 */
[C---:B------:R-:W-:Y:S01]  /*a040*/  FFMA R40, R42.reuse, R17, R40 ;  /* 0x000000112a287223 */ /* 0x040fe20000000028 */
[----:B------:R-:W4:Y:S01]  /*a050*/  LDS.128 R4, [R63+0xe0] ;  /* 0x0000e0003f047984 */ /* 0x000f220000000c00 */
[C---:B0-----:R-:W-:Y:S01]  /*a060*/  FFMA R27, R42.reuse, R18, R25 ;  /* 0x000000122a1b7223 */ /* 0x041fe20000000019 */
[----:B------:R-:W-:Y:S01]  /*a070*/  @!P2 FMUL R47, R47, 0.5 ;  /* 0x3f0000002f2fa820 */ /* 0x000fe20000400000 */
[----:B------:R-:W-:Y:S01]  /*a080*/  FFMA R20, R42, R19, R20 ;  /* 0x000000132a147223 */ /* 0x000fe20000000014 */
[----:B------:R-:W-:Y:S01]  /*a090*/  FADD R23, R24, R42 ;  /* 0x0000002a18177221 */ /* 0x000fe20000000000 */
[----:B------:R-:W0:Y:S01]  /*a0a0*/  MUFU.EX2 R34, R34 ;  /* 0x0000002200227308 */ /* 0x000e220000000800 */
[----:B--2---:R-:W-:Y:S01]  /*a0b0*/  @!P1 FMUL R29, R29, R29 ;  /* 0x0000001d1d1d9220 */ /* 0x004fe20000400000 */
[----:B------:R-:W-:Y:S01]  /*a0c0*/  FADD R38, -R49, R38 ;  /* 0x0000002631267221 */ /* 0x000fe20000000100 */
[----:B-1----:R-:W-:-:S02]  /*a0d0*/  @!P4 FMUL R43, R43, R43 ;  /* 0x0000002b2b2bc220 */ /* 0x002fc40000400000 */
[----:B------:R-:W-:-:S03]  /*a0e0*/  FADD R36, R62, R29 ;  /* 0x0000001d3e247221 */ /* 0x000fc60000000000 */
[----:B------:R-:W1:Y:S01]  /*a0f0*/  MUFU.EX2 R42, R47 ;  /* 0x0000002f002a7308 */ /* 0x000e620000000800 */
[C---:B---3--:R-:W-:Y:S01]  /*a100*/  FFMA R24, R29.reuse, R9, R44 ;  /* 0x000000091d187223 */ /* 0x048fe2000000002c */
[C---:B------:R-:W-:Y:S01]  /*a110*/  FFMA R25, R29.reuse, R8, R60 ;  /* 0x000000081d197223 */ /* 0x040fe2000000003c */
[C---:B------:R-:W-:Y:S01]  /*a120*/  FFMA R41, R29.reuse, R10, R41 ;  /* 0x0000000a1d297223 */ /* 0x040fe20000000029 */
[----:B------:R-:W-:Y:S01]  /*a130*/  FFMA R12, R29, R11, R12 ;  /* 0x0000000b1d0c7223 */ /* 0x000fe2000000000c */
[----:B------:R-:W-:Y:S01]  /*a140*/  FMUL R44, R16, 1.4426950216293334961 ;  /* 0x3fb8aa3b102c7820 */ /* 0x000fe20000400000 */
[----:B------:R-:W-:Y:S01]  /*a150*/  FADD R29, R54, R43 ;  /* 0x0000002b361d7221 */ /* 0x000fe20000000000 */
[----:B------:R-:W-:Y:S01]  /*a160*/  FADD R54, -R49, R37 ;  /* 0x0000002531367221 */ /* 0x000fe20000000100 */
[C---:B------:R-:W-:Y:S01]  /*a170*/  FFMA R45, R43.reuse, R8, R22 ;  /* 0x000000082b2d7223 */ /* 0x040fe20000000016 */
[----:B0-----:R-:W-:Y:S01]  /*a180*/  @!P5 FMUL R34, R34, R34 ;  /* 0x000000222222d220 */ /* 0x001fe20000400000 */
[----:B------:R-:W0:Y:S01]  /*a190*/  LDS.128 R16, [R0+0xb80] ;  /* 0x000b800000107984 */ /* 0x000e220000000c00 */
[----:B------:R-:W-:Y:S01]  /*a1a0*/  FSETP.GEU.AND P0, PT, R44, -126, PT ;  /* 0xc2fc00002c00780b */ /* 0x000fe20003f0e000 */
[----:B------:R-:W-:Y:S01]  /*a1b0*/  FMUL R54, R54, 1.4426950216293334961 ;  /* 0x3fb8aa3b36367820 */ /* 0x000fe20000400000 */
[----:B------:R-:W-:Y:S01]  /*a1c0*/  FFMA R31, R34, R8, R31 ;  /* 0x00000008221f7223 */ /* 0x000fe2000000001f */
[C---:B------:R-:W-:Y:S01]  /*a1d0*/  FFMA R26, R43.reuse, R9, R26 ;  /* 0x000000092b1a7223 */ /* 0x040fe2000000001a */
[C---:B------:R-:W-:Y:S01]  /*a1e0*/  FFMA R35, R43.reuse, R10, R35 ;  /* 0x0000000a2b237223 */ /* 0x040fe20000000023 */
[----:B------:R-:W-:Y:S01]  /*a1f0*/  FFMA R30, R43, R11, R30 ;  /* 0x0000000b2b1e7223 */ /* 0x000fe2000000001e */
[----:B-1----:R-:W-:Y:S01]  /*a200*/  @!P2 FMUL R42, R42, R42 ;  /* 0x0000002a2a2aa220 */ /* 0x002fe20000400000 */
[----:B------:R-:W-:Y:S01]  /*a210*/  FSETP.GEU.AND P2, PT, R54, -126, PT ;  /* 0xc2fc00003600780b */ /* 0x000fe20003f4e000 */
[----:B------:R-:W-:Y:S01]  /*a220*/  FADD R43, R23, R34 ;  /* 0x00000022172b7221 */ /* 0x000fe20000000000 */
[----:B------:R-:W-:Y:S01]  /*a230*/  FFMA R40, R34, R9, R40 ;  /* 0x0000000922287223 */ /* 0x000fe20000000028 */
[----:B------:R-:W-:Y:S01]  /*a240*/  FFMA R37, R42, R8, R21 ;  /* 0x000000082a257223 */ /* 0x000fe20000000015 */
[----:B------:R-:W-:Y:S01]  /*a250*/  FMUL R8, R14, 1.4426950216293334961 ;  /* 0x3fb8aa3b0e087820 */ /* 0x000fe20000400000 */
[CC--:B------:R-:W-:Y:S01]  /*a260*/  FFMA R27, R34.reuse, R10.reuse, R27 ;  /* 0x0000000a221b7223 */ /* 0x0c0fe2000000001b */
[----:B------:R-:W-:Y:S01]  /*a270*/  FFMA R34, R34, R11, R20 ;  /* 0x0000000b22227223 */ /* 0x000fe20000000014 */
[----:B------:R-:W-:Y:S01]  /*a280*/  @!P0 FMUL R44, R44, 0.5 ;  /* 0x3f0000002c2c8820 */ /* 0x000fe20000400000 */
[----:B------:R-:W1:Y:S01]  /*a290*/  LDS.128 R20, [R63+0x60] ;  /* 0x000060003f147984 */ /* 0x000e620000000c00 */
[----:B------:R-:W-:Y:S01]  /*a2a0*/  FSETP.GEU.AND P3, PT, R8, -126, PT ;  /* 0xc2fc00000800780b */ /* 0x000fe20003f6e000 */
[----:B----4-:R-:W-:Y:S01]  /*a2b0*/  FADD R4, -R64, R4 ;  /* 0x0000000440047221 */ /* 0x010fe20000000100 */
[----:B------:R2:W3:Y:S01]  /*a2c0*/  MUFU.EX2 R14, R44 ;  /* 0x0000002c000e7308 */ /* 0x0004e20000000800 */
[----:B------:R-:W-:Y:S01]  /*a2d0*/  FFMA R51, R42, R10, R51 ;  /* 0x0000000a2a337223 */ /* 0x000fe20000000033 */
[----:B------:R-:W-:Y:S01]  /*a2e0*/  @!P2 FMUL R54, R54, 0.5 ;  /* 0x3f0000003636a820 */ /* 0x000fe20000400000 */
[----:B------:R-:W-:Y:S01]  /*a2f0*/  FMUL R53, R4, 1.4426950216293334961 ;  /* 0x3fb8aa3b04357820 */ /* 0x000fe20000400000 */
[----:B------:R-:W-:Y:S01]  /*a300*/  FADD R5, -R64, R5 ;  /* 0x0000000540057221 */ /* 0x000fe20000000100 */
[----:B------:R-:W-:Y:S01]  /*a310*/  FMUL R47, R38, 1.4426950216293334961 ;  /* 0x3fb8aa3b262f7820 */ /* 0x000fe20000400000 */
[C---:B------:R-:W-:Y:S01]  /*a320*/  FFMA R46, R42.reuse, R9, R46 ;  /* 0x000000092a2e7223 */ /* 0x040fe2000000002e */
[----:B------:R-:W-:Y:S01]  /*a330*/  FFMA R52, R42, R11, R52 ;  /* 0x0000000b2a347223 */ /* 0x000fe20000000034 */
[----:B------:R-:W4:Y:S01]  /*a340*/  MUFU.EX2 R10, R54 ;  /* 0x00000036000a7308 */ /* 0x000f220000000800 */
[----:B------:R-:W-:Y:S01]  /*a350*/  FSETP.GEU.AND P1, PT, R53, -126, PT ;  /* 0xc2fc00003500780b */ /* 0x000fe20003f2e000 */
[----:B--2---:R-:W-:Y:S01]  /*a360*/  FMUL R44, R5, 1.4426950216293334961 ;  /* 0x3fb8aa3b052c7820 */ /* 0x004fe20000400000 */
[----:B------:R-:W-:Y:S01]  /*a370*/  @!P3 FMUL R8, R8, 0.5 ;  /* 0x3f0000000808b820 */ /* 0x000fe20000400000 */
[----:B------:R-:W-:Y:S01]  /*a380*/  FADD R9, -R50, R15 ;  /* 0x0000000f32097221 */ /* 0x000fe20000000100 */
[----:B------:R-:W-:Y:S01]  /*a390*/  FADD R11, R13, R42 ;  /* 0x0000002a0d0b7221 */ /* 0x000fe20000000000 */
[----:B------:R-:W-:Y:S01]  /*a3a0*/  FSETP.GEU.AND P5, PT, R47, -126, PT ;  /* 0xc2fc00002f00780b */ /* 0x000fe20003fae000 */
[----:B------:R-:W-:Y:S01]  /*a3b0*/  FADD R42, -R64, R6 ;  /* 0x00000006402a7221 */ /* 0x000fe20000000100 */
[----:B------:R-:W-:Y:S01]  /*a3c0*/  FSETP.GEU.AND P4, PT, R44, -126, PT ;  /* 0xc2fc00002c00780b */ /* 0x000fe20003f8e000 */
[----:B------:R-:W2:Y:S01]  /*a3d0*/  MUFU.EX2 R8, R8 ;  /* 0x0000000800087308 */ /* 0x000ea20000000800 */
[----:B---3--:R-:W-:Y:S01]  /*a3e0*/  @!P0 FMUL R14, R14, R14 ;  /* 0x0000000e0e0e8220 */ /* 0x008fe20000400000 */
[----:B------:R-:W-:Y:S01]  /*a3f0*/  FMUL R5, R9, 1.4426950216293334961 ;  /* 0x3fb8aa3b09057820 */ /* 0x000fe20000400000 */
[----:B------:R-:W-:Y:S01]  /*a400*/  FMUL R42, R42, 1.4426950216293334961 ;  /* 0x3fb8aa3b2a2a7820 */ /* 0x000fe20000400000 */
[----:B------:R-:W-:Y:S01]  /*a410*/  FADD R7, -R64, R7 ;  /* 0x0000000740077221 */ /* 0x000fe20000000100 */
[----:B------:R-:W-:Y:S01]  /*a420*/  @!P1 FMUL R53, R53, 0.5 ;  /* 0x3f00000035359820 */ /* 0x000fe20000400000 */
[----:B------:R-:W-:Y:S01]  /*a430*/  FADD R4, R36, R14 ;  /* 0x0000000e24047221 */ /* 0x000fe20000000000 */
[C---:B0-----:R-:W-:Y:S01]  /*a440*/  FFMA R25, R14.reuse, R16, R25 ;  /* 0x000000100e197223 */ /* 0x041fe20000000019 */
[C---:B------:R-:W-:Y:S01]  /*a450*/  FFMA R24, R14.reuse, R17, R24 ;  /* 0x000000110e187223 */ /* 0x040fe20000000018 */
[C---:B------:R-:W-:Y:S01]  /*a460*/  FFMA R41, R14.reuse, R18, R41 ;  /* 0x000000120e297223 */ /* 0x040fe20000000029 */
[----:B------:R-:W-:Y:S01]  /*a470*/  FFMA R38, R14, R19, R12 ;  /* 0x000000130e267223 */ /* 0x000fe2000000000c */
[----:B----4-:R-:W-:Y:S01]  /*a480*/  @!P2 FMUL R10, R10, R10 ;  /* 0x0000000a0a0aa220 */ /* 0x010fe20000400000 */
[----:B------:R-:W0:Y:S01]  /*a490*/  LDS.128 R12, [R0+0xc00] ;  /* 0x000c0000000c7984 */ /* 0x000e220000000c00 */
[----:B------:R3:W4:Y:S01]  /*a4a0*/  MUFU.EX2 R36, R53 ;  /* 0x0000003500247308 */ /* 0x0007220000000800 */
[----:B------:R-:W-:Y:S01]  /*a4b0*/  FSETP.GEU.AND P2, PT, R5, -126, PT ;  /* 0xc2fc00000500780b */ /* 0x000fe20003f4e000 */
[----:B------:R-:W-:Y:S01]  /*a4c0*/  FADD R60, R11, R10 ;  /* 0x0000000a0b3c7221 */ /* 0x000fe20000000000 */
[----:B------:R-:W-:Y:S01]  /*a4d0*/  FFMA R54, R10, R16, R37 ;  /* 0x000000100a367223 */ /* 0x000fe20000000025 */
[----:B--2---:R-:W-:Y:S01]  /*a4e0*/  @!P3 FMUL R8, R8, R8 ;  /* 0x000000080808b220 */ /* 0x004fe20000400000 */
[C---:B------:R-:W-:Y:S01]  /*a4f0*/  FFMA R46, R10.reuse, R17, R46 ;  /* 0x000000110a2e7223 */ /* 0x040fe2000000002e */
[C---:B------:R-:W-:Y:S01]  /*a500*/  FFMA R51, R10.reuse, R18, R51 ;  /* 0x000000120a337223 */ /* 0x040fe20000000033 */
[----:B------:R-:W-:Y:S01]  /*a510*/  FFMA R52, R10, R19, R52 ;  /* 0x000000130a347223 */ /* 0x000fe20000000034 */
[----:B------:R-:W-:Y:S01]  /*a520*/  FADD R43, R43, R8 ;  /* 0x000000082b2b7221 */ /* 0x000fe20000000000 */
[C---:B------:R-:W-:Y:S01]  /*a530*/  FFMA R31, R8.reuse, R16, R31 ;  /* 0x00000010081f7223 */ /* 0x040fe2000000001f */
[C---:B------:R-:W-:Y:S01]  /*a540*/  FFMA R40, R8.reuse, R17, R40 ;  /* 0x0000001108287223 */ /* 0x040fe20000000028 */
[C---:B------:R-:W-:Y:S01]  /*a550*/  FFMA R27, R8.reuse, R18, R27 ;  /* 0x00000012081b7223 */ /* 0x040fe2000000001b */
[----:B------:R-:W-:Y:S01]  /*a560*/  FFMA R34, R8, R19, R34 ;  /* 0x0000001308227223 */ /* 0x000fe20000000022 */
[----:B-1----:R-:W-:Y:S01]  /*a570*/  FADD R20, -R48, R20 ;  /* 0x0000001430147221 */ /* 0x002fe20000000100 */
[----:B------:R-:W1:Y:S01]  /*a580*/  LDS.128 R8, [R63+0x1f0] ;  /* 0x0001f0003f087984 */ /* 0x000e620000000c00 */
[----:B------:R-:W-:Y:S01]  /*a590*/  @!P4 FMUL R44, R44, 0.5 ;  /* 0x3f0000002c2cc820 */ /* 0x000fe20000400000 */
[----:B------:R-:W-:Y:S01]  /*a5a0*/  @!P5 FMUL R47, R47, 0.5 ;  /* 0x3f0000002f2fd820 */ /* 0x000fe20000400000 */
[----:B---3--:R-:W-:Y:S01]  /*a5b0*/  FMUL R53, R20, 1.4426950216293334961 ;  /* 0x3fb8aa3b14357820 */ /* 0x008fe20000400000 */
[----:B----4-:R-:W-:Y:S01]  /*a5c0*/  @!P1 FMUL R36, R36, R36 ;  /* 0x0000002424249220 */ /* 0x010fe20000400000 */
[----:B------:R-:W-:Y:S01]  /*a5d0*/  @!P2 FMUL R5, R5, 0.5 ;  /* 0x3f0000000505a820 */ /* 0x000fe20000400000 */
[----:B------:R-:W-:Y:S01]  /*a5e0*/  FADD R21, -R48, R21 ;  /* 0x0000001530157221 */ /* 0x000fe20000000100 */
[----:B------:R-:W2:Y:S01]  /*a5f0*/  MUFU.EX2 R44, R44 ;  /* 0x0000002c002c7308 */ /* 0x000ea20000000800 */
[----:B------:R-:W-:Y:S01]  /*a600*/  FSETP.GEU.AND P0, PT, R53, -126, PT ;  /* 0xc2fc00003500780b */ /* 0x000fe20003f0e000 */
[C---:B------:R-:W-:Y:S01]  /*a610*/  FFMA R37, R36.reuse, R16, R45 ;  /* 0x0000001024257223 */ /* 0x040fe2000000002d */
[C---:B------:R-:W-:Y:S01]  /*a620*/  FFMA R16, R36.reuse, R17, R26 ;  /* 0x0000001124107223 */ /* 0x040fe2000000001a */
[C---:B------:R-:W-:Y:S01]  /*a630*/  FFMA R35, R36.reuse, R18, R35 ;  /* 0x0000001224237223 */ /* 0x040fe20000000023 */
[----:B------:R-:W-:Y:S01]  /*a640*/  FADD R29, R29, R36 ;  /* 0x000000241d1d7221 */ /* 0x000fe20000000000 */
[----:B------:R-:W-:Y:S01]  /*a650*/  FFMA R30, R36, R19, R30 ;  /* 0x00000013241e7223 */ /* 0x000fe2000000001e */
[----:B------:R-:W-:Y:S01]  /*a660*/  FMUL R45, R21, 1.4426950216293334961 ;  /* 0x3fb8aa3b152d7820 */ /* 0x000fe20000400000 */
[----:B------:R-:W3:Y:S01]  /*a670*/  MUFU.EX2 R47, R47 ;  /* 0x0000002f002f7308 */ /* 0x000ee20000000800 */
[----:B------:R-:W-:-:S03]  /*a680*/  FADD R23, -R48, R23 ;  /* 0x0000001730177221 */ /* 0x000fc60000000100 */
[----:B------:R-:W-:Y:S02]  /*a690*/  FSETP.GEU.AND P3, PT, R45, -126, PT ;  /* 0xc2fc00002d00780b */ /* 0x000fe40003f6e000 */
[----:B------:R-:W-:Y:S02]  /*a6a0*/  @!P0 FMUL R53, R53, 0.5 ;  /* 0x3f00000035358820 */ /* 0x000fe40000400000 */
[----:B------:R-:W4:Y:S01]  /*a6b0*/  MUFU.EX2 R26, R5 ;  /* 0x00000005001a7308 */ /* 0x000f220000000800 */
[----:B--2---:R-:W-:-:S04]  /*a6c0*/  @!P4 FMUL R44, R44, R44 ;  /* 0x0000002c2c2cc220 */ /* 0x004fc80000400000 */
[----:B------:R-:W-:Y:S01]  /*a6d0*/  FADD R20, R29, R44 ;  /* 0x0000002c1d147221 */ /* 0x000fe20000000000 */
[C---:B0-----:R-:W-:Y:S01]  /*a6e0*/  FFMA R37, R44.reuse, R12, R37 ;  /* 0x0000000c2c257223 */ /* 0x041fe20000000025 */
[C---:B------:R-:W-:Y:S01]  /*a6f0*/  FFMA R36, R44.reuse, R13, R16 ;  /* 0x0000000d2c247223 */ /* 0x040fe20000000010 */
[----:B------:R-:W0:Y:S01]  /*a700*/  MUFU.EX2 R6, R53 ;  /* 0x0000003500067308 */ /* 0x000e220000000800 */
[----:B---3--:R-:W-:Y:S01]  /*a710*/  @!P5 FMUL R47, R47, R47 ;  /* 0x0000002f2f2fd220 */ /* 0x008fe20000400000 */
[CC--:B------:R-:W-:Y:S01]  /*a720*/  FFMA R21, R44.reuse, R14.reuse, R35 ;  /* 0x0000000e2c157223 */ /* 0x0c0fe20000000023 */
[----:B------:R-:W-:Y:S01]  /*a730*/  FFMA R44, R44, R15, R30 ;  /* 0x0000000f2c2c7223 */ /* 0x000fe2000000001e */
[----:B------:R-:W2:Y:S01]  /*a740*/  LDS.128 R16, [R0+0xc80] ;  /* 0x000c800000107984 */ /* 0x000ea20000000c00 */
[-C--:B------:R-:W-:Y:S01]  /*a750*/  FFMA R30, R47, R13.reuse, R46 ;  /* 0x0000000d2f1e7223 */ /* 0x080fe2000000002e */
[----:B------:R-:W-:Y:S01]  /*a760*/  FADD R46, -R49, R39 ;  /* 0x00000027312e7221 */ /* 0x000fe20000000100 */
[C---:B------:R-:W-:Y:S01]  /*a770*/  FFMA R29, R47.reuse, R14, R51 ;  /* 0x0000000e2f1d7223 */ /* 0x040fe20000000033 */
[----:B------:R-:W-:Y:S01]  /*a780*/  FFMA R35, R47, R12, R54 ;  /* 0x0000000c2f237223 */ /* 0x000fe20000000036 */
[----:B----4-:R-:W-:Y:S01]  /*a790*/  @!P2 FMUL R26, R26, R26 ;  /* 0x0000001a1a1aa220 */ /* 0x010fe20000400000 */
[----:B------:R-:W-:Y:S01]  /*a7a0*/  FSETP.GEU.AND P2, PT, R42, -126, PT ;  /* 0xc2fc00002a00780b */ /* 0x000fe20003f4e000 */
[----:B-1----:R-:W-:Y:S01]  /*a7b0*/  FADD R62, -R50, R8 ;  /* 0x00000008323e7221 */ /* 0x002fe20000000100 */
[----:B------:R-:W-:Y:S01]  /*a7c0*/  FMUL R8, R46, 1.4426950216293334961 ;  /* 0x3fb8aa3b2e087820 */ /* 0x000fe20000400000 */
[C---:B------:R-:W-:Y:S01]  /*a7d0*/  FFMA R31, R26.reuse, R12, R31 ;  /* 0x0000000c1a1f7223 */ /* 0x040fe2000000001f */
[----:B------:R-:W-:Y:S01]  /*a7e0*/  @!P3 FMUL R45, R45, 0.5 ;  /* 0x3f0000002d2db820 */ /* 0x000fe20000400000 */
[----:B------:R-:W-:Y:S01]  /*a7f0*/  FADD R54, R43, R26 ;  /* 0x0000001a2b367221 */ /* 0x000fe20000000000 */
[----:B------:R-:W-:Y:S01]  /*a800*/  FFMA R40, R26, R13, R40 ;  /* 0x0000000d1a287223 */ /* 0x000fe20000000028 */
[----:B------:R-:W-:Y:S01]  /*a810*/  FSETP.GEU.AND P4, PT, R8, -126, PT ;  /* 0xc2fc00000800780b */ /* 0x000fe20003f8e000 */
[----:B0-----:R-:W-:Y:S01]  /*a820*/  @!P0 FMUL R6, R6, R6 ;  /* 0x0000000606068220 */ /* 0x001fe20000400000 */
[----:B------:R-:W0:Y:S01]  /*a830*/  MUFU.EX2 R66, R45 ;  /* 0x0000002d00427308 */ /* 0x000e220000000800 */
[C---:B------:R-:W-:Y:S01]  /*a840*/  FFMA R39, R26.reuse, R14, R27 ;  /* 0x0000000e1a277223 */ /* 0x040fe2000000001b */
[----:B------:R-:W-:Y:S01]  /*a850*/  FFMA R34, R26, R15, R34 ;  /* 0x0000000f1a227223 */ /* 0x000fe20000000022 */
[----:B------:R-:W-:Y:S01]  /*a860*/  FFMA R51, R6, R12, R25 ;  /* 0x0000000c06337223 */ /* 0x000fe20000000019 */
[----:B------:R-:W-:Y:S01]  /*a870*/  @!P2 FMUL R42, R42, 0.5 ;  /* 0x3f0000002a2aa820 */ /* 0x000fe20000400000 */
[----:B------:R-:W-:Y:S01]  /*a880*/  FFMA R68, R6, R13, R24 ;  /* 0x0000000d06447223 */ /* 0x000fe20000000018 */
[----:B------:R-:W-:Y:S01]  /*a890*/  FMUL R62, R62, 1.4426950216293334961 ;  /* 0x3fb8aa3b3e3e7820 */ /* 0x000fe20000400000 */
[----:B------:R-:W1:Y:S01]  /*a8a0*/  LDS.128 R24, [R63+0x170] ;  /* 0x000170003f187984 */ /* 0x000e620000000c00 */
[----:B------:R-:W3:Y:S01]  /*a8b0*/  MUFU.EX2 R12, R42 ;  /* 0x0000002a000c7308 */ /* 0x000ee20000000800 */
[----:B------:R-:W-:Y:S01]  /*a8c0*/  FADD R43, -R48, R22 ;  /* 0x00000016302b7221 */ /* 0x000fe20000000100 */
[----:B------:R-:W-:Y:S01]  /*a8d0*/  FADD R5, R60, R47 ;  /* 0x0000002f3c057221 */ /* 0x000fe20000000000 */
[----:B------:R-:W-:Y:S01]  /*a8e0*/  @!P4 FMUL R8, R8, 0.5 ;  /* 0x3f0000000808c820 */ /* 0x000fe20000400000 */
[----:B------:R-:W-:Y:S01]  /*a8f0*/  FSETP.GEU.AND P0, PT, R62, -126, PT ;  /* 0xc2fc00003e00780b */ /* 0x000fe20003f0e000 */
[----:B------:R-:W-:Y:S01]  /*a900*/  FMUL R43, R43, 1.4426950216293334961 ;  /* 0x3fb8aa3b2b2b7820 */ /* 0x000fe20000400000 */
[-C--:B------:R-:W-:Y:S01]  /*a910*/  FFMA R52, R47, R15.reuse, R52 ;  /* 0x0000000f2f347223 */ /* 0x080fe20000000034 */
[----:B------:R-:W-:Y:S01]  /*a920*/  FMUL R47, R7, 1.4426950216293334961 ;  /* 0x3fb8aa3b072f7820 */ /* 0x000fe20000400000 */
[C---:B------:R-:W-:Y:S01]  /*a930*/  FFMA R41, R6.reuse, R14, R41 ;  /* 0x0000000e06297223 */ /* 0x040fe20000000029 */
[----:B------:R-:W4:Y:S01]  /*a940*/  MUFU.EX2 R8, R8 ;  /* 0x0000000800087308 */ /* 0x000f220000000800 */
[----:B------:R-:W-:Y:S01]  /*a950*/  FFMA R22, R6, R15, R38 ;  /* 0x0000000f06167223 */ /* 0x000fe20000000026 */
[----:B0-----:R-:W-:Y:S01]  /*a960*/  @!P3 FMUL R66, R66, R66 ;  /* 0x000000424242b220 */ /* 0x001fe20000400000 */
[----:B------:R-:W-:Y:S01]  /*a970*/  FSETP.GEU.AND P1, PT, R47, -126, PT ;  /* 0xc2fc00002f00780b */ /* 0x000fe20003f2e000 */
[----:B------:R-:W-:Y:S01]  /*a980*/  FADD R7, R4, R6 ;  /* 0x0000000604077221 */ /* 0x000fe20000000000 */
[C---:B------:R-:W-:Y:S01]  /*a990*/  FADD R9, -R50.reuse, R9 ;  /* 0x0000000932097221 */ /* 0x040fe20000000100 */
[----:B------:R-:W-:Y:S01]  /*a9a0*/  FADD R11, -R50, R11 ;  /* 0x0000000b320b7221 */ /* 0x000fe20000000100 */
[----:B---3--:R-:W-:Y:S01]  /*a9b0*/  @!P2 FMUL R12, R12, R12 ;  /* 0x0000000c0c0ca220 */ /* 0x008fe20000400000 */
[----:B------:R-:W-:Y:S01]  /*a9c0*/  FSETP.GEU.AND P2, PT, R43, -126, PT ;  /* 0xc2fc00002b00780b */ /* 0x000fe20003f4e000 */
[----:B------:R-:W-:Y:S01]  /*a9d0*/  @!P0 FMUL R62, R62, 0.5 ;  /* 0x3f0000003e3e8820 */ /* 0x000fe20000400000 */
[----:B--2---:R-:W-:Y:S01]  /*a9e0*/  FFMA R53, R66, R18, R41 ;  /* 0x0000001242357223 */ /* 0x004fe20000000029 */
[----:B------:R-:W-:Y:S01]  /*a9f0*/  FADD R20, R20, R12 ;  /* 0x0000000c14147221 */ /* 0x000fe20000000000 */
[C---:B------:R-:W-:Y:S01]  /*aa00*/  FFMA R46, R12.reuse, R16, R37 ;  /* 0x000000100c2e7223 */ /* 0x040fe20000000025 */
[C---:B------:R-:W-:Y:S01]  /*aa10*/  FFMA R36, R12.reuse, R17, R36 ;  /* 0x000000110c247223 */ /* 0x040fe20000000024 */
[C---:B------:R-:W-:Y:S01]  /*aa20*/  FFMA R21, R12.reuse, R18, R21 ;  /* 0x000000120c157223 */ /* 0x040fe20000000015 */
[----:B------:R-:W-:Y:S01]  /*aa30*/  FFMA R44, R12, R19, R44 ;  /* 0x000000130c2c7223 */ /* 0x000fe2000000002c */
[----:B----4-:R-:W-:Y:S01]  /*aa40*/  @!P4 FMUL R8, R8, R8 ;  /* 0x000000080808c220 */ /* 0x010fe20000400000 */
[----:B------:R-:W0:Y:S01]  /*aa50*/  LDS.128 R12, [R0+0xd00] ;  /* 0x000d0000000c7984 */ /* 0x000e220000000c00 */
[----:B------:R-:W-:Y:S01]  /*aa60*/  FMUL R41, R9, 1.4426950216293334961 ;  /* 0x3fb8aa3b09297820 */ /* 0x000fe20000400000 */
[----:B------:R-:W-:Y:S01]  /*aa70*/  FADD R60, R7, R66 ;  /* 0x00000042073c7221 */ /* 0x000fe20000000000 */
[----:B------:R-:W-:Y:S01]  /*aa80*/  FADD R9, R5, R8 ;  /* 0x0000000805097221 */ /* 0x000fe20000000000 */
[----:B------:R-:W2:Y:S01]  /*aa90*/  MUFU.EX2 R62, R62 ;  /* 0x0000003e003e7308 */ /* 0x000ea20000000800 */
[----:B------:R-:W3:Y:S01]  /*aaa0*/  LDS.128 R4, [R63+0xf0] ;  /* 0x0000f0003f047984 */ /* 0x000ee20000000c00 */
[----:B------:R-:W-:Y:S01]  /*aab0*/  @!P2 FMUL R43, R43, 0.5 ;  /* 0x3f0000002b2ba820 */ /* 0x000fe20000400000 */
[----:B------:R-:W-:Y:S01]  /*aac0*/  FSETP.GEU.AND P5, PT, R41, -126, PT ;  /* 0xc2fc00002900780b */ /* 0x000fe20003fae000 */
[----:B------:R-:W-:Y:S01]  /*aad0*/  @!P1 FMUL R47, R47, 0.5 ;  /* 0x3f0000002f2f9820 */ /* 0x000fe20000400000 */
[C---:B------:R-:W-:Y:S01]  /*aae0*/  FFMA R35, R8.reuse, R16, R35 ;  /* 0x0000001008237223 */ /* 0x040fe20000000023 */
[C---:B------:R-:W-:Y:S01]  /*aaf0*/  FFMA R30, R8.reuse, R17, R30 ;  /* 0x00000011081e7223 */ /* 0x040fe2000000001e */
[----:B------:R-:W-:Y:S01]  /*ab00*/  FFMA R29, R8, R18, R29 ;  /* 0x00000012081d7223 */ /* 0x000fe2000000001d */
[----:B------:R-:W4:Y:S01]  /*ab10*/  MUFU.EX2 R43, R43 ;  /* 0x0000002b002b7308 */ /* 0x000f220000000800 */
[C---:B-1----:R-:W-:Y:S01]  /*ab20*/  FADD R24, -R49.reuse, R24 ;  /* 0x0000001831187221 */ /* 0x042fe20000000100 */
[----:B------:R-:W-:Y:S01]  /*ab30*/  FADD R25, -R49, R25 ;  /* 0x0000001931197221 */ /* 0x000fe20000000100 */
[-C--:B------:R-:W-:Y:S01]  /*ab40*/  FFMA R22, R66, R19.reuse, R22 ;  /* 0x0000001342167223 */ /* 0x080fe20000000016 */
[----:B------:R-:W-:Y:S01]  /*ab50*/  FFMA R8, R8, R19, R52 ;  /* 0x0000001308087223 */ /* 0x000fe20000000034 */
[----:B------:R-:W-:Y:S01]  /*ab60*/  FMUL R45, R24, 1.4426950216293334961 ;  /* 0x3fb8aa3b182d7820 */ /* 0x000fe20000400000 */
[----:B------:R-:W-:Y:S01]  /*ab70*/  FFMA R42, R66, R16, R51 ;  /* 0x00000010422a7223 */ /* 0x000fe20000000033 */
[----:B------:R-:W-:Y:S01]  /*ab80*/  FMUL R51, R23, 1.4426950216293334961 ;  /* 0x3fb8aa3b17337820 */ /* 0x000fe20000400000 */
[----:B------:R-:W1:Y:S01]  /*ab90*/  MUFU.EX2 R37, R47 ;  /* 0x0000002f00257308 */ /* 0x000e620000000800 */
[----:B------:R-:W-:Y:S01]  /*aba0*/  @!P5 FMUL R41, R41, 0.5 ;  /* 0x3f0000002929d820 */ /* 0x000fe20000400000 */
[----:B--2---:R-:W-:Y:S01]  /*abb0*/  @!P0 FMUL R62, R62, R62 ;  /* 0x0000003e3e3e8220 */ /* 0x004fe20000400000 */
[----:B------:R-:W-:Y:S01]  /*abc0*/  FSETP.GEU.AND P3, PT, R45, -126, PT ;  /* 0xc2fc00002d00780b */ /* 0x000fe20003f6e000 */
[----:B------:R-:W-:Y:S01]  /*abd0*/  FFMA R38, R66, R17, R68 ;  /* 0x0000001142267223 */ /* 0x000fe20000000044 */
[----:B------:R-:W-:Y:S01]  /*abe0*/  FSETP.GEU.AND P0, PT, R51, -126, PT ;  /* 0xc2fc00003300780b */ /* 0x000fe20003f0e000 */
[C---:B------:R-:W-:Y:S01]  /*abf0*/  FFMA R39, R62.reuse, R18, R39 ;  /* 0x000000123e277223 */ /* 0x040fe20000000027 */
[----:B------:R-:W-:Y:S01]  /*ac00*/  FFMA R18, R62, R19, R34 ;  /* 0x000000133e127223 */ /* 0x000fe20000000022 */
[----:B------:R-:W2:Y:S01]  /*ac10*/  MUFU.EX2 R41, R41 ;  /* 0x0000002900297308 */ /* 0x000ea20000000800 */
[----:B----4-:R-:W-:Y:S01]  /*ac20*/  @!P2 FMUL R43, R43, R43 ;  /* 0x0000002b2b2ba220 */ /* 0x010fe20000400000 */
[----:B------:R-:W-:Y:S01]  /*ac30*/  FADD R19, -R50, R10 ;  /* 0x0000000a32137221 */ /* 0x000fe20000000100 */
[----:B------:R-:W-:Y:S01]  /*ac40*/  FMUL R10, R25, 1.4426950216293334961 ;  /* 0x3fb8aa3b190a7820 */ /* 0x000fe20000400000 */
[C---:B------:R-:W-:Y:S01]  /*ac50*/  FFMA R52, R62.reuse, R16, R31 ;  /* 0x000000103e347223 */ /* 0x040fe2000000001f */
[----:B------:R-:W-:Y:S01]  /*ac60*/  FFMA R16, R62, R17, R40 ;  /* 0x000000113e107223 */ /* 0x000fe20000000028 */
[----:B------:R-:W-:Y:S01]  /*ac70*/  FADD R54, R54, R62 ;  /* 0x0000003e36367221 */ /* 0x000fe20000000000 */
[----:B------:R-:W-:Y:S01]  /*ac80*/  FADD R31, R60, R43 ;  /* 0x0000002b3c1f7221 */ /* 0x000fe20000000000 */
[----:B------:R-:W-:Y:S01]  /*ac90*/  FSETP.GEU.AND P2, PT, R10, -126, PT ;  /* 0xc2fc00000a00780b */ /* 0x000fe20003f4e000 */
[----:B-1----:R-:W-:Y:S01]  /*aca0*/  @!P1 FMUL R37, R37, R37 ;  /* 0x0000002525259220 */ /* 0x002fe20000400000 */
[----:B------:R-:W-:Y:S01]  /*acb0*/  @!P3 FMUL R45, R45, 0.5 ;  /* 0x3f0000002d2db820 */ /* 0x000fe20000400000 */
[----:B------:R-:W-:Y:S01]  /*acc0*/  @!P0 FMUL R51, R51, 0.5 ;  /* 0x3f00000033338820 */ /* 0x000fe20000400000 */
[C---:B0-----:R-:W-:Y:S01]  /*acd0*/  FFMA R59, R43.reuse, R12, R42 ;  /* 0x0000000c2b3b7223 */ /* 0x041fe2000000002a */
[----:B------:R-:W-:Y:S01]  /*ace0*/  FFMA R34, R43, R15, R22 ;  /* 0x0000000f2b227223 */ /* 0x000fe20000000016 */
[----:B------:R-:W-:Y:S01]  /*acf0*/  FADD R24, R20, R37 ;  /* 0x0000002514187221 */ /* 0x000fe20000000000 */
[-C--:B------:R-:W-:Y:S01]  /*ad00*/  FFMA R42, R37, R14.reuse, R21 ;  /* 0x0000000e252a7223 */ /* 0x080fe20000000015 */
[----:B------:R-:W-:Y:S01]  /*ad10*/  FFMA R38, R43, R13, R38 ;  /* 0x0000000d2b267223 */ /* 0x000fe20000000026 */
[----:B------:R-:W0:Y:S01]  /*ad20*/  LDS.128 R20, [R0+0xd80] ;  /* 0x000d800000147984 */ /* 0x000e220000000c00 */
[----:B---3--:R-:W-:Y:S01]  /*ad30*/  FADD R17, -R64, R4 ;  /* 0x0000000440117221 */ /* 0x008fe20000000100 */
[----:B--2---:R-:W-:Y:S01]  /*ad40*/  @!P5 FMUL R41, R41, R41 ;  /* 0x000000292929d220 */ /* 0x004fe20000400000 */
[----:B------:R-:W-:Y:S01]  /*ad50*/  FFMA R53, R43, R14, R53 ;  /* 0x0000000e2b357223 */ /* 0x000fe20000000035 */
[----:B------:R-:W-:Y:S01]  /*ad60*/  FMUL R4, R19, 1.4426950216293334961 ;  /* 0x3fb8aa3b13047820 */ /* 0x000fe20000400000 */
[----:B------:R-:W-:Y:S01]  /*ad70*/  @!P2 FMUL R10, R10, 0.5 ;  /* 0x3f0000000a0aa820 */ /* 0x000fe20000400000 */
[----:B------:R-:W-:Y:S01]  /*ad80*/  FADD R25, R54, R41 ;  /* 0x0000002936197221 */ /* 0x000fe20000000000 */
[C---:B------:R-:W-:Y:S01]  /*ad90*/  FFMA R43, R41.reuse, R12, R52 ;  /* 0x0000000c292b7223 */ /* 0x040fe20000000034 */
[C---:B------:R-:W-:Y:S01]  /*ada0*/  FFMA R47, R41.reuse, R13, R16 ;  /* 0x0000000d292f7223 */ /* 0x040fe20000000010 */
[C---:B------:R-:W-:Y:S01]  /*adb0*/  FFMA R39, R41.reuse, R14, R39 ;  /* 0x0000000e29277223 */ /* 0x040fe20000000027 */
[----:B------:R-:W-:Y:S01]  /*adc0*/  FFMA R41, R41, R15, R18 ;  /* 0x0000000f29297223 */ /* 0x000fe20000000012 */
[----:B------:R-:W-:Y:S01]  /*add0*/  FMUL R54, R17, 1.4426950216293334961 ;  /* 0x3fb8aa3b11367820 */ /* 0x000fe20000400000 */
[----:B------:R1:W2:Y:S01]  /*ade0*/  MUFU.EX2 R40, R45 ;  /* 0x0000002d00287308 */ /* 0x0002a20000000800 */
[----:B------:R-:W3:Y:S01]  /*adf0*/  LDS.128 R16, [R63+0x70] ;  /* 0x000070003f107984 */ /* 0x000ee20000000c00 */
[----:B------:R-:W-:Y:S01]  /*ae00*/  FSETP.GEU.AND P4, PT, R4, -126, PT ;  /* 0xc2fc00000400780b */ /* 0x000fe20003f8e000 */
[C---:B------:R-:W-:Y:S01]  /*ae10*/  FFMA R46, R37.reuse, R12, R46 ;  /* 0x0000000c252e7223 */ /* 0x040fe2000000002e */
[----:B------:R-:W-:Y:S01]  /*ae20*/  FFMA R36, R37, R13, R36 ;  /* 0x0000000d25247223 */ /* 0x000fe20000000024 */
[----:B------:R-:W-:Y:S01]  /*ae30*/  FADD R26, -R49, R26 ;  /* 0x0000001a311a7221 */ /* 0x000fe20000000100 */
[----:B------:R-:W-:Y:S01]  /*ae40*/  FFMA R44, R37, R15, R44 ;  /* 0x0000000f252c7223 */ /* 0x000fe2000000002c */
[----:B------:R-:W-:Y:S01]  /*ae50*/  FSETP.GEU.AND P1, PT, R54, -126, PT ;  /* 0xc2fc00003600780b */ /* 0x000fe20003f2e000 */
[----:B------:R-:W4:Y:S01]  /*ae60*/  MUFU.EX2 R52, R51 ;  /* 0x0000003300347308 */ /* 0x000f220000000800 */
[----:B-1----:R-:W-:Y:S01]  /*ae70*/  FMUL R45, R26, 1.4426950216293334961 ;  /* 0x3fb8aa3b1a2d7820 */ /* 0x002fe20000400000 */
[----:B------:R-:W-:Y:S01]  /*ae80*/  FMUL R37, R11, 1.4426950216293334961 ;  /* 0x3fb8aa3b0b257820 */ /* 0x000fe20000400000 */
[C---:B------:R-:W-:Y:S01]  /*ae90*/  FADD R5, -R64.reuse, R5 ;  /* 0x0000000540057221 */ /* 0x040fe20000000100 */
[C---:B------:R-:W-:Y:S01]  /*aea0*/  FADD R6, -R64.reuse, R6 ;  /* 0x0000000640067221 */ /* 0x040fe20000000100 */
[C---:B------:R-:W-:Y:S01]  /*aeb0*/  FADD R62, -R64.reuse, R28 ;  /* 0x0000001c403e7221 */ /* 0x040fe20000000100 */
[----:B------:R-:W-:Y:S01]  /*aec0*/  FADD R7, -R64, R7 ;  /* 0x0000000740077221 */ /* 0x000fe20000000100 */
[----:B------:R-:W-:Y:S01]  /*aed0*/  @!P4 FMUL R4, R4, 0.5 ;  /* 0x3f0000000404c820 */ /* 0x000fe20000400000 */
[----:B------:R-:W1:Y:S01]  /*aee0*/  MUFU.EX2 R10, R10 ;  /* 0x0000000a000a7308 */ /* 0x000e620000000800 */
[----:B--2---:R-:W-:Y:S01]  /*aef0*/  @!P3 FMUL R40, R40, R40 ;  /* 0x000000282828b220 */ /* 0x004fe20000400000 */
[----:B------:R-:W-:Y:S01]  /*af00*/  FMUL R5, R5, 1.4426950216293334961 ;  /* 0x3fb8aa3b05057820 */ /* 0x000fe20000400000 */
[----:B------:R-:W-:Y:S01]  /*af10*/  FSETP.GEU.AND P3, PT, R37, -126, PT ;  /* 0xc2fc00002500780b */ /* 0x000fe20003f6e000 */
[----:B------:R-:W-:Y:S01]  /*af20*/  @!P1 FMUL R54, R54, 0.5 ;  /* 0x3f00000036369820 */ /* 0x000fe20000400000 */
[C---:B------:R-:W-:Y:S01]  /*af30*/  FFMA R35, R40.reuse, R12, R35 ;  /* 0x0000000c28237223 */ /* 0x040fe20000000023 */
[C---:B------:R-:W-:Y:S01]  /*af40*/  FFMA R12, R40.reuse, R13, R30 ;  /* 0x0000000d280c7223 */ /* 0x040fe2000000001e */
[----:B------:R-:W-:Y:S01]  /*af50*/  FFMA R8, R40, R15, R8 ;  /* 0x0000000f28087223 */ /* 0x000fe20000000008 */
[----:B------:R-:W-:Y:S01]  /*af60*/  FADD R9, R9, R40 ;  /* 0x0000002809097221 */ /* 0x000fe20000000000 */
[----:B----4-:R-:W-:Y:S01]  /*af70*/  @!P0 FMUL R52, R52, R52 ;  /* 0x0000003434348220 */ /* 0x010fe20000400000 */
[----:B------:R-:W-:Y:S01]  /*af80*/  FFMA R13, R40, R14, R29 ;  /* 0x0000000e280d7223 */ /* 0x000fe2000000001d */
[----:B------:R2:W4:Y:S01]  /*af90*/  MUFU.EX2 R30, R4 ;  /* 0x00000004001e7308 */ /* 0x0005220000000800 */
[----:B------:R-:W-:Y:S01]  /*afa0*/  FSETP.GEU.AND P5, PT, R5, -126, PT ;  /* 0xc2fc00000500780b */ /* 0x000fe20003fae000 */
[----:B------:R-:W-:Y:S01]  /*afb0*/  FADD R31, R31, R52 ;  /* 0x000000341f1f7221 */ /* 0x000fe20000000000 */
[C---:B0-----:R-:W-:Y:S01]  /*afc0*/  FFMA R59, R52.reuse, R20, R59 ;  /* 0x00000014343b7223 */ /* 0x041fe2000000003b */
[C---:B------:R-:W-:Y:S01]  /*afd0*/  FFMA R55, R52.reuse, R21, R38 ;  /* 0x0000001534377223 */ /* 0x040fe20000000026 */
[----:B------:R-:W-:Y:S01]  /*afe0*/  FFMA R53, R52, R22, R53 ;  /* 0x0000001634357223 */ /* 0x000fe20000000035 */
[----:B-1----:R-:W-:Y:S01]  /*aff0*/  @!P2 FMUL R10, R10, R10 ;  /* 0x0000000a0a0aa220 */ /* 0x002fe20000400000 */
[----:B------:R-:W-:Y:S01]  /*b000*/  FFMA R51, R52, R23, R34 ;  /* 0x0000001734337223 */ /* 0x000fe20000000022 */
[----:B------:R-:W-:Y:S01]  /*b010*/  FSETP.GEU.AND P2, PT, R45, -126, PT ;  /* 0xc2fc00002d00780b */ /* 0x000fe20003f4e000 */
[----:B------:R0:W1:Y:S01]  /*b020*/  MUFU.EX2 R29, R54 ;  /* 0x00000036001d7308 */ /* 0x0000620000000800 */
[----:B------:R-:W-:Y:S01]  /*b030*/  FADD R26, R9, R10 ;  /* 0x0000000a091a7221 */ /* 0x000fe20000000000 */
[C---:B------:R-:W-:Y:S01]  /*b040*/  FFMA R52, R10.reuse, R20, R35 ;  /* 0x000000140a347223 */ /* 0x040fe20000000023 */
[C---:B--2---:R-:W-:Y:S01]  /*b050*/  FFMA R4, R10.reuse, R21, R12 ;  /* 0x000000150a047223 */ /* 0x044fe2000000000c */
[C---:B------:R-:W-:Y:S01]  /*b060*/  FFMA R40, R10.reuse, R22, R13 ;  /* 0x000000160a287223 */ /* 0x040fe2000000000d */
[----:B------:R-:W-:Y:S01]  /*b070*/  FFMA R38, R10, R23, R8 ;  /* 0x000000170a267223 */ /* 0x000fe20000000008 */
[----:B------:R-:W2:Y:S01]  /*b080*/  LDS.128 R12, [R0+0xe00] ;  /* 0x000e0000000c7984 */ /* 0x000ea20000000c00 */
[----:B---3--:R-:W-:Y:S01]  /*b090*/  FADD R16, -R48, R16 ;  /* 0x0000001030107221 */ /* 0x008fe20000000100 */
[----:B------:R-:W-:Y:S01]  /*b0a0*/  @!P3 FMUL R37, R37, 0.5 ;  /* 0x3f0000002525b820 */ /* 0x000fe20000400000 */
[----:B----4-:R-:W-:Y:S01]  /*b0b0*/  @!P4 FMUL R30, R30, R30 ;  /* 0x0000001e1e1ec220 */ /* 0x010fe20000400000 */
[----:B------:R-:W3:Y:S01]  /*b0c0*/  LDS.128 R8, [R63+0x200] ;  /* 0x000200003f087984 */ /* 0x000ee20000000c00 */
[----:B------:R-:W-:Y:S01]  /*b0d0*/  FMUL R60, R16, 1.4426950216293334961 ;  /* 0x3fb8aa3b103c7820 */ /* 0x000fe20000400000 */
[----:B------:R-:W-:Y:S01]  /*b0e0*/  @!P2 FMUL R45, R45, 0.5 ;  /* 0x3f0000002d2da820 */ /* 0x000fe20000400000 */
[----:B------:R-:W-:Y:S01]  /*b0f0*/  @!P5 FMUL R5, R5, 0.5 ;  /* 0x3f0000000505d820 */ /* 0x000fe20000400000 */
[----:B------:R4:W5:Y:S01]  /*b100*/  MUFU.EX2 R34, R37 ;  /* 0x0000002500227308 */ /* 0x0009620000000800 */
[----:B0-----:R-:W-:Y:S01]  /*b110*/  FADD R54, -R49, R27 ;  /* 0x0000001b31367221 */ /* 0x001fe20000000100 */
[----:B------:R-:W-:Y:S01]  /*b120*/  FSETP.GEU.AND P4, PT, R60, -126, PT ;  /* 0xc2fc00003c00780b */ /* 0x000fe20003f8e000 */
[----:B-1----:R-:W-:Y:S01]  /*b130*/  @!P1 FMUL R29, R29, R29 ;  /* 0x0000001d1d1d9220 */ /* 0x002fe20000400000 */
[-C--:B------:R-:W-:Y:S01]  /*b140*/  FFMA R43, R30, R20.reuse, R43 ;  /* 0x000000141e2b7223 */ /* 0x080fe2000000002b */
[----:B------:R-:W-:Y:S01]  /*b150*/  FADD R17, -R48, R17 ;  /* 0x0000001130117221 */ /* 0x000fe20000000100 */
[-C--:B------:R-:W-:Y:S01]  /*b160*/  FFMA R47, R30, R21.reuse, R47 ;  /* 0x000000151e2f7223 */ /* 0x080fe2000000002f */
[C---:B------:R-:W-:Y:S01]  /*b170*/  FFMA R46, R29.reuse, R20, R46 ;  /* 0x000000141d2e7223 */ /* 0x040fe2000000002e */
[----:B------:R0:W1:Y:S01]  /*b180*/  MUFU.EX2 R35, R45 ;  /* 0x0000002d00237308 */ /* 0x0000620000000800 */
[C---:B------:R-:W-:Y:S01]  /*b190*/  FFMA R20, R29.reuse, R21, R36 ;  /* 0x000000151d147223 */ /* 0x040fe20000000024 */
[----:B----4-:R-:W-:Y:S01]  /*b1a0*/  FMUL R37, R6, 1.4426950216293334961 ;  /* 0x3fb8aa3b06257820 */ /* 0x010fe20000400000 */
[-C--:B------:R-:W-:Y:S01]  /*b1b0*/  FFMA R39, R30, R22.reuse, R39 ;  /* 0x000000161e277223 */ /* 0x080fe20000000027 */
[C---:B------:R-:W-:Y:S01]  /*b1c0*/  FFMA R42, R29.reuse, R22, R42 ;  /* 0x000000161d2a7223 */ /* 0x040fe2000000002a */
[----:B------:R-:W-:Y:S01]  /*b1d0*/  FFMA R16, R29, R23, R44 ;  /* 0x000000171d107223 */ /* 0x000fe2000000002c */
[----:B------:R-:W-:Y:S01]  /*b1e0*/  FMUL R54, R54, 1.4426950216293334961 ;  /* 0x3fb8aa3b36367820 */ /* 0x000fe20000400000 */
[----:B------:R-:W-:Y:S01]  /*b1f0*/  @!P4 FMUL R60, R60, 0.5 ;  /* 0x3f0000003c3cc820 */ /* 0x000fe20000400000 */
[----:B------:R4:W2:Y:S01]  /*b200*/  MUFU.EX2 R27, R5 ;  /* 0x00000005001b7308 */ /* 0x0008a20000000800 */
[----:B-----5:R-:W-:Y:S01]  /*b210*/  @!P3 FMUL R34, R34, R34 ;  /* 0x000000222222b220 */ /* 0x020fe20000400000 */
[----:B0-----:R-:W-:Y:S01]  /*b220*/  FMUL R45, R17, 1.4426950216293334961 ;  /* 0x3fb8aa3b112d7820 */ /* 0x001fe20000400000 */
[----:B------:R-:W-:Y:S01]  /*b230*/  FSETP.GEU.AND P1, PT, R37, -126, PT ;  /* 0xc2fc00002500780b */ /* 0x000fe20003f2e000 */
[----:B------:R-:W-:Y:S01]  /*b240*/  FADD R18, -R48, R18 ;  /* 0x0000001230127221 */ /* 0x000fe20000000100 */
[----:B------:R-:W-:Y:S01]  /*b250*/  FSETP.GEU.AND P0, PT, R54, -126, PT ;  /* 0xc2fc00003600780b */ /* 0x000fe20003f0e000 */
[----:B------:R-:W-:Y:S01]  /*b260*/  FADD R19, -R48, R19 ;  /* 0x0000001330137221 */ /* 0x000fe20000000100 */
[----:B------:R-:W-:Y:S01]  /*b270*/  FMUL R62, R62, 1.4426950216293334961 ;  /* 0x3fb8aa3b3e3e7820 */ /* 0x000fe20000400000 */
[----:B------:R-:W0:Y:S01]  /*b280*/  MUFU.EX2 R36, R60 ;  /* 0x0000003c00247308 */ /* 0x000e220000000800 */
[----:B-1----:R-:W-:Y:S01]  /*b290*/  @!P2 FMUL R35, R35, R35 ;  /* 0x000000232323a220 */ /* 0x002fe20000400000 */
[----:B----4-:R-:W-:Y:S01]  /*b2a0*/  FFMA R5, R30, R23, R41 ;  /* 0x000000171e057223 */ /* 0x010fe20000000029 */
[----:B------:R-:W-:Y:S01]  /*b2b0*/  FSETP.GEU.AND P2, PT, R45, -126, PT ;  /* 0xc2fc00002d00780b */ /* 0x000fe20003f4e000 */
[----:B------:R-:W-:Y:S01]  /*b2c0*/  FMUL R61, R19, 1.4426950216293334961 ;  /* 0x3fb8aa3b133d7820 */ /* 0x000fe20000400000 */
[----:B------:R-:W-:Y:S01]  /*b2d0*/  FSETP.GEU.AND P3, PT, R62, -126, PT ;  /* 0xc2fc00003e00780b */ /* 0x000fe20003f6e000 */
[----:B------:R-:W-:Y:S01]  /*b2e0*/  FADD R24, R24, R29 ;  /* 0x0000001d18187221 */ /* 0x000fe20000000000 */
[----:B------:R-:W-:Y:S01]  /*b2f0*/  FADD R25, R25, R30 ;  /* 0x0000001e19197221 */ /* 0x000fe20000000000 */
[-C--:B--2---:R-:W-:Y:S01]  /*b300*/  FFMA R17, R35, R12.reuse, R52 ;  /* 0x0000000c23117223 */ /* 0x084fe20000000034 */
[----:B------:R-:W-:Y:S01]  /*b310*/  @!P5 FMUL R27, R27, R27 ;  /* 0x0000001b1b1bd220 */ /* 0x000fe20000400000 */
[----:B------:R-:W-:Y:S01]  /*b320*/  FFMA R52, R34, R12, R43 ;  /* 0x0000000c22347223 */ /* 0x000fe2000000002b */
[-C--:B------:R-:W-:Y:S01]  /*b330*/  FFMA R41, R35, R13.reuse, R4 ;  /* 0x0000000d23297223 */ /* 0x080fe20000000004 */
[----:B---3--:R-:W-:Y:S01]  /*b340*/  FADD R8, -R50, R8 ;  /* 0x0000000832087221 */ /* 0x008fe20000000100 */
[-C--:B------:R-:W-:Y:S01]  /*b350*/  FFMA R6, R27, R13.reuse, R20 ;  /* 0x0000000d1b067223 */ /* 0x080fe20000000014 */
[-C--:B------:R-:W-:Y:S01]  /*b360*/  FFMA R4, R34, R13.reuse, R47 ;  /* 0x0000000d22047223 */ /* 0x080fe2000000002f */
[----:B------:R-:W1:Y:S01]  /*b370*/  LDS.128 R20, [R0+0xe80] ;  /* 0x000e800000147984 */ /* 0x000e620000000c00 */
[----:B------:R-:W-:Y:S01]  /*b380*/  FMUL R43, R8, 1.4426950216293334961 ;  /* 0x3fb8aa3b082b7820 */ /* 0x000fe20000400000 */
[----:B0-----:R-:W-:Y:S01]  /*b390*/  @!P4 FMUL R36, R36, R36 ;  /* 0x000000242424c220 */ /* 0x001fe20000400000 */
[----:B------:R-:W-:Y:S01]  /*b3a0*/  @!P1 FMUL R37, R37, 0.5 ;  /* 0x3f00000025259820 */ /* 0x000fe20000400000 */
[----:B------:R-:W-:Y:S01]  /*b3b0*/  FADD R60, -R49, R33 ;  /* 0x00000021313c7221 */ /* 0x000fe20000000100 */
[----:B------:R-:W-:Y:S01]  /*b3c0*/  @!P0 FMUL R54, R54, 0.5 ;  /* 0x3f00000036368820 */ /* 0x000fe20000400000 */
[----:B------:R-:W-:Y:S01]  /*b3d0*/  FSETP.GEU.AND P6, PT, R43, -126, PT ;  /* 0xc2fc00002b00780b */ /* 0x000fe20003fce000 */
[C---:B------:R-:W-:Y:S01]  /*b3e0*/  FFMA R55, R36.reuse, R13, R55 ;  /* 0x0000000d24377223 */ /* 0x040fe20000000037 */
[----:B------:R-:W-:Y:S01]  /*b3f0*/  FADD R13, -R49, R32 ;  /* 0x00000020310d7221 */ /* 0x000fe20000000100 */
[----:B------:R-:W0:Y:S01]  /*b400*/  MUFU.EX2 R37, R37 ;  /* 0x0000002500257308 */ /* 0x000e220000000800 */
[----:B------:R-:W-:Y:S01]  /*b410*/  @!P2 FMUL R45, R45, 0.5 ;  /* 0x3f0000002d2da820 */ /* 0x000fe20000400000 */
[-C--:B------:R-:W-:Y:S01]  /*b420*/  FFMA R46, R27, R12.reuse, R46 ;  /* 0x0000000c1b2e7223 */ /* 0x080fe2000000002e */
[----:B------:R-:W-:Y:S01]  /*b430*/  FMUL R13, R13, 1.4426950216293334961 ;  /* 0x3fb8aa3b0d0d7820 */ /* 0x000fe20000400000 */
[----:B------:R-:W-:Y:S01]  /*b440*/  FFMA R59, R36, R12, R59 ;  /* 0x0000000c243b7223 */ /* 0x000fe2000000003b */
[----:B------:R-:W-:Y:S01]  /*b450*/  FMUL R12, R18, 1.4426950216293334961 ;  /* 0x3fb8aa3b120c7820 */ /* 0x000fe20000400000 */
[-C--:B------:R-:W-:Y:S01]  /*b460*/  FFMA R8, R27, R14.reuse, R42 ;  /* 0x0000000e1b087223 */ /* 0x080fe2000000002a */
[-C--:B------:R-:W-:Y:S01]  /*b470*/  FFMA R11, R35, R14.reuse, R40 ;  /* 0x0000000e230b7223 */ /* 0x080fe20000000028 */
[----:B------:R-:W-:Y:S01]  /*b480*/  FSETP.GEU.AND P4, PT, R13, -126, PT ;  /* 0xc2fc00000d00780b */ /* 0x000fe20003f8e000 */
[----:B------:R-:W2:Y:S01]  /*b490*/  MUFU.EX2 R28, R54 ;  /* 0x00000036001c7308 */ /* 0x000ea20000000800 */
[----:B------:R-:W-:Y:S01]  /*b4a0*/  @!P6 FMUL R43, R43, 0.5 ;  /* 0x3f0000002b2be820 */ /* 0x000fe20000400000 */
[----:B------:R-:W-:Y:S01]  /*b4b0*/  FSETP.GEU.AND P5, PT, R12, -126, PT ;  /* 0xc2fc00000c00780b */ /* 0x000fe20003fae000 */
[-C--:B------:R-:W-:Y:S01]  /*b4c0*/  FFMA R44, R34, R14.reuse, R39 ;  /* 0x0000000e222c7223 */ /* 0x080fe20000000027 */
[----:B------:R-:W-:Y:S01]  /*b4d0*/  FFMA R53, R36, R14, R53 ;  /* 0x0000000e24357223 */ /* 0x000fe20000000035 */
[----:B------:R-:W-:Y:S01]  /*b4e0*/  FFMA R40, R34, R15, R5 ;  /* 0x0000000f22287223 */ /* 0x000fe20000000005 */
[----:B------:R-:W-:Y:S01]  /*b4f0*/  FMUL R42, R7, 1.4426950216293334961 ;  /* 0x3fb8aa3b072a7820 */ /* 0x000fe20000400000 */
[C---:B------:R-:W-:Y:S01]  /*b500*/  FADD R9, -R50.reuse, R9 ;  /* 0x0000000932097221 */ /* 0x040fe20000000100 */
[----:B------:R1:W3:Y:S01]  /*b510*/  MUFU.EX2 R33, R43 ;  /* 0x0000002b00217308 */ /* 0x0002e20000000800 */
[----:B0-----:R-:W-:Y:S01]  /*b520*/  @!P1 FMUL R37, R37, R37 ;  /* 0x0000002525259220 */ /* 0x001fe20000400000 */
[----:B------:R-:W-:Y:S01]  /*b530*/  FADD R10, -R50, R10 ;  /* 0x0000000a320a7221 */ /* 0x000fe20000000100 */
[----:B------:R-:W-:Y:S01]  /*b540*/  FMUL R60, R60, 1.4426950216293334961 ;  /* 0x3fb8aa3b3c3c7820 */ /* 0x000fe20000400000 */
[----:B------:R-:W-:Y:S01]  /*b550*/  @!P4 FMUL R13, R13, 0.5 ;  /* 0x3f0000000d0dc820 */ /* 0x000fe20000400000 */
[----:B------:R-:W-:Y:S01]  /*b560*/  FMUL R18, R9, 1.4426950216293334961 ;  /* 0x3fb8aa3b09127820 */ /* 0x000fe20000400000 */
[-C--:B------:R-:W-:Y:S01]  /*b570*/  FFMA R16, R27, R15.reuse, R16 ;  /* 0x0000000f1b107223 */ /* 0x080fe20000000010 */
[----:B------:R-:W-:Y:S01]  /*b580*/  @!P5 FMUL R12, R12, 0.5 ;  /* 0x3f0000000c0cd820 */ /* 0x000fe20000400000 */
[----:B------:R0:W4:Y:S01]  /*b590*/  MUFU.EX2 R32, R45 ;  /* 0x0000002d00207308 */ /* 0x0001220000000800 */
[----:B--2---:R-:W-:Y:S01]  /*b5a0*/  @!P0 FMUL R28, R28, R28 ;  /* 0x0000001c1c1c8220 */ /* 0x004fe20000400000 */
[----:B------:R-:W-:Y:S01]  /*b5b0*/  FFMA R51, R36, R15, R51 ;  /* 0x0000000f24337223 */ /* 0x000fe20000000033 */
[----:B------:R-:W-:Y:S01]  /*b5c0*/  FSETP.GEU.AND P1, PT, R18, -126, PT ;  /* 0xc2fc00001200780b */ /* 0x000fe20003f2e000 */
[----:B------:R-:W-:Y:S01]  /*b5d0*/  @!P3 FMUL R62, R62, 0.5 ;  /* 0x3f0000003e3eb820 */ /* 0x000fe20000400000 */
[----:B------:R-:W-:Y:S01]  /*b5e0*/  FSETP.GEU.AND P0, PT, R61, -126, PT ;  /* 0xc2fc00003d00780b */ /* 0x000fe20003f0e000 */
[CC--:B-1----:R-:W-:Y:S01]  /*b5f0*/  FFMA R43, R37.reuse, R20.reuse, R46 ;  /* 0x00000014252b7223 */ /* 0x0c2fe2000000002e */
[----:B------:R-:W-:Y:S01]  /*b600*/  FFMA R17, R28, R20, R17 ;  /* 0x000000141c117223 */ /* 0x000fe20000000011 */
[----:B------:R-:W-:Y:S01]  /*b610*/  FFMA R39, R37, R22, R8 ;  /* 0x0000001625277223 */ /* 0x000fe20000000008 */
[----:B---3--:R-:W-:Y:S01]  /*b620*/  @!P6 FMUL R33, R33, R33 ;  /* 0x000000212121e220 */ /* 0x008fe20000400000 */
[----:B0-----:R-:W-:Y:S01]  /*b630*/  FFMA R45, R35, R15, R38 ;  /* 0x0000000f232d7223 */ /* 0x001fe20000000026 */
[----:B------:R-:W-:Y:S01]  /*b640*/  FSETP.GEU.AND P6, PT, R42, -126, PT ;  /* 0xc2fc00002a00780b */ /* 0x000fe20003fce000 */
[----:B------:R0:W1:Y:S01]  /*b650*/  MUFU.EX2 R38, R13 ;  /* 0x0000000d00267308 */ /* 0x0000620000000800 */
[CC--:B------:R-:W-:Y:S01]  /*b660*/  FFMA R14, R33.reuse, R21.reuse, R4 ;  /* 0x00000015210e7223 */ /* 0x0c0fe20000000004 */
[----:B------:R-:W-:Y:S01]  /*b670*/  FFMA R52, R33, R20, R52 ;  /* 0x0000001421347223 */ /* 0x000fe20000000034 */
[----:B------:R-:W-:Y:S01]  /*b680*/  FFMA R15, R28, R22, R11 ;  /* 0x000000161c0f7223 */ /* 0x000fe2000000000b */
[----:B------:R-:W-:Y:S01]  /*b690*/  @!P1 FMUL R18, R18, 0.5 ;  /* 0x3f00000012129820 */ /* 0x000fe20000400000 */
[----:B----4-:R-:W-:Y:S01]  /*b6a0*/  @!P2 FMUL R32, R32, R32 ;  /* 0x000000202020a220 */ /* 0x010fe20000400000 */
[----:B------:R-:W-:Y:S01]  /*b6b0*/  FSETP.GEU.AND P2, PT, R60, -126, PT ;  /* 0xc2fc00003c00780b */ /* 0x000fe20003f4e000 */
[----:B------:R-:W-:Y:S01]  /*b6c0*/  @!P0 FMUL R61, R61, 0.5 ;  /* 0x3f0000003d3d8820 */ /* 0x000fe20000400000 */
[----:B------:R-:W-:Y:S01]  /*b6d0*/  FFMA R44, R33, R22, R44 ;  /* 0x00000016212c7223 */ /* 0x000fe2000000002c */
[CC--:B0-----:R-:W-:Y:S01]  /*b6e0*/  FFMA R13, R37.reuse, R21.reuse, R6 ;  /* 0x00000015250d7223 */ /* 0x0c1fe20000000006 */
[----:B------:R-:W-:Y:S01]  /*b6f0*/  FFMA R59, R32, R20, R59 ;  /* 0x00000014203b7223 */ /* 0x000fe2000000003b */
[----:B------:R-:W0:Y:S01]  /*b700*/  LDS.128 R4, [R0+0xf00] ;  /* 0x000f000000047984 */ /* 0x000e220000000c00 */
[----:B------:R2:W3:Y:S01]  /*b710*/  MUFU.EX2 R20, R12 ;  /* 0x0000000c00147308 */ /* 0x0004e20000000800 */
[----:B------:R-:W-:Y:S01]  /*b720*/  @!P6 FMUL R42, R42, 0.5 ;  /* 0x3f0000002a2ae820 */ /* 0x000fe20000400000 */
[C---:B------:R-:W-:Y:S01]  /*b730*/  FFMA R53, R32.reuse, R22, R53 ;  /* 0x0000001620357223 */ /* 0x040fe20000000035 */
[-C--:B------:R-:W-:Y:S01]  /*b740*/  FFMA R55, R32, R21.reuse, R55 ;  /* 0x0000001520377223 */ /* 0x080fe20000000037 */
[----:B------:R-:W-:Y:S01]  /*b750*/  FFMA R41, R28, R21, R41 ;  /* 0x000000151c297223 */ /* 0x000fe20000000029 */
[-C--:B------:R-:W-:Y:S01]  /*b760*/  FFMA R47, R37, R23.reuse, R16 ;  /* 0x00000017252f7223 */ /* 0x080fe20000000010 */
[----:B-1----:R-:W-:Y:S01]  /*b770*/  @!P4 FMUL R38, R38, R38 ;  /* 0x000000262626c220 */ /* 0x002fe20000400000 */
[----:B------:R-:W-:Y:S01]  /*b780*/  @!P2 FMUL R60, R60, 0.5 ;  /* 0x3f0000003c3ca820 */ /* 0x000fe20000400000 */
[----:B------:R-:W1:Y:S01]  /*b790*/  MUFU.EX2 R22, R42 ;  /* 0x0000002a00167308 */ /* 0x000e620000000800 */
[----:B--2---:R-:W-:Y:S01]  /*b7a0*/  FMUL R12, R10, 1.4426950216293334961 ;  /* 0x3fb8aa3b0a0c7820 */ /* 0x004fe20000400000 */
[-C--:B------:R-:W-:Y:S01]  /*b7b0*/  FFMA R51, R32, R23.reuse, R51 ;  /* 0x0000001720337223 */ /* 0x080fe20000000033 */
[----:B------:R-:W2:Y:S01]  /*b7c0*/  LDS.128 R8, [R0+0xf80] ;  /* 0x000f800000087984 */ /* 0x000ea20000000c00 */
[-C--:B------:R-:W-:Y:S01]  /*b7d0*/  FFMA R45, R28, R23.reuse, R45 ;  /* 0x000000171c2d7223 */ /* 0x080fe2000000002d */
[----:B------:R-:W-:Y:S01]  /*b7e0*/  FFMA R40, R33, R23, R40 ;  /* 0x0000001721287223 */ /* 0x000fe20000000028 */
[----:B------:R-:W-:Y:S01]  /*b7f0*/  FADD R35, R26, R35 ;  /* 0x000000231a237221 */ /* 0x000fe20000000000 */
[----:B------:R-:W-:Y:S01]  /*b800*/  FADD R24, R24, R27 ;  /* 0x0000001b18187221 */ /* 0x000fe20000000000 */
[----:B------:R-:W4:Y:S01]  /*b810*/  MUFU.EX2 R21, R18 ;  /* 0x0000001200157308 */ /* 0x000f220000000800 */
[----:B---3--:R-:W-:Y:S01]  /*b820*/  @!P5 FMUL R20, R20, R20 ;  /* 0x000000141414d220 */ /* 0x008fe20000400000 */
[----:B------:R-:W-:Y:S01]  /*b830*/  FSETP.GEU.AND P5, PT, R12, -126, PT ;  /* 0xc2fc00000c00780b */ /* 0x000fe20003fae000 */
[----:B------:R-:W-:Y:S01]  /*b840*/  FADD R31, R31, R36 ;  /* 0x000000241f1f7221 */ /* 0x000fe20000000000 */
[----:B------:R-:W-:Y:S01]  /*b850*/  FADD R34, R25, R34 ;  /* 0x0000002219227221 */ /* 0x000fe20000000000 */
[----:B------:R-:W-:Y:S01]  /*b860*/  FADD R35, R35, R28 ;  /* 0x0000001c23237221 */ /* 0x000fe20000000000 */
[----:B------:R-:W-:Y:S01]  /*b870*/  FADD R37, R24, R37 ;  /* 0x0000002518257221 */ /* 0x000fe20000000000 */
[----:B------:R-:W-:Y:S01]  /*b880*/  FADD R31, R31, R32 ;  /* 0x000000201f1f7221 */ /* 0x000fe20000000000 */
[----:B------:R-:W3:Y:S01]  /*b890*/  MUFU.EX2 R60, R60 ;  /* 0x0000003c003c7308 */ /* 0x000ee20000000800 */
[----:B-1----:R-:W-:Y:S01]  /*b8a0*/  @!P6 FMUL R22, R22, R22 ;  /* 0x000000161616e220 */ /* 0x002fe20000400000 */
[----:B------:R-:W-:Y:S01]  /*b8b0*/  FADD R34, R34, R33 ;  /* 0x0000002122227221 */ /* 0x000fe20000000000 */
[----:B------:R-:W-:-:S02]  /*b8c0*/  FADD R35, R35, R38 ;  /* 0x0000002623237221 */ /* 0x000fc40000000000 */
[----:B------:R-:W-:Y:S02]  /*b8d0*/  FADD R37, R37, R22 ;  /* 0x0000001625257221 */ /* 0x000fe40000000000 */
[----:B------:R-:W-:Y:S01]  /*b8e0*/  @!P5 FMUL R12, R12, 0.5 ;  /* 0x3f0000000c0cd820 */ /* 0x000fe20000400000 */
[----:B------:R-:W1:Y:S01]  /*b8f0*/  MUFU.EX2 R62, R62 ;  /* 0x0000003e003e7308 */ /* 0x000e620000000800 */
[----:B----4-:R-:W-:-:S04]  /*b900*/  @!P1 FMUL R21, R21, R21 ;  /* 0x0000001515159220 */ /* 0x010fc80000400000 */
[----:B------:R-:W-:Y:S01]  /*b910*/  FADD R34, R34, R21 ;  /* 0x0000001522227221 */ /* 0x000fe20000000000 */
[-C--:B0-----:R-:W-:Y:S02]  /*b920*/  FFMA R16, R20, R4.reuse, R59 ;  /* 0x0000000414107223 */ /* 0x081fe4000000003b */
[----:B------:R-:W0:Y:S01]  /*b930*/  MUFU.EX2 R61, R61 ;  /* 0x0000003d003d7308 */ /* 0x000e220000000800 */
[----:B------:R-:W-:Y:S01]  /*b940*/  FFMA R17, R38, R4, R17 ;  /* 0x0000000426117223 */ /* 0x000fe20000000011 */
[----:B---3--:R-:W-:Y:S01]  /*b950*/  @!P2 FMUL R60, R60, R60 ;  /* 0x0000003c3c3ca220 */ /* 0x008fe20000400000 */
[-C--:B------:R-:W-:Y:S01]  /*b960*/  FFMA R46, R20, R5.reuse, R55 ;  /* 0x00000005142e7223 */ /* 0x080fe20000000037 */
[-C--:B------:R-:W-:Y:S01]  /*b970*/  FFMA R13, R22, R5.reuse, R13 ;  /* 0x00000005160d7223 */ /* 0x080fe2000000000d */
[CC--:B------:R-:W-:Y:S01]  /*b980*/  FFMA R41, R38.reuse, R5.reuse, R41 ;  /* 0x0000000526297223 */ /* 0x0c0fe20000000029 */
[C---:B------:R-:W-:Y:S01]  /*b990*/  FFMA R14, R21.reuse, R5, R14 ;  /* 0x00000005150e7223 */ /* 0x040fe2000000000e */
[----:B------:R-:W-:Y:S01]  /*b9a0*/  FFMA R19, R38, R6, R15 ;  /* 0x0000000626137223 */ /* 0x000fe2000000000f */
[----:B------:R-:W3:Y:S01]  /*b9b0*/  MUFU.EX2 R59, R12 ;  /* 0x0000000c003b7308 */ /* 0x000ee20000000800 */
[----:B-1----:R-:W-:Y:S01]  /*b9c0*/  @!P3 FMUL R62, R62, R62 ;  /* 0x0000003e3e3eb220 */ /* 0x002fe20000400000 */
[-C--:B------:R-:W-:Y:S01]  /*b9d0*/  FFMA R43, R22, R4.reuse, R43 ;  /* 0x00000004162b7223 */ /* 0x080fe2000000002b */
[----:B------:R-:W-:Y:S01]  /*b9e0*/  FFMA R52, R21, R4, R52 ;  /* 0x0000000415347223 */ /* 0x000fe20000000034 */
[-C--:B------:R-:W-:Y:S01]  /*b9f0*/  FFMA R18, R20, R6.reuse, R53 ;  /* 0x0000000614127223 */ /* 0x080fe20000000035 */
[-C--:B------:R-:W-:Y:S01]  /*ba00*/  FFMA R39, R22, R6.reuse, R39 ;  /* 0x0000000616277223 */ /* 0x080fe20000000027 */
[-C--:B------:R-:W-:Y:S01]  /*ba10*/  FFMA R42, R20, R7.reuse, R51 ;  /* 0x00000007142a7223 */ /* 0x080fe20000000033 */
[-C--:B------:R-:W-:Y:S01]  /*ba20*/  FFMA R15, R22, R7.reuse, R47 ;  /* 0x00000007160f7223 */ /* 0x080fe2000000002f */
[----:B------:R-:W-:Y:S01]  /*ba30*/  FFMA R23, R38, R7, R45 ;  /* 0x0000000726177223 */ /* 0x000fe2000000002d */
[----:B0-----:R-:W-:Y:S01]  /*ba40*/  @!P0 FMUL R61, R61, R61 ;  /* 0x0000003d3d3d8220 */ /* 0x001fe20000400000 */
[C---:B------:R-:W-:Y:S01]  /*ba50*/  FFMA R44, R21.reuse, R6, R44 ;  /* 0x00000006152c7223 */ /* 0x040fe2000000002c */
[----:B------:R-:W-:Y:S01]  /*ba60*/  FFMA R40, R21, R7, R40 ;  /* 0x0000000715287223 */ /* 0x000fe20000000028 */
[----:B--2---:R-:W-:Y:S01]  /*ba70*/  FFMA R4, R60, R8, R17 ;  /* 0x000000083c047223 */ /* 0x004fe20000000011 */
[-C--:B------:R-:W-:Y:S01]  /*ba80*/  FFMA R17, R61, R9.reuse, R46 ;  /* 0x000000093d117223 */ /* 0x080fe2000000002e */
[-C--:B------:R-:W-:Y:S01]  /*ba90*/  FFMA R13, R62, R9.reuse, R13 ;  /* 0x000000093e0d7223 */ /* 0x080fe2000000000d */
[C---:B------:R-:W-:Y:S01]  /*baa0*/  FFMA R5, R60.reuse, R9, R41 ;  /* 0x000000093c057223 */ /* 0x040fe20000000029 */
[----:B------:R-:W-:Y:S01]  /*bab0*/  FFMA R6, R60, R10, R19 ;  /* 0x0000000a3c067223 */ /* 0x000fe20000000013 */
[----:B---3--:R-:W-:Y:S01]  /*bac0*/  @!P5 FMUL R59, R59, R59 ;  /* 0x0000003b3b3bd220 */ /* 0x008fe20000400000 */
[CC--:B------:R-:W-:Y:S01]  /*bad0*/  FFMA R16, R61.reuse, R8.reuse, R16 ;  /* 0x000000083d107223 */ /* 0x0c0fe20000000010 */
[C---:B------:R-:W-:Y:S01]  /*bae0*/  FFMA R12, R62.reuse, R8, R43 ;  /* 0x000000083e0c7223 */ /* 0x040fe2000000002b */
[-C--:B------:R-:W-:Y:S01]  /*baf0*/  FFMA R18, R61, R10.reuse, R18 ;  /* 0x0000000a3d127223 */ /* 0x080fe20000000012 */
[----:B------:R-:W-:Y:S01]  /*bb00*/  FFMA R9, R59, R9, R14 ;  /* 0x000000093b097223 */ /* 0x000fe2000000000e */
[C---:B------:R-:W-:Y:S01]  /*bb10*/  FFMA R14, R62.reuse, R10, R39 ;  /* 0x0000000a3e0e7223 */ /* 0x040fe20000000027 */
[-C--:B------:R-:W-:Y:S01]  /*bb20*/  FFMA R19, R61, R11.reuse, R42 ;  /* 0x0000000b3d137223 */ /* 0x080fe2000000002a */
[-C--:B------:R-:W-:Y:S01]  /*bb30*/  FFMA R15, R62, R11.reuse, R15 ;  /* 0x0000000b3e0f7223 */ /* 0x080fe2000000000f */
[-C--:B------:R-:W-:Y:S01]  /*bb40*/  FFMA R7, R60, R11.reuse, R23 ;  /* 0x0000000b3c077223 */ /* 0x080fe20000000017 */
[C---:B------:R-:W-:Y:S01]  /*bb50*/  FFMA R8, R59.reuse, R8, R52 ;  /* 0x000000083b087223 */ /* 0x040fe20000000034 */
[C---:B------:R-:W-:Y:S01]  /*bb60*/  FFMA R10, R59.reuse, R10, R44 ;  /* 0x0000000a3b0a7223 */ /* 0x040fe2000000002c */
[----:B------:R-:W-:Y:S01]  /*bb70*/  FFMA R11, R59, R11, R40 ;  /* 0x0000000b3b0b7223 */ /* 0x000fe20000000028 */
[----:B------:R0:W-:Y:S01]  /*bb80*/  STL.128 [UR5], R16 ;  /* 0x00000010ff007987 */ /* 0x0001e20008100c05 */
[----:B------:R-:W-:Y:S01]  /*bb90*/  FADD R20, R31, R20 ;  /* 0x000000141f147221 */ /* 0x000fe20000000000 */
[----:B------:R-:W-:Y:S01]  /*bba0*/  FADD R60, R35, R60 ;  /* 0x0000003c233c7221 */ /* 0x000fe20000000000 */
[----:B------:R-:W-:Y:S01]  /*bbb0*/  FADD R62, R37, R62 ;  /* 0x0000003e253e7221 */ /* 0x000fe20000000000 */
[----:B------:R0:W-:Y:S01]  /*bbc0*/  STL.128 [UR5+0x10], R12 ;  /* 0x0000100cff007987 */ /* 0x0001e20008100c05 */
[----:B------:R-:W-:Y:S01]  /*bbd0*/  FADD R61, R20, R61 ;  /* 0x0000003d143d7221 */ /* 0x000fe20000000000 */
[----:B------:R-:W-:-:S02]  /*bbe0*/  FADD R59, R34, R59 ;  /* 0x0000003b223b7221 */ /* 0x000fc40000000000 */
[----:B------:R0:W-:Y:S04]  /*bbf0*/  STL.128 [UR5+0x20], R4 ;  /* 0x00002004ff007987 */ /* 0x0001e80008100c05 */
[----:B------:R0:W-:Y:S01]  /*bc00*/  STL.128 [UR5+0x30], R8 ;  /* 0x00003008ff007987 */ /* 0x0001e20008100c05 */
[----:B------:R-:W-:Y:S05]  /*bc10*/  BRA `(.L_x_12) ;  /* 0x0000005400247947 */ /* 0x000fea0003800000 */
.L_x_11:
[----:B------:R-:W2:Y:S04]  /*bc20*/  LDL.128 R40, [UR5] ;  /* 0x00000005ff287983 */ /* 0x000ea80008100c00 */
[----:B------:R-:W3:Y:S04]  /*bc30*/  LDL.128 R32, [UR5+0x10] ;  /* 0x00001005ff207983 */ /* 0x000ee80008100c00 */
[----:B------:R-:W4:Y:S04]  /*bc40*/  LDL.128 R24, [UR5+0x20] ;  /* 0x00002005ff187983 */ /* 0x000f280008100c00 */
[----:B------:R-:W5:Y:S04]  /*bc50*/  LDL.128 R20, [UR5+0x30] ;  /* 0x00003005ff147983 */ /* 0x000f680008100c00 */
[----:B0-----:R-:W0:Y:S04]  /*bc60*/  LDS.128 R8, [R63] ;  /* 0x000000003f087984 */ /* 0x001e280000000c00 */
[----:B------:R-:W1:Y:S04]  /*bc70*/  LDS.128 R4, [R63+0x80] ;  /* 0x000080003f047984 */ /* 0x000e680000000c00 */
[----:B------:R-:W1:Y:S04]  /*bc80*/  LDS.128 R28, [R63+0x100] ;  /* 0x000100003f1c7984 */ /* 0x000e680000000c00 */
[----:B------:R-:W1:Y:S04]  /*bc90*/  LDS.128 R16, [R63+0x180] ;  /* 0x000180003f107984 */ /* 0x000e680000000c00 */
[----:B------:R-:W-:Y:S04]  /*bca0*/  LDS.128 R36, [R0] ;  /* 0x0000000000247984 */ /* 0x000fe80000000c00 */
[----:B------:R-:W1:Y:S01]  /*bcb0*/  LDS.128 R12, [R63+0x190] ;  /* 0x000190003f0c7984 */ /* 0x000e620000000c00 */
[C---:B0-----:R-:W-:Y:S01]  /*bcc0*/  FADD R8, -R48.reuse, R8 ;  /* 0x0000000830087221 */ /* 0x041fe20000000100 */
[C---:B------:R-:W-:Y:S01]  /*bcd0*/  FADD R9, -R48.reuse, R9 ;  /* 0x0000000930097221 */ /* 0x040fe20000000100 */
[----:B------:R-:W-:-:S02]  /*bce0*/  FADD R11, -R48, R11 ;  /* 0x0000000b300b7221 */ /* 0x000fc40000000100 */
[----:B------:R-:W-:Y:S01]  /*bcf0*/  FMUL R8, R8, 1.4426950216293334961 ;  /* 0x3fb8aa3b08087820 */ /* 0x000fe20000400000 */
[C---:B-1----:R-:W-:Y:S01]  /*bd00*/  FADD R5, -R64.reuse, R5 ;  /* 0x0000000540057221 */ /* 0x042fe20000000100 */
[----:B------:R-:W-:Y:S01]  /*bd10*/  FADD R6, -R64, R6 ;  /* 0x0000000640067221 */ /* 0x000fe20000000100 */
[----:B------:R-:W-:Y:S01]  /*bd20*/  FMUL R47, R9, 1.4426950216293334961 ;  /* 0x3fb8aa3b092f7820 */ /* 0x000fe20000400000 */
[----:B------:R-:W-:Y:S01]  /*bd30*/  FADD R30, -R49, R30 ;  /* 0x0000001e311e7221 */ /* 0x000fe20000000100 */
[----:B------:R-:W-:Y:S01]  /*bd40*/  FSETP.GEU.AND P2, PT, R8, -126, PT ;  /* 0xc2fc00000800780b */ /* 0x000fe20003f4e000 */
[----:B------:R-:W-:Y:S01]  /*bd50*/  FMUL R44, R5, 1.4426950216293334961 ;  /* 0x3fb8aa3b052c7820 */ /* 0x000fe20000400000 */
[----:B------:R-:W-:Y:S01]  /*bd60*/  FADD R7, -R64, R7 ;  /* 0x0000000740077221 */ /* 0x000fe20000000100 */
[----:B------:R-:W-:Y:S01]  /*bd70*/  FMUL R30, R30, 1.4426950216293334961 ;  /* 0x3fb8aa3b1e1e7820 */ /* 0x000fe20000400000 */
[----:B------:R-:W-:Y:S01]  /*bd80*/  FADD R19, -R50, R19 ;  /* 0x0000001332137221 */ /* 0x000fe20000000100 */
[----:B------:R-:W-:Y:S01]  /*bd90*/  FSETP.GEU.AND P4, PT, R47, -126, PT ;  /* 0xc2fc00002f00780b */ /* 0x000fe20003f8e000 */
[----:B------:R-:W-:Y:S01]  /*bda0*/  FADD R28, -R64, R28 ;  /* 0x0000001c401c7221 */ /* 0x000fe20000000100 */
[----:B------:R-:W-:Y:S01]  /*bdb0*/  FSETP.GEU.AND P3, PT, R44, -126, PT ;  /* 0xc2fc00002c00780b */ /* 0x000fe20003f6e000 */
[----:B------:R-:W-:Y:S01]  /*bdc0*/  FMUL R46, R19, 1.4426950216293334961 ;  /* 0x3fb8aa3b132e7820 */ /* 0x000fe20000400000 */
[----:B------:R-:W-:Y:S01]  /*bdd0*/  FSETP.GEU.AND P1, PT, R30, -126, PT ;  /* 0xc2fc00001e00780b */ /* 0x000fe20003f2e000 */
[----:B------:R-:W-:Y:S01]  /*bde0*/  FADD R17, -R49, R17 ;  /* 0x0000001131117221 */ /* 0x000fe20000000100 */
[C---:B------:R-:W-:Y:S01]  /*bdf0*/  FADD R18, -R50.reuse, R12 ;  /* 0x0000000c32127221 */ /* 0x040fe20000000100 */
[----:B------:R-:W-:Y:S01]  /*be00*/  FADD R13, -R50, R13 ;  /* 0x0000000d320d7221 */ /* 0x000fe20000000100 */
[----:B------:R-:W-:Y:S01]  /*be10*/  @!P2 FMUL R8, R8, 0.5 ;  /* 0x3f0000000808a820 */ /* 0x000fe20000400000 */
[----:B------:R-:W-:Y:S01]  /*be20*/  FSETP.GEU.AND P0, PT, R46, -126, PT ;  /* 0xc2fc00002e00780b */ /* 0x000fe20003f0e000 */
[----:B------:R-:W-:Y:S01]  /*be30*/  FMUL R18, R18, 1.4426950216293334961 ;  /* 0x3fb8aa3b12127820 */ /* 0x000fe20000400000 */
[----:B------:R-:W-:Y:S01]  /*be40*/  FADD R14, -R50, R14 ;  /* 0x0000000e320e7221 */ /* 0x000fe20000000100 */
[----:B------:R0:W1:Y:S01]  /*be50*/  MUFU.EX2 R45, R8 ;  /* 0x00000008002d7308 */ /* 0x0000620000000800 */
[----:B------:R-:W-:Y:S01]  /*be60*/  @!P4 FMUL R47, R47, 0.5 ;  /* 0x3f0000002f2fc820 */ /* 0x000fe20000400000 */
[----:B------:R-:W-:Y:S01]  /*be70*/  FADD R16, -R49, R16 ;  /* 0x0000001031107221 */ /* 0x000fe20000000100 */
[----:B------:R-:W-:-:S02]  /*be80*/  @!P3 FMUL R44, R44, 0.5 ;  /* 0x3f0000002c2cb820 */ /* 0x000fc40000400000 */
[----:B------:R-:W-:Y:S01]  /*be90*/  @!P1 FMUL R30, R30, 0.5 ;  /* 0x3f0000001e1e9820 */ /* 0x000fe20000400000 */
[----:B------:R-:W-:Y:S02]  /*bea0*/  FMUL R16, R16, 1.4426950216293334961 ;  /* 0x3fb8aa3b10107820 */ /* 0x000fe40000400000 */
[----:B------:R1:W1:Y:S01]  /*beb0*/  MUFU.EX2 R29, R44 ;  /* 0x0000002c001d7308 */ /* 0x0002620000000800 */
[----:B0-----:R-:W-:Y:S01]  /*bec0*/  FMUL R8, R6, 1.4426950216293334961 ;  /* 0x3fb8aa3b06087820 */ /* 0x001fe20000400000 */
[----:B------:R-:W-:-:S04]  /*bed0*/  @!P0 FMUL R46, R46, 0.5 ;  /* 0x3f0000002e2e8820 */ /* 0x000fc80000400000 */
[----:B------:R-:W-:Y:S02]  /*bee0*/  FSETP.GEU.AND P5, PT, R8, -126, PT ;  /* 0xc2fc00000800780b */ /* 0x000fe40003fae000 */
[----:B------:R-:W0:Y:S01]  /*bef0*/  MUFU.EX2 R19, R30 ;  /* 0x0000001e00137308 */ /* 0x000e220000000800 */
[----:B-1----:R-:W-:Y:S01]  /*bf00*/  @!P2 FMUL R45, R45, R45 ;  /* 0x0000002d2d2da220 */ /* 0x002fe20000400000 */
[----:B------:R-:W-:-:S04]  /*bf10*/  FADD R44, -R49, R31 ;  /* 0x0000001f312c7221 */ /* 0x000fc80000000100 */
[----:B------:R-:W-:Y:S02]  /*bf20*/  FMUL R44, R44, 1.4426950216293334961 ;  /* 0x3fb8aa3b2c2c7820 */ /* 0x000fe40000400000 */
[----:B------:R-:W1:Y:S01]  /*bf30*/  MUFU.EX2 R31, R46 ;  /* 0x0000002e001f7308 */ /* 0x000e620000000800 */
[----:B------:R-:W-:Y:S01]  /*bf40*/  @!P3 FMUL R29, R29, R29 ;  /* 0x0000001d1d1db220 */ /* 0x000fe20000400000 */
[----:B------:R-:W-:Y:S01]  /*bf50*/  FSETP.GEU.AND P3, PT, R18, -126, PT ;  /* 0xc2fc00001200780b */ /* 0x000fe20003f6e000 */
[----:B------:R-:W-:Y:S01]  /*bf60*/  @!P5 FMUL R8, R8, 0.5 ;  /* 0x3f0000000808d820 */ /* 0x000fe20000400000 */
[----:B------:R-:W-:-:S04]  /*bf70*/  FSETP.GEU.AND P2, PT, R44, -126, PT ;  /* 0xc2fc00002c00780b */ /* 0x000fc80003f4e000 */
[----:B------:R-:W1:Y:S01]  /*bf80*/  MUFU.EX2 R12, R47 ;  /* 0x0000002f000c7308 */ /* 0x000e620000000800 */
[----:B0-----:R-:W-:-:S06]  /*bf90*/  @!P1 FMUL R19, R19, R19 ;  /* 0x0000001313139220 */ /* 0x001fcc0000400000 */
[----:B------:R-:W-:Y:S01]  /*bfa0*/  @!P3 FMUL R18, R18, 0.5 ;  /* 0x3f0000001212b820 */ /* 0x000fe20000400000 */
[----:B------:R-:W0:Y:S01]  /*bfb0*/  MUFU.EX2 R8, R8 ;  /* 0x0000000800087308 */ /* 0x000e220000000800 */
[----:B------:R-:W-:Y:S01]  /*bfc0*/  @!P2 FMUL R44, R44, 0.5 ;  /* 0x3f0000002c2ca820 */ /* 0x000fe20000400000 */
[----:B-1----:R-:W-:-:S06]  /*bfd0*/  @!P0 FMUL R31, R31, R31 ;  /* 0x0000001f1f1f8220 */ /* 0x002fcc0000400000 */
[----:B------:R-:W1:Y:S01]  /*bfe0*/  MUFU.EX2 R44, R44 ;  /* 0x0000002c002c7308 */ /* 0x000e620000000800 */
[----:B------:R-:W-:-:S07]  /*bff0*/  @!P4 FMUL R12, R12, R12 ;  /* 0x0000000c0c0cc220 */ /* 0x000fce0000400000 */
[----:B------:R-:W1:Y:S01]  /*c000*/  MUFU.EX2 R18, R18 ;  /* 0x0000001200127308 */ /* 0x000e620000000800 */
[----:B0-----:R-:W-:Y:S01]  /*c010*/  @!P5 FMUL R8, R8, R8 ;  /* 0x000000080808d220 */ /* 0x001fe20000400000 */
[----:B-1----:R-:W-:Y:S01]  /*c020*/  @!P2 FMUL R44, R44, R44 ;  /* 0x0000002c2c2ca220 */ /* 0x002fe20000400000 */
[----:B------:R-:W-:Y:S01]  /*c030*/  @!P3 FMUL R18, R18, R18 ;  /* 0x000000121212b220 */ /* 0x000fe20000400000 */
[C---:B--2---:R-:W-:Y:S01]  /*c040*/  FFMA R5, R45.reuse, R36, R40 ;  /* 0x000000242d057223 */ /* 0x044fe20000000028 */
[C---:B------:R-:W-:Y:S01]  /*c050*/  FFMA R4, R45.reuse, R37, R41 ;  /* 0x000000252d047223 */ /* 0x040fe20000000029 */
[CC--:B------:R-:W-:Y:S01]  /*c060*/  FFMA R9, R45.reuse, R38.reuse, R42 ;  /* 0x000000262d097223 */ /* 0x0c0fe2000000002a */
[----:B------:R-:W-:Y:S01]  /*c070*/  FFMA R6, R45, R39, R43 ;  /* 0x000000272d067223 */ /* 0x000fe2000000002b */
[C---:B---3--:R-:W-:Y:S01]  /*c080*/  FFMA R30, R29.reuse, R37, R33 ;  /* 0x000000251d1e7223 */ /* 0x048fe20000000021 */
[----:B------:R-:W0:Y:S01]  /*c090*/  LDS.128 R40, [R0+0x80] ;  /* 0x0000800000287984 */ /* 0x000e220000000c00 */
[C---:B------:R-:W-:Y:S01]  /*c0a0*/  FFMA R33, R29.reuse, R38, R34 ;  /* 0x000000261d217223 */ /* 0x040fe20000000022 */
[CC--:B------:R-:W-:Y:S01]  /*c0b0*/  FFMA R45, R29.reuse, R36.reuse, R32 ;  /* 0x000000241d2d7223 */ /* 0x0c0fe20000000020 */
[----:B------:R-:W-:Y:S01]  /*c0c0*/  FFMA R34, R29, R39, R35 ;  /* 0x000000271d227223 */ /* 0x000fe20000000023 */
[C---:B----4-:R-:W-:Y:S01]  /*c0d0*/  FFMA R29, R19.reuse, R36, R24 ;  /* 0x00000024131d7223 */ /* 0x050fe20000000018 */
[C---:B------:R-:W-:Y:S01]  /*c0e0*/  FFMA R32, R19.reuse, R37, R25 ;  /* 0x0000002513207223 */ /* 0x040fe20000000019 */
[C---:B------:R-:W-:Y:S01]  /*c0f0*/  FFMA R35, R19.reuse, R38, R26 ;  /* 0x0000002613237223 */ /* 0x040fe2000000001a */
[----:B------:R-:W-:Y:S01]  /*c100*/  FFMA R46, R19, R39, R27 ;  /* 0x00000027132e7223 */ /* 0x000fe2000000001b */
[C---:B-----5:R-:W-:Y:S01]  /*c110*/  FFMA R19, R31.reuse, R36, R20 ;  /* 0x000000241f137223 */ /* 0x060fe20000000014 */
[----:B------:R-:W1:Y:S01]  /*c120*/  LDS.128 R24, [R63+0x110] ;  /* 0x000110003f187984 */ /* 0x000e620000000c00 */
[C---:B------:R-:W-:Y:S01]  /*c130*/  FFMA R36, R31.reuse, R37, R21 ;  /* 0x000000251f247223 */ /* 0x040fe20000000015 */
[----:B------:R-:W-:Y:S01]  /*c140*/  FADD R20, -R48, R10 ;  /* 0x0000000a30147221 */ /* 0x000fe20000000100 */
[C---:B------:R-:W-:Y:S01]  /*c150*/  FFMA R37, R31.reuse, R38, R22 ;  /* 0x000000261f257223 */ /* 0x040fe20000000016 */
[----:B------:R-:W-:Y:S01]  /*c160*/  FFMA R38, R31, R39, R23 ;  /* 0x000000271f267223 */ /* 0x000fe20000000017 */
[C---:B0-----:R-:W-:Y:S01]  /*c170*/  FFMA R31, R12.reuse, R40, R5 ;  /* 0x000000280c1f7223 */ /* 0x041fe20000000005 */
[C---:B------:R-:W-:Y:S01]  /*c180*/  FFMA R10, R12.reuse, R41, R4 ;  /* 0x000000290c0a7223 */ /* 0x040fe20000000004 */
[C---:B------:R-:W-:Y:S01]  /*c190*/  FFMA R9, R12.reuse, R42, R9 ;  /* 0x0000002a0c097223 */ /* 0x040fe20000000009 */
[----:B------:R-:W-:Y:S01]  /*c1a0*/  FFMA R52, R12, R43, R6 ;  /* 0x0000002b0c347223 */ /* 0x000fe20000000006 */
[----:B------:R-:W-:Y:S01]  /*c1b0*/  FMUL R12, R20, 1.4426950216293334961 ;  /* 0x3fb8aa3b140c7820 */ /* 0x000fe20000400000 */
[-C--:B------:R-:W-:Y:S01]  /*c1c0*/  FFMA R30, R8, R41.reuse, R30 ;  /* 0x00000029081e7223 */ /* 0x080fe2000000001e */
[----:B------:R-:W0:Y:S01]  /*c1d0*/  LDS.128 R20, [R0+0x100] ;  /* 0x0001000000147984 */ /* 0x000e220000000c00 */
[-C--:B------:R-:W-:Y:S01]  /*c1e0*/  FFMA R32, R44, R41.reuse, R32 ;  /* 0x000000292c207223 */ /* 0x080fe20000000020 */
[----:B------:R-:W-:Y:S01]  /*c1f0*/  FFMA R36, R18, R41, R36 ;  /* 0x0000002912247223 */ /* 0x000fe20000000024 */
[----:B------:R-:W-:Y:S01]  /*c200*/  FSETP.GEU.AND P4, PT, R12, -126, PT ;  /* 0xc2fc00000c00780b */ /* 0x000fe20003f8e000 */
[----:B------:R-:W-:Y:S01]  /*c210*/  FMUL R41, R7, 1.4426950216293334961 ;  /* 0x3fb8aa3b07297820 */ /* 0x000fe20000400000 */
[C---:B------:R-:W-:Y:S01]  /*c220*/  FFMA R45, R8.reuse, R40, R45 ;  /* 0x00000028082d7223 */ /* 0x040fe2000000002d */
[----:B------:R-:W2:Y:S01]  /*c230*/  LDS.128 R4, [R63+0x90] ;  /* 0x000090003f047984 */ /* 0x000ea20000000c00 */
[C---:B------:R-:W-:Y:S01]  /*c240*/  FFMA R33, R8.reuse, R42, R33 ;  /* 0x0000002a08217223 */ /* 0x040fe20000000021 */
[-C--:B------:R-:W-:Y:S01]  /*c250*/  FFMA R34, R8, R43.reuse, R34 ;  /* 0x0000002b08227223 */ /* 0x080fe20000000022 */
[----:B-1----:R-:W-:Y:S01]  /*c260*/  FADD R24, -R49, R24 ;  /* 0x0000001831187221 */ /* 0x002fe20000000100 */
[C---:B------:R-:W-:Y:S01]  /*c270*/  FFMA R39, R44.reuse, R40, R29 ;  /* 0x000000282c277223 */ /* 0x040fe2000000001d */
[----:B------:R-:W-:Y:S01]  /*c280*/  FFMA R29, R44, R42, R35 ;  /* 0x0000002a2c1d7223 */ /* 0x000fe20000000023 */
[----:B------:R-:W-:Y:S01]  /*c290*/  FFMA R19, R18, R40, R19 ;  /* 0x0000002812137223 */ /* 0x000fe20000000013 */
[----:B------:R-:W-:Y:S01]  /*c2a0*/  FSETP.GEU.AND P3, PT, R41, -126, PT ;  /* 0xc2fc00002900780b */ /* 0x000fe20003f6e000 */
[----:B------:R-:W-:Y:S01]  /*c2b0*/  FMUL R40, R13, 1.4426950216293334961 ;  /* 0x3fb8aa3b0d287820 */ /* 0x000fe20000400000 */
[----:B------:R-:W-:Y:S01]  /*c2c0*/  FMUL R35, R24, 1.4426950216293334961 ;  /* 0x3fb8aa3b18237820 */ /* 0x000fe20000400000 */
[----:B------:R-:W-:Y:S01]  /*c2d0*/  @!P4 FMUL R12, R12, 0.5 ;  /* 0x3f0000000c0cc820 */ /* 0x000fe20000400000 */
[----:B------:R-:W-:Y:S01]  /*c2e0*/  FMUL R24, R11, 1.4426950216293334961 ;  /* 0x3fb8aa3b0b187820 */ /* 0x000fe20000400000 */
[----:B------:R-:W-:Y:S01]  /*c2f0*/  FFMA R37, R18, R42, R37 ;  /* 0x0000002a12257223 */ /* 0x000fe20000000025 */
[----:B------:R-:W-:Y:S01]  /*c300*/  FSETP.GEU.AND P0, PT, R40, -126, PT ;  /* 0xc2fc00002800780b */ /* 0x000fe20003f0e000 */
[----:B------:R-:W1:Y:S01]  /*c310*/  MUFU.EX2 R8, R12 ;  /* 0x0000000c00087308 */ /* 0x000e620000000800 */
[----:B------:R-:W-:Y:S01]  /*c320*/  FSETP.GEU.AND P1, PT, R35, -126, PT ;  /* 0xc2fc00002300780b */ /* 0x000fe20003f2e000 */
[-C--:B------:R-:W-:Y:S01]  /*c330*/  FFMA R38, R18, R43.reuse, R38 ;  /* 0x0000002b12267223 */ /* 0x080fe20000000026 */
[C---:B------:R-:W-:Y:S01]  /*c340*/  FADD R25, -R49.reuse, R25 ;  /* 0x0000001931197221 */ /* 0x040fe20000000100 */
[----:B------:R-:W-:Y:S01]  /*c350*/  FFMA R46, R44, R43, R46 ;  /* 0x0000002b2c2e7223 */ /* 0x000fe2000000002e */
[----:B------:R-:W-:Y:S01]  /*c360*/  FADD R26, -R49, R26 ;  /* 0x0000001a311a7221 */ /* 0x000fe20000000100 */
[----:B------:R-:W-:Y:S01]  /*c370*/  @!P3 FMUL R41, R41, 0.5 ;  /* 0x3f0000002929b820 */ /* 0x000fe20000400000 */
[----:B------:R-:W-:Y:S01]  /*c380*/  FMUL R43, R25, 1.4426950216293334961 ;  /* 0x3fb8aa3b192b7820 */ /* 0x000fe20000400000 */
[----:B------:R-:W-:Y:S01]  /*c390*/  FADD R27, -R49, R27 ;  /* 0x0000001b311b7221 */ /* 0x000fe20000000100 */
[----:B------:R-:W-:Y:S01]  /*c3a0*/  FMUL R47, R26, 1.4426950216293334961 ;  /* 0x3fb8aa3b1a2f7820 */ /* 0x000fe20000400000 */
[----:B------:R3:W4:Y:S02]  /*c3b0*/  MUFU.EX2 R18, R41 ;  /* 0x0000002900127308 */ /* 0x0007240000000800 */
[----:B------:R-:W-:Y:S01]  /*c3c0*/  @!P0 FMUL R40, R40, 0.5 ;  /* 0x3f00000028288820 */ /* 0x000fe20000400000 */
[----:B------:R-:W-:Y:S01]  /*c3d0*/  FSETP.GEU.AND P5, PT, R43, -126, PT ;  /* 0xc2fc00002b00780b */ /* 0x000fe20003fae000 */
[----:B------:R-:W-:Y:S01]  /*c3e0*/  @!P1 FMUL R35, R35, 0.5 ;  /* 0x3f00000023239820 */ /* 0x000fe20000400000 */
[----:B-1----:R-:W-:Y:S01]  /*c3f0*/  @!P4 FMUL R8, R8, R8 ;  /* 0x000000080808c220 */ /* 0x002fe20000400000 */
[----:B------:R-:W-:Y:S01]  /*c400*/  FSETP.GEU.AND P4, PT, R24, -126, PT ;  /* 0xc2fc00001800780b */ /* 0x000fe20003f8e000 */
[----:B---3--:R-:W-:Y:S01]  /*c410*/  FMUL R41, R14, 1.4426950216293334961 ;  /* 0x3fb8aa3b0e297820 */ /* 0x008fe20000400000 */
[----:B------:R1:W3:Y:S01]  /*c420*/  MUFU.EX2 R42, R40 ;  /* 0x00000028002a7308 */ /* 0x0002e20000000800 */
[C---:B0-----:R-:W-:Y:S01]  /*c430*/  FFMA R31, R8.reuse, R20, R31 ;  /* 0x00000014081f7223 */ /* 0x041fe2000000001f */
[C---:B------:R-:W-:Y:S01]  /*c440*/  FFMA R12, R8.reuse, R21, R10 ;  /* 0x00000015080c7223 */ /* 0x040fe2000000000a */
[C---:B------:R-:W-:Y:S01]  /*c450*/  FFMA R13, R8.reuse, R22, R9 ;  /* 0x00000016080d7223 */ /* 0x040fe20000000009 */
[-C--:B------:R-:W-:Y:S01]  /*c460*/  FFMA R52, R8, R23.reuse, R52 ;  /* 0x0000001708347223 */ /* 0x080fe20000000034 */
[----:B------:R-:W-:Y:S01]  /*c470*/  FSETP.GEU.AND P2, PT, R41, -126, PT ;  /* 0xc2fc00002900780b */ /* 0x000fe20003f4e000 */
[----:B------:R-:W0:Y:S01]  /*c480*/  LDS.128 R8, [R0+0x180] ;  /* 0x0001800000087984 */ /* 0x000e220000000c00 */
[----:B--2---:R-:W-:Y:S01]  /*c490*/  FADD R4, -R64, R4 ;  /* 0x0000000440047221 */ /* 0x004fe20000000100 */
[----:B------:R-:W2:Y:S01]  /*c4a0*/  MUFU.EX2 R14, R35 ;  /* 0x00000023000e7308 */ /* 0x000ea20000000800 */
[----:B----4-:R-:W-:Y:S01]  /*c4b0*/  @!P3 FMUL R18, R18, R18 ;  /* 0x000000121212b220 */ /* 0x010fe20000400000 */
[----:B------:R-:W-:Y:S01]  /*c4c0*/  @!P5 FMUL R43, R43, 0.5 ;  /* 0x3f0000002b2bd820 */ /* 0x000fe20000400000 */
[----:B------:R-:W-:Y:S01]  /*c4d0*/  @!P4 FMUL R24, R24, 0.5 ;  /* 0x3f0000001818c820 */ /* 0x000fe20000400000 */
[----:B-1----:R-:W-:Y:S01]  /*c4e0*/  FMUL R40, R4, 1.4426950216293334961 ;  /* 0x3fb8aa3b04287820 */ /* 0x002fe20000400000 */
[C---:B------:R-:W-:Y:S01]  /*c4f0*/  FFMA R45, R18.reuse, R20, R45 ;  /* 0x00000014122d7223 */ /* 0x040fe2000000002d */
[C---:B------:R-:W-:Y:S01]  /*c500*/  FFMA R25, R18.reuse, R22, R33 ;  /* 0x0000001612197223 */ /* 0x040fe20000000021 */
[C---:B------:R-:W-:Y:S01]  /*c510*/  FFMA R4, R18.reuse, R23, R34 ;  /* 0x0000001712047223 */ /* 0x040fe20000000022 */
[-C--:B------:R-:W-:Y:S01]  /*c520*/  FFMA R30, R18, R21.reuse, R30 ;  /* 0x00000015121e7223 */ /* 0x080fe2000000001e */
[----:B------:R-:W1:Y:S01]  /*c530*/  MUFU.EX2 R24, R24 ;  /* 0x0000001800187308 */ /* 0x000e620000000800 */
[----:B------:R-:W-:Y:S01]  /*c540*/  FSETP.GEU.AND P3, PT, R40, -126, PT ;  /* 0xc2fc00002800780b */ /* 0x000fe20003f6e000 */
[----:B---3--:R-:W-:Y:S01]  /*c550*/  @!P0 FMUL R42, R42, R42 ;  /* 0x0000002a2a2a8220 */ /* 0x008fe20000400000 */
[----:B------:R-:W-:Y:S01]  /*c560*/  @!P2 FMUL R41, R41, 0.5 ;  /* 0x3f0000002929a820 */ /* 0x000fe20000400000 */
[C---:B------:R-:W-:Y:S01]  /*c570*/  FADD R6, -R64.reuse, R6 ;  /* 0x0000000640067221 */ /* 0x040fe20000000100 */
[----:B------:R-:W-:Y:S01]  /*c580*/  FADD R7, -R64, R7 ;  /* 0x0000000740077221 */ /* 0x000fe20000000100 */
[C---:B------:R-:W-:Y:S01]  /*c590*/  FFMA R19, R42.reuse, R20, R19 ;  /* 0x000000142a137223 */ /* 0x040fe20000000013 */
[----:B------:R-:W-:Y:S01]  /*c5a0*/  FFMA R36, R42, R21, R36 ;  /* 0x000000152a247223 */ /* 0x000fe20000000024 */
[----:B--2---:R-:W-:Y:S01]  /*c5b0*/  @!P1 FMUL R14, R14, R14 ;  /* 0x0000000e0e0e9220 */ /* 0x004fe20000400000 */
[C---:B------:R-:W-:Y:S01]  /*c5c0*/  FFMA R37, R42.reuse, R22, R37 ;  /* 0x000000162a257223 */ /* 0x040fe20000000025 */
[----:B------:R-:W-:Y:S01]  /*c5d0*/  FFMA R38, R42, R23, R38 ;  /* 0x000000172a267223 */ /* 0x000fe20000000026 */
[----:B------:R2:W3:Y:S01]  /*c5e0*/  MUFU.EX2 R18, R43 ;  /* 0x0000002b00127308 */ /* 0x0004e20000000800 */
[C---:B------:R-:W-:Y:S01]  /*c5f0*/  FFMA R39, R14.reuse, R20, R39 ;  /* 0x000000140e277223 */ /* 0x040fe20000000027 */
[----:B------:R-:W-:Y:S01]  /*c600*/  FFMA R44, R14, R21, R32 ;  /* 0x000000150e2c7223 */ /* 0x000fe20000000020 */
[----:B------:R-:W-:Y:S01]  /*c610*/  @!P3 FMUL R40, R40, 0.5 ;  /* 0x3f0000002828b820 */ /* 0x000fe20000400000 */
[----:B------:R-:W4:Y:S01]  /*c620*/  LDS.128 R32, [R63+0x10] ;  /* 0x000010003f207984 */ /* 0x000f220000000c00 */
[C---:B------:R-:W-:Y:S01]  /*c630*/  FFMA R29, R14.reuse, R22, R29 ;  /* 0x000000160e1d7223 */ /* 0x040fe2000000001d */
[----:B------:R-:W-:Y:S01]  /*c640*/  FFMA R46, R14, R23, R46 ;  /* 0x000000170e2e7223 */ /* 0x000fe2000000002e */
[----:B-1----:R-:W-:Y:S01]  /*c650*/  @!P4 FMUL R24, R24, R24 ;  /* 0x000000181818c220 */ /* 0x002fe20000400000 */
[----:B------:R-:W1:Y:S01]  /*c660*/  MUFU.EX2 R20, R41 ;  /* 0x0000002900147308 */ /* 0x000e620000000800 */
[----:B------:R-:W-:Y:S01]  /*c670*/  FADD R14, -R64, R5 ;  /* 0x00000005400e7221 */ /* 0x000fe20000000100 */
[----:B------:R-:W-:-:S04]  /*c680*/  FADD R21, -R50, R15 ;  /* 0x0000000f32157221 */ /* 0x000fc80000000100 */
[----:B--2---:R-:W-:Y:S02]  /*c690*/  FMUL R43, R21, 1.4426950216293334961 ;  /* 0x3fb8aa3b152b7820 */ /* 0x004fe40000400000 */
[----:B------:R-:W2:Y:S01]  /*c6a0*/  MUFU.EX2 R40, R40 ;  /* 0x0000002800287308 */ /* 0x000ea20000000800 */
[----:B---3--:R-:W-:Y:S01]  /*c6b0*/  @!P5 FMUL R18, R18, R18 ;  /* 0x000000121212d220 */ /* 0x008fe20000400000 */
[C---:B0-----:R-:W-:Y:S01]  /*c6c0*/  FFMA R31, R24.reuse, R8, R31 ;  /* 0x00000008181f7223 */ /* 0x041fe2000000001f */
[C---:B------:R-:W-:Y:S01]  /*c6d0*/  FFMA R42, R24.reuse, R9, R12 ;  /* 0x00000009182a7223 */ /* 0x040fe2000000000c */
[C---:B------:R-:W-:Y:S01]  /*c6e0*/  FFMA R5, R24.reuse, R10, R13 ;  /* 0x0000000a18057223 */ /* 0x040fe2000000000d */
[----:B------:R-:W-:Y:S01]  /*c6f0*/  FFMA R52, R24, R11, R52 ;  /* 0x0000000b18347223 */ /* 0x000fe20000000034 */
[----:B------:R-:W-:Y:S01]  /*c700*/  FMUL R24, R14, 1.4426950216293334961 ;  /* 0x3fb8aa3b0e187820 */ /* 0x000fe20000400000 */
[----:B------:R-:W-:Y:S01]  /*c710*/  FFMA R39, R18, R8, R39 ;  /* 0x0000000812277223 */ /* 0x000fe20000000027 */
[----:B------:R-:W0:Y:S01]  /*c720*/  LDS.128 R12, [R0+0x200] ;  /* 0x00020000000c7984 */ /* 0x000e220000000c00 */
[----:B-1----:R-:W-:Y:S01]  /*c730*/  @!P2 FMUL R20, R20, R20 ;  /* 0x000000141414a220 */ /* 0x002fe20000400000 */
[----:B------:R-:W-:Y:S01]  /*c740*/  FSETP.GEU.AND P1, PT, R43, -126, PT ;  /* 0xc2fc00002b00780b */ /* 0x000fe20003f2e000 */
[-C--:B------:R-:W-:Y:S01]  /*c750*/  FFMA R44, R18, R9.reuse, R44 ;  /* 0x00000009122c7223 */ /* 0x080fe2000000002c */
[----:B------:R-:W-:Y:S01]  /*c760*/  FSETP.GEU.AND P4, PT, R24, -126, PT ;  /* 0xc2fc00001800780b */ /* 0x000fe20003f8e000 */
[C---:B------:R-:W-:Y:S01]  /*c770*/  FFMA R19, R20.reuse, R8, R19 ;  /* 0x0000000814137223 */ /* 0x040fe20000000013 */
[C---:B------:R-:W-:Y:S01]  /*c780*/  FFMA R36, R20.reuse, R9, R36 ;  /* 0x0000000914247223 */ /* 0x040fe20000000024 */
[C---:B------:R-:W-:Y:S01]  /*c790*/  FFMA R37, R20.reuse, R10, R37 ;  /* 0x0000000a14257223 */ /* 0x040fe20000000025 */
[----:B------:R-:W-:Y:S01]  /*c7a0*/  FFMA R38, R20, R11, R38 ;  /* 0x0000000b14267223 */ /* 0x000fe20000000026 */
[----:B--2---:R-:W-:Y:S01]  /*c7b0*/  @!P3 FMUL R40, R40, R40 ;  /* 0x000000282828b220 */ /* 0x004fe20000400000 */
[----:B------:R-:W1:Y:S01]  /*c7c0*/  LDS.128 R20, [R63+0x1a0] ;  /* 0x0001a0003f147984 */ /* 0x000e620000000c00 */
[----:B------:R-:W-:Y:S01]  /*c7d0*/  FSETP.GEU.AND P3, PT, R47, -126, PT ;  /* 0xc2fc00002f00780b */ /* 0x000fe20003f6e000 */
[----:B------:R-:W-:Y:S01]  /*c7e0*/  FFMA R29, R18, R10, R29 ;  /* 0x0000000a121d7223 */ /* 0x000fe2000000001d */
[C---:B------:R-:W-:Y:S01]  /*c7f0*/  FFMA R41, R40.reuse, R8, R45 ;  /* 0x0000000828297223 */ /* 0x040fe2000000002d */
[C---:B------:R-:W-:Y:S01]  /*c800*/  FFMA R30, R40.reuse, R9, R30 ;  /* 0x00000009281e7223 */ /* 0x040fe2000000001e */
[C---:B------:R-:W-:Y:S01]  /*c810*/  FFMA R9, R40.reuse, R10, R25 ;  /* 0x0000000a28097223 */ /* 0x040fe20000000019 */
[-C--:B------:R-:W-:Y:S01]  /*c820*/  FFMA R4, R40, R11.reuse, R4 ;  /* 0x0000000b28047223 */ /* 0x080fe20000000004 */
[----:B------:R-:W-:Y:S01]  /*c830*/  @!P4 FMUL R24, R24, 0.5 ;  /* 0x3f0000001818c820 */ /* 0x000fe20000400000 */
[----:B------:R-:W-:Y:S01]  /*c840*/  FMUL R40, R6, 1.4426950216293334961 ;  /* 0x3fb8aa3b06287820 */ /* 0x000fe20000400000 */
[----:B------:R-:W-:Y:S01]  /*c850*/  FFMA R18, R18, R11, R46 ;  /* 0x0000000b12127223 */ /* 0x000fe2000000002e */
[C---:B----4-:R-:W-:Y:S01]  /*c860*/  FADD R32, -R48.reuse, R32 ;  /* 0x0000002030207221 */ /* 0x050fe20000000100 */
[----:B------:R-:W2:Y:S01]  /*c870*/  MUFU.EX2 R8, R24 ;  /* 0x0000001800087308 */ /* 0x000ea20000000800 */
[----:B------:R-:W-:Y:S01]  /*c880*/  FADD R33, -R48, R33 ;  /* 0x0000002130217221 */ /* 0x000fe20000000100 */
[----:B------:R-:W-:Y:S01]  /*c890*/  @!P1 FMUL R43, R43, 0.5 ;  /* 0x3f0000002b2b9820 */ /* 0x000fe20000400000 */
[----:B------:R-:W-:Y:S01]  /*c8a0*/  FMUL R25, R32, 1.4426950216293334961 ;  /* 0x3fb8aa3b20197820 */ /* 0x000fe20000400000 */
[----:B------:R-:W-:Y:S01]  /*c8b0*/  @!P3 FMUL R47, R47, 0.5 ;  /* 0x3f0000002f2fb820 */ /* 0x000fe20000400000 */
[----:B------:R-:W-:Y:S01]  /*c8c0*/  FMUL R45, R33, 1.4426950216293334961 ;  /* 0x3fb8aa3b212d7820 */ /* 0x000fe20000400000 */
[----:B------:R-:W-:Y:S01]  /*c8d0*/  FMUL R46, R27, 1.4426950216293334961 ;  /* 0x3fb8aa3b1b2e7820 */ /* 0x000fe20000400000 */
[----:B------:R-:W-:Y:S01]  /*c8e0*/  FSETP.GEU.AND P5, PT, R40, -126, PT ;  /* 0xc2fc00002800780b */ /* 0x000fe20003fae000 */
[----:B------:R-:W3:Y:S01]  /*c8f0*/  MUFU.EX2 R24, R47 ;  /* 0x0000002f00187308 */ /* 0x000ee20000000800 */
[----:B------:R-:W-:-:S02]  /*c900*/  FSETP.GEU.AND P0, PT, R25, -126, PT ;  /* 0xc2fc00001900780b */ /* 0x000fc40003f0e000 */
[----:B------:R-:W-:-:S05]  /*c910*/  FSETP.GEU.AND P2, PT, R46, -126, PT ;  /* 0xc2fc00002e00780b */ /* 0x000fca0003f4e000 */
[----:B------:R-:W4:Y:S01]  /*c920*/  MUFU.EX2 R26, R43 ;  /* 0x0000002b001a7308 */ /* 0x000f220000000800 */
[----:B--2---:R-:W-:Y:S01]  /*c930*/  @!P4 FMUL R8, R8, R8 ;  /* 0x000000080808c220 */ /* 0x004fe20000400000 */
[----:B------:R-:W-:Y:S02]  /*c940*/  FSETP.GEU.AND P4, PT, R45, -126, PT ;  /* 0xc2fc00002d00780b */ /* 0x000fe40003f8e000 */
[----:B------:R-:W-:Y:S01]  /*c950*/  @!P5 FMUL R40, R40, 0.5 ;  /* 0x3f0000002828d820 */ /* 0x000fe20000400000 */
[C---:B0-----:R-:W-:Y:S01]  /*c960*/  FFMA R41, R8.reuse, R12, R41 ;  /* 0x0000000c08297223 */ /* 0x041fe20000000029 */
[C---:B------:R-:W-:Y:S01]  /*c970*/  FFMA R30, R8.reuse, R13, R30 ;  /* 0x0000000d081e7223 */ /* 0x040fe2000000001e */
[C---:B------:R-:W-:Y:S01]  /*c980*/  FFMA R33, R8.reuse, R14, R9 ;  /* 0x0000000e08217223 */ /* 0x040fe20000000009 */
[----:B------:R-:W-:Y:S01]  /*c990*/  FFMA R6, R8, R15, R4 ;  /* 0x0000000f08067223 */ /* 0x000fe20000000004 */
[----:B------:R-:W-:Y:S01]  /*c9a0*/  @!P0 FMUL R25, R25, 0.5 ;  /* 0x3f00000019198820 */ /* 0x000fe20000400000 */
[----:B------:R-:W0:Y:S01]  /*c9b0*/  LDS.128 R8, [R0+0x280] ;  /* 0x0002800000087984 */ /* 0x000e220000000c00 */
[----:B---3--:R-:W-:Y:S01]  /*c9c0*/  @!P3 FMUL R24, R24, R24 ;  /* 0x000000181818b220 */ /* 0x008fe20000400000 */
[----:B------:R-:W-:Y:S01]  /*c9d0*/  @!P2 FMUL R46, R46, 0.5 ;  /* 0x3f0000002e2ea820 */ /* 0x000fe20000400000 */
[----:B-1----:R-:W-:Y:S01]  /*c9e0*/  FADD R32, -R50, R20 ;  /* 0x0000001432207221 */ /* 0x002fe20000000100 */
[----:B------:R1:W2:Y:S01]  /*c9f0*/  MUFU.EX2 R4, R25 ;  /* 0x0000001900047308 */ /* 0x0002a20000000800 */
[----:B------:R-:W-:Y:S01]  /*ca00*/  @!P4 FMUL R45, R45, 0.5 ;  /* 0x3f0000002d2dc820 */ /* 0x000fe20000400000 */
[----:B------:R-:W-:Y:S01]  /*ca10*/  FFMA R39, R24, R12, R39 ;  /* 0x0000000c18277223 */ /* 0x000fe20000000027 */
[----:B------:R-:W-:Y:S01]  /*ca20*/  FMUL R32, R32, 1.4426950216293334961 ;  /* 0x3fb8aa3b20207820 */ /* 0x000fe20000400000 */
[----:B----4-:R-:W-:Y:S01]  /*ca30*/  @!P1 FMUL R26, R26, R26 ;  /* 0x0000001a1a1a9220 */ /* 0x010fe20000400000 */
[C---:B------:R-:W-:Y:S01]  /*ca40*/  FFMA R44, R24.reuse, R13, R44 ;  /* 0x0000000d182c7223 */ /* 0x040fe2000000002c */
[C---:B------:R-:W-:Y:S01]  /*ca50*/  FFMA R29, R24.reuse, R14, R29 ;  /* 0x0000000e181d7223 */ /* 0x040fe2000000001d */
[----:B------:R-:W-:Y:S01]  /*ca60*/  FFMA R18, R24, R15, R18 ;  /* 0x0000000f18127223 */ /* 0x000fe20000000012 */
[----:B------:R-:W-:Y:S01]  /*ca70*/  FSETP.GEU.AND P3, PT, R32, -126, PT ;  /* 0xc2fc00002000780b */ /* 0x000fe20003f6e000 */
[----:B------:R3:W4:Y:S01]  /*ca80*/  MUFU.EX2 R20, R45 ;  /* 0x0000002d00147308 */ /* 0x0007220000000800 */
[C---:B------:R-:W-:Y:S01]  /*ca90*/  FFMA R19, R26.reuse, R12, R19 ;  /* 0x0000000c1a137223 */ /* 0x040fe20000000013 */
[C---:B------:R-:W-:Y:S01]  /*caa0*/  FFMA R36, R26.reuse, R13, R36 ;  /* 0x0000000d1a247223 */ /* 0x040fe20000000024 */
[C---:B------:R-:W-:Y:S01]  /*cab0*/  FFMA R37, R26.reuse, R14, R37 ;  /* 0x0000000e1a257223 */ /* 0x040fe20000000025 */
[----:B------:R-:W-:Y:S01]  /*cac0*/  FFMA R38, R26, R15, R38 ;  /* 0x0000000f1a267223 */ /* 0x000fe20000000026 */
[C---:B------:R-:W-:Y:S01]  /*cad0*/  FADD R21, -R50.reuse, R21 ;  /* 0x0000001532157221 */ /* 0x040fe20000000100 */
[----:B-1----:R-:W1:Y:S01]  /*cae0*/  LDS.128 R24, [R63+0x120] ;  /* 0x000120003f187984 */ /* 0x002e620000000c00 */
[----:B------:R-:W-:Y:S01]  /*caf0*/  FADD R22, -R50, R22 ;  /* 0x0000001632167221 */ /* 0x000fe20000000100 */
[----:B--2---:R-:W-:Y:S01]  /*cb00*/  @!P0 FMUL R4, R4, R4 ;  /* 0x0000000404048220 */ /* 0x004fe20000400000 */
[----:B------:R-:W2:Y:S01]  /*cb10*/  MUFU.EX2 R40, R40 ;  /* 0x0000002800287308 */ /* 0x000ea20000000800 */
[----:B------:R-:W-:Y:S01]  /*cb20*/  FMUL R21, R21, 1.4426950216293334961 ;  /* 0x3fb8aa3b15157820 */ /* 0x000fe20000400000 */
[----:B---3--:R-:W-:Y:S01]  /*cb30*/  FMUL R45, R22, 1.4426950216293334961 ;  /* 0x3fb8aa3b162d7820 */ /* 0x008fe20000400000 */
[----:B------:R-:W-:Y:S01]  /*cb40*/  @!P3 FMUL R32, R32, 0.5 ;  /* 0x3f0000002020b820 */ /* 0x000fe20000400000 */
[C---:B------:R-:W-:Y:S01]  /*cb50*/  FFMA R42, R4.reuse, R13, R42 ;  /* 0x0000000d042a7223 */ /* 0x040fe2000000002a */
[C---:B------:R-:W-:Y:S01]  /*cb60*/  FFMA R31, R4.reuse, R12, R31 ;  /* 0x0000000c041f7223 */ /* 0x040fe2000000001f */
[C---:B------:R-:W-:Y:S01]  /*cb70*/  FFMA R5, R4.reuse, R14, R5 ;  /* 0x0000000e04057223 */ /* 0x040fe20000000005 */
[----:B------:R-:W-:Y:S01]  /*cb80*/  FFMA R52, R4, R15, R52 ;  /* 0x0000000f04347223 */ /* 0x000fe20000000034 */
[----:B------:R-:W3:Y:S01]  /*cb90*/  MUFU.EX2 R46, R46 ;  /* 0x0000002e002e7308 */ /* 0x000ee20000000800 */
[----:B----4-:R-:W-:Y:S01]  /*cba0*/  @!P4 FMUL R20, R20, R20 ;  /* 0x000000141414c220 */ /* 0x010fe20000400000 */
[----:B------:R-:W-:Y:S01]  /*cbb0*/  FADD R4, -R48, R34 ;  /* 0x0000002230047221 */ /* 0x000fe20000000100 */
[----:B------:R-:W4:Y:S01]  /*cbc0*/  LDS.128 R12, [R0+0x300] ;  /* 0x00030000000c7984 */ /* 0x000f220000000c00 */
[----:B------:R-:W-:Y:S01]  /*cbd0*/  FSETP.GEU.AND P0, PT, R21, -126, PT ;  /* 0xc2fc00001500780b */ /* 0x000fe20003f0e000 */
[----:B------:R-:W-:-:S03]  /*cbe0*/  FADD R23, -R50, R23 ;  /* 0x0000001732177221 */ /* 0x000fc60000000100 */
[----:B------:R-:W5:Y:S01]  /*cbf0*/  MUFU.EX2 R32, R32 ;  /* 0x0000002000207308 */ /* 0x000f620000000800 */
[----:B--2---:R-:W-:Y:S01]  /*cc00*/  @!P5 FMUL R40, R40, R40 ;  /* 0x000000282828d220 */ /* 0x004fe20000400000 */
[C---:B0-----:R-:W-:Y:S01]  /*cc10*/  FFMA R34, R20.reuse, R9, R42 ;  /* 0x0000000914227223 */ /* 0x041fe2000000002a */
[C---:B------:R-:W-:Y:S01]  /*cc20*/  FFMA R31, R20.reuse, R8, R31 ;  /* 0x00000008141f7223 */ /* 0x040fe2000000001f */
[C---:B------:R-:W-:Y:S01]  /*cc30*/  FFMA R43, R20.reuse, R10, R5 ;  /* 0x0000000a142b7223 */ /* 0x040fe20000000005 */
[----:B------:R-:W-:Y:S01]  /*cc40*/  FFMA R42, R20, R11, R52 ;  /* 0x0000000b142a7223 */ /* 0x000fe20000000034 */
[----:B------:R-:W-:Y:S01]  /*cc50*/  FMUL R20, R4, 1.4426950216293334961 ;  /* 0x3fb8aa3b04147820 */ /* 0x000fe20000400000 */
[C---:B------:R-:W-:Y:S01]  /*cc60*/  FFMA R41, R40.reuse, R8, R41 ;  /* 0x0000000828297223 */ /* 0x040fe20000000029 */
[----:B------:R-:W-:Y:S01]  /*cc70*/  FFMA R30, R40, R9, R30 ;  /* 0x00000009281e7223 */ /* 0x000fe2000000001e */
[----:B---3--:R-:W-:Y:S01]  /*cc80*/  @!P2 FMUL R46, R46, R46 ;  /* 0x0000002e2e2ea220 */ /* 0x008fe20000400000 */
[----:B------:R-:W-:Y:S01]  /*cc90*/  FFMA R33, R40, R10, R33 ;  /* 0x0000000a28217223 */ /* 0x000fe20000000021 */
[----:B------:R-:W-:Y:S01]  /*cca0*/  FSETP.GEU.AND P4, PT, R20, -126, PT ;  /* 0xc2fc00001400780b */ /* 0x000fe20003f8e000 */
[----:B------:R-:W-:Y:S01]  /*ccb0*/  FFMA R40, R40, R11, R6 ;  /* 0x0000000b28287223 */ /* 0x000fe20000000006 */
[C---:B------:R-:W-:Y:S01]  /*ccc0*/  FFMA R44, R46.reuse, R9, R44 ;  /* 0x000000092e2c7223 */ /* 0x040fe2000000002c */
[C---:B------:R-:W-:Y:S01]  /*ccd0*/  FFMA R39, R46.reuse, R8, R39 ;  /* 0x000000082e277223 */ /* 0x040fe20000000027 */
[C---:B------:R-:W-:Y:S01]  /*cce0*/  FFMA R29, R46.reuse, R10, R29 ;  /* 0x0000000a2e1d7223 */ /* 0x040fe2000000001d */
[----:B------:R-:W-:Y:S01]  /*ccf0*/  FFMA R18, R46, R11, R18 ;  /* 0x0000000b2e127223 */ /* 0x000fe20000000012 */
[----:B-----5:R-:W-:Y:S01]  /*cd00*/  @!P3 FMUL R32, R32, R32 ;  /* 0x000000202020b220 */ /* 0x020fe20000400000 */
[----:B------:R-:W-:Y:S01]  /*cd10*/  FADD R46, -R48, R35 ;  /* 0x00000023302e7221 */ /* 0x000fe20000000100 */
[----:B------:R-:W-:Y:S01]  /*cd20*/  @!P0 FMUL R21, R21, 0.5 ;  /* 0x3f00000015158820 */ /* 0x000fe20000400000 */
[----:B------:R-:W-:Y:S01]  /*cd30*/  FSETP.GEU.AND P2, PT, R45, -126, PT ;  /* 0xc2fc00002d00780b */ /* 0x000fe20003f4e000 */
[C---:B------:R-:W-:Y:S01]  /*cd40*/  FFMA R36, R32.reuse, R9, R36 ;  /* 0x0000000920247223 */ /* 0x040fe20000000024 */
[----:B------:R-:W-:Y:S01]  /*cd50*/  FMUL R9, R7, 1.4426950216293334961 ;  /* 0x3fb8aa3b07097820 */ /* 0x000fe20000400000 */
[----:B------:R-:W-:Y:S01]  /*cd60*/  FFMA R19, R32, R8, R19 ;  /* 0x0000000820137223 */ /* 0x000fe20000000013 */
[----:B------:R-:W0:Y:S01]  /*cd70*/  LDS.128 R4, [R63+0xa0] ;  /* 0x0000a0003f047984 */ /* 0x000e220000000c00 */
[----:B------:R-:W-:Y:S01]  /*cd80*/  @!P4 FMUL R20, R20, 0.5 ;  /* 0x3f0000001414c820 */ /* 0x000fe20000400000 */
[----:B-1----:R-:W-:Y:S01]  /*cd90*/  FADD R24, -R49, R24 ;  /* 0x0000001831187221 */ /* 0x002fe20000000100 */
[----:B------:R-:W-:Y:S01]  /*cda0*/  FSETP.GEU.AND P3, PT, R9, -126, PT ;  /* 0xc2fc00000900780b */ /* 0x000fe20003f6e000 */
[----:B------:R-:W-:Y:S01]  /*cdb0*/  FADD R25, -R49, R25 ;  /* 0x0000001931197221 */ /* 0x000fe20000000100 */
[----:B------:R-:W1:Y:S01]  /*cdc0*/  MUFU.EX2 R8, R20 ;  /* 0x0000001400087308 */ /* 0x000e620000000800 */
[----:B------:R-:W-:Y:S01]  /*cdd0*/  FMUL R35, R24, 1.4426950216293334961 ;  /* 0x3fb8aa3b18237820 */ /* 0x000fe20000400000 */
[----:B------:R-:W-:Y:S01]  /*cde0*/  FMUL R46, R46, 1.4426950216293334961 ;  /* 0x3fb8aa3b2e2e7820 */ /* 0x000fe20000400000 */
[----:B------:R-:W-:Y:S01]  /*cdf0*/  FMUL R47, R25, 1.4426950216293334961 ;  /* 0x3fb8aa3b192f7820 */ /* 0x000fe20000400000 */
[C---:B------:R-:W-:Y:S01]  /*ce00*/  FFMA R37, R32.reuse, R10, R37 ;  /* 0x0000000a20257223 */ /* 0x040fe20000000025 */
[----:B------:R-:W-:Y:S01]  /*ce10*/  FFMA R38, R32, R11, R38 ;  /* 0x0000000b20267223 */ /* 0x000fe20000000026 */
[----:B------:R-:W-:Y:S01]  /*ce20*/  FSETP.GEU.AND P1, PT, R35, -126, PT ;  /* 0xc2fc00002300780b */ /* 0x000fe20003f2e000 */
[----:B------:R-:W-:Y:S01]  /*ce30*/  @!P2 FMUL R45, R45, 0.5 ;  /* 0x3f0000002d2da820 */ /* 0x000fe20000400000 */
[----:B------:R-:W-:Y:S01]  /*ce40*/  FSETP.GEU.AND P5, PT, R47, -126, PT ;  /* 0xc2fc00002f00780b */ /* 0x000fe20003fae000 */
[----:B------:R-:W2:Y:S01]  /*ce50*/  MUFU.EX2 R32, R21 ;  /* 0x0000001500207308 */ /* 0x000ea20000000800 */
[----:B------:R-:W-:Y:S01]  /*ce60*/  FADD R26, -R49, R26 ;  /* 0x0000001a311a7221 */ /* 0x000fe20000000100 */
[----:B------:R-:W-:Y:S01]  /*ce70*/  @!P3 FMUL R9, R9, 0.5 ;  /* 0x3f0000000909b820 */ /* 0x000fe20000400000 */
[----:B------:R-:W-:-:S04]  /*ce80*/  FADD R27, -R49, R27 ;  /* 0x0000001b311b7221 */ /* 0x000fc80000000100 */
[----:B------:R-:W-:Y:S01]  /*ce90*/  FMUL R52, R27, 1.4426950216293334961 ;  /* 0x3fb8aa3b1b347820 */ /* 0x000fe20000400000 */
[----:B-1----:R-:W-:Y:S01]  /*cea0*/  @!P4 FMUL R8, R8, R8 ;  /* 0x000000080808c220 */ /* 0x002fe20000400000 */
[----:B------:R1:W3:Y:S01]  /*ceb0*/  MUFU.EX2 R24, R9 ;  /* 0x0000000900187308 */ /* 0x0002e20000000800 */
[----:B------:R-:W-:Y:S01]  /*cec0*/  FSETP.GEU.AND P4, PT, R46, -126, PT ;  /* 0xc2fc00002e00780b */ /* 0x000fe20003f8e000 */
[----:B------:R-:W-:Y:S01]  /*ced0*/  @!P1 FMUL R35, R35, 0.5 ;  /* 0x3f00000023239820 */ /* 0x000fe20000400000 */
[C---:B----4-:R-:W-:Y:S01]  /*cee0*/  FFMA R31, R8.reuse, R12, R31 ;  /* 0x0000000c081f7223 */ /* 0x050fe2000000001f */
[C---:B------:R-:W-:Y:S01]  /*cef0*/  FFMA R20, R8.reuse, R13, R34 ;  /* 0x0000000d08147223 */ /* 0x040fe20000000022 */
[C---:B------:R-:W-:Y:S01]  /*cf00*/  FFMA R43, R8.reuse, R14, R43 ;  /* 0x0000000e082b7223 */ /* 0x040fe2000000002b */
[----:B------:R-:W-:Y:S01]  /*cf10*/  FFMA R42, R8, R15, R42 ;  /* 0x0000000f082a7223 */ /* 0x000fe2000000002a */
[----:B------:R-:W-:Y:S01]  /*cf20*/  @!P5 FMUL R47, R47, 0.5 ;  /* 0x3f0000002f2fd820 */ /* 0x000fe20000400000 */
[----:B------:R-:W4:Y:S01]  /*cf30*/  MUFU.EX2 R22, R35 ;  /* 0x0000002300167308 */ /* 0x000f220000000800 */
[----:B-1----:R-:W1:Y:S01]  /*cf40*/  LDS.128 R8, [R0+0x380] ;  /* 0x0003800000087984 */ /* 0x002e620000000c00 */
[----:B--2---:R-:W-:-:S04]  /*cf50*/  @!P0 FMUL R32, R32, R32 ;  /* 0x0000002020208220 */ /* 0x004fc80000400000 */
[----:B------:R-:W-:Y:S01]  /*cf60*/  @!P4 FMUL R46, R46, 0.5 ;  /* 0x3f0000002e2ec820 */ /* 0x000fe20000400000 */
[C---:B------:R-:W-:Y:S01]  /*cf70*/  FFMA R19, R32.reuse, R12, R19 ;  /* 0x0000000c20137223 */ /* 0x040fe20000000013 */
[----:B------:R-:W-:Y:S01]  /*cf80*/  FFMA R36, R32, R13, R36 ;  /* 0x0000000d20247223 */ /* 0x000fe20000000024 */
[----:B0-----:R-:W-:Y:S01]  /*cf90*/  FADD R4, -R64, R4 ;  /* 0x0000000440047221 */ /* 0x001fe20000000100 */
[----:B---3--:R-:W-:Y:S01]  /*cfa0*/  @!P3 FMUL R24, R24, R24 ;  /* 0x000000181818b220 */ /* 0x008fe20000400000 */
[C---:B------:R-:W-:Y:S01]  /*cfb0*/  FFMA R37, R32.reuse, R14, R37 ;  /* 0x0000000e20257223 */ /* 0x040fe20000000025 */
[----:B------:R-:W-:Y:S01]  /*cfc0*/  FFMA R38, R32, R15, R38 ;  /* 0x0000000f20267223 */ /* 0x000fe20000000026 */
[----:B------:R-:W-:Y:S01]  /*cfd0*/  FMUL R21, R4, 1.4426950216293334961 ;  /* 0x3fb8aa3b04157820 */ /* 0x000fe20000400000 */
[C---:B------:R-:W-:Y:S01]  /*cfe0*/  FFMA R41, R24.reuse, R12, R41 ;  /* 0x0000000c18297223 */ /* 0x040fe20000000029 */
[----:B------:R-:W0:Y:S01]  /*cff0*/  MUFU.EX2 R4, R46 ;  /* 0x0000002e00047308 */ /* 0x000e220000000800 */
[C---:B------:R-:W-:Y:S01]  /*d000*/  FFMA R30, R24.reuse, R13, R30 ;  /* 0x0000000d181e7223 */ /* 0x040fe2000000001e */
[C---:B------:R-:W-:Y:S01]  /*d010*/  FFMA R25, R24.reuse, R14, R33 ;  /* 0x0000000e18197223 */ /* 0x040fe20000000021 */
[----:B------:R-:W-:Y:S01]  /*d020*/  FFMA R40, R24, R15, R40 ;  /* 0x0000000f18287223 */ /* 0x000fe20000000028 */
[----:B------:R-:W-:Y:S01]  /*d030*/  FSETP.GEU.AND P3, PT, R21, -126, PT ;  /* 0xc2fc00001500780b */ /* 0x000fe20003f6e000 */
[----:B----4-:R-:W-:Y:S01]  /*d040*/  @!P1 FMUL R22, R22, R22 ;  /* 0x0000001616169220 */ /* 0x010fe20000400000 */
[----:B------:R-:W2:Y:S01]  /*d050*/  LDS.128 R32, [R63+0x20] ;  /* 0x000020003f207984 */ /* 0x000ea20000000c00 */
[----:B------:R-:W-:Y:S01]  /*d060*/  FADD R5, -R64, R5 ;  /* 0x0000000540057221 */ /* 0x000fe20000000100 */
[----:B------:R-:W3:Y:S01]  /*d070*/  MUFU.EX2 R24, R47 ;  /* 0x0000002f00187308 */ /* 0x000ee20000000800 */
[C---:B------:R-:W-:Y:S01]  /*d080*/  FFMA R39, R22.reuse, R12, R39 ;  /* 0x0000000c16277223 */ /* 0x040fe20000000027 */
[C---:B------:R-:W-:Y:S01]  /*d090*/  FFMA R12, R22.reuse, R13, R44 ;  /* 0x0000000d160c7223 */ /* 0x040fe2000000002c */
[C---:B------:R-:W-:Y:S01]  /*d0a0*/  FFMA R13, R22.reuse, R14, R29 ;  /* 0x0000000e160d7223 */ /* 0x040fe2000000001d */
[----:B------:R-:W-:Y:S01]  /*d0b0*/  FMUL R29, R5, 1.4426950216293334961 ;  /* 0x3fb8aa3b051d7820 */ /* 0x000fe20000400000 */
[----:B------:R-:W-:Y:S01]  /*d0c0*/  FFMA R22, R22, R15, R18 ;  /* 0x0000000f16167223 */ /* 0x000fe20000000012 */
[C---:B------:R-:W-:Y:S01]  /*d0d0*/  FADD R6, -R64.reuse, R6 ;  /* 0x0000000640067221 */ /* 0x040fe20000000100 */
[----:B------:R-:W-:Y:S01]  /*d0e0*/  FADD R7, -R64, R7 ;  /* 0x0000000740077221 */ /* 0x000fe20000000100 */
[----:B------:R4:W5:Y:S01]  /*d0f0*/  MUFU.EX2 R44, R45 ;  /* 0x0000002d002c7308 */ /* 0x0009620000000800 */
[----:B------:R-:W-:Y:S01]  /*d100*/  @!P3 FMUL R21, R21, 0.5 ;  /* 0x3f0000001515b820 */ /* 0x000fe20000400000 */
[----:B0-----:R-:W-:Y:S01]  /*d110*/  @!P4 FMUL R4, R4, R4 ;  /* 0x000000040404c220 */ /* 0x001fe20000400000 */
[----:B------:R-:W-:-:S05]  /*d120*/  FSETP.GEU.AND P4, PT, R29, -126, PT ;  /* 0xc2fc00001d00780b */ /* 0x000fca0003f8e000 */
[----:B------:R0:W2:Y:S01]  /*d130*/  MUFU.EX2 R46, R21 ;  /* 0x00000015002e7308 */ /* 0x0000a20000000800 */
[----:B---3--:R-:W-:Y:S01]  /*d140*/  @!P5 FMUL R24, R24, R24 ;  /* 0x000000181818d220 */ /* 0x008fe20000400000 */
[C---:B-1----:R-:W-:Y:S01]  /*d150*/  FFMA R31, R4.reuse, R8, R31 ;  /* 0x00000008041f7223 */ /* 0x042fe2000000001f */
[C---:B------:R-:W-:Y:S01]  /*d160*/  FFMA R18, R4.reuse, R9, R20 ;  /* 0x0000000904127223 */ /* 0x040fe20000000014 */
[CC--:B------:R-:W-:Y:S01]  /*d170*/  FFMA R43, R4.reuse, R10.reuse, R43 ;  /* 0x0000000a042b7223 */ /* 0x0c0fe2000000002b */
[----:B------:R-:W-:Y:S01]  /*d180*/  FFMA R42, R4, R11, R42 ;  /* 0x0000000b042a7223 */ /* 0x000fe2000000002a */
[C---:B------:R-:W-:Y:S01]  /*d190*/  FFMA R4, R24.reuse, R9, R12 ;  /* 0x0000000918047223 */ /* 0x040fe2000000000c */
[C---:B------:R-:W-:Y:S01]  /*d1a0*/  FFMA R5, R24.reuse, R10, R13 ;  /* 0x0000000a18057223 */ /* 0x040fe2000000000d */
[C---:B------:R-:W-:Y:S01]  /*d1b0*/  FFMA R39, R24.reuse, R8, R39 ;  /* 0x0000000818277223 */ /* 0x040fe20000000027 */
[----:B------:R-:W1:Y:S01]  /*d1c0*/  LDS.128 R12, [R0+0x400] ;  /* 0x00040000000c7984 */ /* 0x000e620000000c00 */
[----:B------:R-:W-:Y:S01]  /*d1d0*/  FFMA R24, R24, R11, R22 ;  /* 0x0000000b18187223 */ /* 0x000fe20000000016 */
[----:B----4-:R-:W-:Y:S01]  /*d1e0*/  FMUL R45, R23, 1.4426950216293334961 ;  /* 0x3fb8aa3b172d7820 */ /* 0x010fe20000400000 */
[----:B-----5:R-:W-:Y:S01]  /*d1f0*/  @!P2 FMUL R44, R44, R44 ;  /* 0x0000002c2c2ca220 */ /* 0x020fe20000400000 */
[----:B0-----:R-:W0:Y:S01]  /*d200*/  LDS.128 R20, [R63+0x1b0] ;  /* 0x0001b0003f147984 */ /* 0x001e220000000c00 */
[----:B------:R-:W-:Y:S01]  /*d210*/  @!P4 FMUL R29, R29, 0.5 ;  /* 0x3f0000001d1dc820 */ /* 0x000fe20000400000 */
[----:B------:R-:W-:Y:S01]  /*d220*/  FSETP.GEU.AND P2, PT, R52, -126, PT ;  /* 0xc2fc00003400780b */ /* 0x000fe20003f4e000 */
[C---:B------:R-:W-:Y:S01]  /*d230*/  FFMA R19, R44.reuse, R8, R19 ;  /* 0x000000082c137223 */ /* 0x040fe20000000013 */
[C---:B------:R-:W-:Y:S01]  /*d240*/  FFMA R36, R44.reuse, R9, R36 ;  /* 0x000000092c247223 */ /* 0x040fe20000000024 */
[C---:B------:R-:W-:Y:S01]  /*d250*/  FFMA R37, R44.reuse, R10, R37 ;  /* 0x0000000a2c257223 */ /* 0x040fe20000000025 */
[----:B------:R-:W-:Y:S01]  /*d260*/  FFMA R38, R44, R11, R38 ;  /* 0x0000000b2c267223 */ /* 0x000fe20000000026 */
[----:B------:R-:W-:Y:S01]  /*d270*/  FMUL R44, R26, 1.4426950216293334961 ;  /* 0x3fb8aa3b1a2c7820 */ /* 0x000fe20000400000 */
[----:B--2---:R-:W-:Y:S01]  /*d280*/  @!P3 FMUL R46, R46, R46 ;  /* 0x0000002e2e2eb220 */ /* 0x004fe20000400000 */
[----:B------:R-:W-:Y:S01]  /*d290*/  FSETP.GEU.AND P1, PT, R45, -126, PT ;  /* 0xc2fc00002d00780b */ /* 0x000fe20003f2e000 */
[C---:B------:R-:W-:Y:S01]  /*d2a0*/  FADD R32, -R48.reuse, R32 ;  /* 0x0000002030207221 */ /* 0x040fe20000000100 */
[----:B------:R-:W-:Y:S01]  /*d2b0*/  FADD R33, -R48, R33 ;  /* 0x0000002130217221 */ /* 0x000fe20000000100 */
[----:B------:R-:W-:Y:S01]  /*d2c0*/  FSETP.GEU.AND P3, PT, R44, -126, PT ;  /* 0xc2fc00002c00780b */ /* 0x000fe20003f6e000 */
[C---:B------:R-:W-:Y:S01]  /*d2d0*/  FFMA R41, R46.reuse, R8, R41 ;  /* 0x000000082e297223 */ /* 0x040fe20000000029 */
[C---:B------:R-:W-:Y:S01]  /*d2e0*/  FFMA R30, R46.reuse, R9, R30 ;  /* 0x000000092e1e7223 */ /* 0x040fe2000000001e */
[----:B------:R-:W2:Y:S01]  /*d2f0*/  MUFU.EX2 R8, R29 ;  /* 0x0000001d00087308 */ /* 0x000ea20000000800 */
[----:B------:R-:W-:Y:S01]  /*d300*/  FFMA R9, R46, R10, R25 ;  /* 0x0000000a2e097223 */ /* 0x000fe20000000019 */
[----:B------:R-:W-:Y:S01]  /*d310*/  FMUL R25, R32, 1.4426950216293334961 ;  /* 0x3fb8aa3b20197820 */ /* 0x000fe20000400000 */
[----:B------:R-:W-:Y:S01]  /*d320*/  FFMA R32, R46, R11, R40 ;  /* 0x0000000b2e207223 */ /* 0x000fe20000000028 */
[----:B------:R-:W-:Y:S01]  /*d330*/  FMUL R47, R33, 1.4426950216293334961 ;  /* 0x3fb8aa3b212f7820 */ /* 0x000fe20000400000 */
[----:B------:R-:W-:Y:S01]  /*d340*/  FMUL R46, R6, 1.4426950216293334961 ;  /* 0x3fb8aa3b062e7820 */ /* 0x000fe20000400000 */
[----:B------:R-:W-:Y:S01]  /*d350*/  @!P2 FMUL R52, R52, 0.5 ;  /* 0x3f0000003434a820 */ /* 0x000fe20000400000 */
[----:B------:R-:W-:Y:S01]  /*d360*/  @!P1 FMUL R45, R45, 0.5 ;  /* 0x3f0000002d2d9820 */ /* 0x000fe20000400000 */
[----:B------:R-:W-:-:S02]  /*d370*/  FSETP.GEU.AND P0, PT, R25, -126, PT ;  /* 0xc2fc00001900780b */ /* 0x000fc40003f0e000 */
[----:B------:R-:W-:Y:S01]  /*d380*/  @!P3 FMUL R44, R44, 0.5 ;  /* 0x3f0000002c2cb820 */ /* 0x000fe20000400000 */
[----:B------:R-:W3:Y:S01]  /*d390*/  MUFU.EX2 R26, R45 ;  /* 0x0000002d001a7308 */ /* 0x000ee20000000800 */
[----:B------:R-:W-:Y:S01]  /*d3a0*/  FSETP.GEU.AND P5, PT, R46, -126, PT ;  /* 0xc2fc00002e00780b */ /* 0x000fe20003fae000 */
[----:B--2---:R-:W-:Y:S01]  /*d3b0*/  @!P4 FMUL R8, R8, R8 ;  /* 0x000000080808c220 */ /* 0x004fe20000400000 */
[----:B------:R-:W-:-:S05]  /*d3c0*/  FSETP.GEU.AND P4, PT, R47, -126, PT ;  /* 0xc2fc00002f00780b */ /* 0x000fca0003f8e000 */
[----:B------:R-:W2:Y:S01]  /*d3d0*/  MUFU.EX2 R44, R44 ;  /* 0x0000002c002c7308 */ /* 0x000ea20000000800 */
[C---:B-1----:R-:W-:Y:S01]  /*d3e0*/  FFMA R29, R8.reuse, R12, R41 ;  /* 0x0000000c081d7223 */ /* 0x042fe20000000029 */
[C---:B------:R-:W-:Y:S01]  /*d3f0*/  FFMA R30, R8.reuse, R13, R30 ;  /* 0x0000000d081e7223 */ /* 0x040fe2000000001e */
[C---:B------:R-:W-:Y:S01]  /*d400*/  FFMA R33, R8.reuse, R14, R9 ;  /* 0x0000000e08217223 */ /* 0x040fe20000000009 */
[----:B------:R-:W-:Y:S01]  /*d410*/  FFMA R32, R8, R15, R32 ;  /* 0x0000000f08207223 */ /* 0x000fe20000000020 */
[----:B0-----:R-:W-:Y:S01]  /*d420*/  FADD R40, -R50, R20 ;  /* 0x0000001432287221 */ /* 0x001fe20000000100 */
[----:B------:R-:W0:Y:S01]  /*d430*/  LDS.128 R8, [R0+0x480] ;  /* 0x0004800000087984 */ /* 0x000e220000000c00 */
[----:B------:R-:W-:Y:S01]  /*d440*/  @!P0 FMUL R25, R25, 0.5 ;  /* 0x3f00000019198820 */ /* 0x000fe20000400000 */
[----:B---3--:R-:W-:Y:S01]  /*d450*/  @!P1 FMUL R26, R26, R26 ;  /* 0x0000001a1a1a9220 */ /* 0x008fe20000400000 */
[----:B------:R-:W-:Y:S01]  /*d460*/  FMUL R40, R40, 1.4426950216293334961 ;  /* 0x3fb8aa3b28287820 */ /* 0x000fe20000400000 */
[----:B------:R-:W-:Y:S01]  /*d470*/  @!P5 FMUL R46, R46, 0.5 ;  /* 0x3f0000002e2ed820 */ /* 0x000fe20000400000 */
[----:B------:R1:W3:Y:S01]  /*d480*/  MUFU.EX2 R6, R25 ;  /* 0x0000001900067308 */ /* 0x0002e20000000800 */
[----:B------:R-:W-:Y:S01]  /*d490*/  @!P4 FMUL R47, R47, 0.5 ;  /* 0x3f0000002f2fc820 */ /* 0x000fe20000400000 */
[C---:B------:R-:W-:Y:S01]  /*d4a0*/  FFMA R19, R26.reuse, R12, R19 ;  /* 0x0000000c1a137223 */ /* 0x040fe20000000013 */
[C---:B------:R-:W-:Y:S01]  /*d4b0*/  FFMA R36, R26.reuse, R13, R36 ;  /* 0x0000000d1a247223 */ /* 0x040fe20000000024 */
[----:B------:R-:W-:Y:S01]  /*d4c0*/  FFMA R37, R26, R14, R37 ;  /* 0x0000000e1a257223 */ /* 0x000fe20000000025 */
[----:B--2---:R-:W-:Y:S01]  /*d4d0*/  @!P3 FMUL R44, R44, R44 ;  /* 0x0000002c2c2cb220 */ /* 0x004fe20000400000 */
[----:B------:R-:W-:Y:S01]  /*d4e0*/  FSETP.GEU.AND P3, PT, R40, -126, PT ;  /* 0xc2fc00002800780b */ /* 0x000fe20003f6e000 */
[----:B------:R-:W-:Y:S01]  /*d4f0*/  FFMA R38, R26, R15, R38 ;  /* 0x0000000f1a267223 */ /* 0x000fe20000000026 */
[----:B------:R-:W2:Y:S01]  /*d500*/  MUFU.EX2 R20, R47 ;  /* 0x0000002f00147308 */ /* 0x000ea20000000800 */
[C---:B------:R-:W-:Y:S01]  /*d510*/  FFMA R39, R44.reuse, R12, R39 ;  /* 0x0000000c2c277223 */ /* 0x040fe20000000027 */
[C---:B------:R-:W-:Y:S01]  /*d520*/  FFMA R4, R44.reuse, R13, R4 ;  /* 0x0000000d2c047223 */ /* 0x040fe20000000004 */
[C---:B------:R-:W-:Y:S01]  /*d530*/  FFMA R5, R44.reuse, R14, R5 ;  /* 0x0000000e2c057223 */ /* 0x040fe20000000005 */
[----:B------:R-:W-:Y:S01]  /*d540*/  FFMA R44, R44, R15, R24 ;  /* 0x0000000f2c2c7223 */ /* 0x000fe20000000018 */
[C---:B------:R-:W-:Y:S01]  /*d550*/  FADD R21, -R50.reuse, R21 ;  /* 0x0000001532157221 */ /* 0x040fe20000000100 */
[----:B-1----:R-:W1:Y:S01]  /*d560*/  LDS.128 R24, [R63+0x130] ;  /* 0x000130003f187984 */ /* 0x002e620000000c00 */
[----:B------:R-:W-:Y:S01]  /*d570*/  FADD R22, -R50, R22 ;  /* 0x0000001632167221 */ /* 0x000fe20000000100 */
[----:B------:R-:W4:Y:S01]  /*d580*/  MUFU.EX2 R46, R46 ;  /* 0x0000002e002e7308 */ /* 0x000f220000000800 */
[----:B---3--:R-:W-:Y:S01]  /*d590*/  @!P0 FMUL R6, R6, R6 ;  /* 0x0000000606068220 */ /* 0x008fe20000400000 */
[----:B------:R-:W-:Y:S01]  /*d5a0*/  FMUL R21, R21, 1.4426950216293334961 ;  /* 0x3fb8aa3b15157820 */ /* 0x000fe20000400000 */
[----:B------:R-:W-:Y:S01]  /*d5b0*/  @!P3 FMUL R40, R40, 0.5 ;  /* 0x3f0000002828b820 */ /* 0x000fe20000400000 */
[----:B------:R-:W-:Y:S01]  /*d5c0*/  FMUL R45, R22, 1.4426950216293334961 ;  /* 0x3fb8aa3b162d7820 */ /* 0x000fe20000400000 */
[C---:B------:R-:W-:Y:S01]  /*d5d0*/  FFMA R31, R6.reuse, R12, R31 ;  /* 0x0000000c061f7223 */ /* 0x040fe2000000001f */
[C---:B------:R-:W-:Y:S01]  /*d5e0*/  FFMA R18, R6.reuse, R13, R18 ;  /* 0x0000000d06127223 */ /* 0x040fe20000000012 */
[C---:B------:R-:W-:Y:S01]  /*d5f0*/  FFMA R41, R6.reuse, R14, R43 ;  /* 0x0000000e06297223 */ /* 0x040fe2000000002b */
[----:B------:R-:W3:Y:S01]  /*d600*/  MUFU.EX2 R52, R52 ;  /* 0x0000003400347308 */ /* 0x000ee20000000800 */
[----:B------:R-:W-:Y:S01]  /*d610*/  FFMA R42, R6, R15, R42 ;  /* 0x0000000f062a7223 */ /* 0x000fe2000000002a */
[----:B--2---:R-:W-:Y:S01]  /*d620*/  @!P4 FMUL R20, R20, R20 ;  /* 0x000000141414c220 */ /* 0x004fe20000400000 */
[----:B------:R-:W-:Y:S01]  /*d630*/  FADD R6, -R48, R34 ;  /* 0x0000002230067221 */ /* 0x000fe20000000100 */
[----:B------:R-:W2:Y:S01]  /*d640*/  LDS.128 R12, [R0+0x500] ;  /* 0x00050000000c7984 */ /* 0x000ea20000000c00 */
[----:B------:R-:W-:Y:S01]  /*d650*/  FSETP.GEU.AND P0, PT, R21, -126, PT ;  /* 0xc2fc00001500780b */ /* 0x000fe20003f0e000 */
[----:B------:R-:W-:-:S02]  /*d660*/  FADD R23, -R50, R23 ;  /* 0x0000001732177221 */ /* 0x000fc40000000100 */
[----:B------:R-:W5:Y:S01]  /*d670*/  MUFU.EX2 R40, R40 ;  /* 0x0000002800287308 */ /* 0x000f620000000800 */
[----:B----4-:R-:W-:Y:S01]  /*d680*/  @!P5 FMUL R46, R46, R46 ;  /* 0x0000002e2e2ed220 */ /* 0x010fe20000400000 */
[C---:B0-----:R-:W-:Y:S01]  /*d690*/  FFMA R31, R20.reuse, R8, R31 ;  /* 0x00000008141f7223 */ /* 0x041fe2000000001f */
[C---:B------:R-:W-:Y:S01]  /*d6a0*/  FFMA R18, R20.reuse, R9, R18 ;  /* 0x0000000914127223 */ /* 0x040fe20000000012 */
[C---:B------:R-:W-:Y:S01]  /*d6b0*/  FFMA R41, R20.reuse, R10, R41 ;  /* 0x0000000a14297223 */ /* 0x040fe20000000029 */
[----:B------:R-:W-:Y:S01]  /*d6c0*/  FFMA R34, R20, R11, R42 ;  /* 0x0000000b14227223 */ /* 0x000fe2000000002a */
[----:B------:R-:W-:Y:S01]  /*d6d0*/  FMUL R20, R6, 1.4426950216293334961 ;  /* 0x3fb8aa3b06147820 */ /* 0x000fe20000400000 */
[----:B------:R-:W-:Y:S01]  /*d6e0*/  FFMA R29, R46, R8, R29 ;  /* 0x000000082e1d7223 */ /* 0x000fe2000000001d */
[----:B---3--:R-:W-:Y:S01]  /*d6f0*/  @!P2 FMUL R52, R52, R52 ;  /* 0x000000343434a220 */ /* 0x008fe20000400000 */
[CC--:B------:R-:W-:Y:S01]  /*d700*/  FFMA R30, R46.reuse, R9.reuse, R30 ;  /* 0x000000092e1e7223 */ /* 0x0c0fe2000000001e */
[----:B------:R-:W-:Y:S01]  /*d710*/  FFMA R33, R46, R10, R33 ;  /* 0x0000000a2e217223 */ /* 0x000fe20000000021 */
[----:B------:R-:W-:Y:S01]  /*d720*/  FSETP.GEU.AND P4, PT, R20, -126, PT ;  /* 0xc2fc00001400780b */ /* 0x000fe20003f8e000 */
[C---:B------:R-:W-:Y:S01]  /*d730*/  FFMA R43, R52.reuse, R8, R39 ;  /* 0x00000008342b7223 */ /* 0x040fe20000000027 */
[C---:B------:R-:W-:Y:S01]  /*d740*/  FFMA R42, R52.reuse, R9, R4 ;  /* 0x00000009342a7223 */ /* 0x040fe20000000004 */
[----:B------:R-:W-:Y:S01]  /*d750*/  FFMA R39, R52, R10, R5 ;  /* 0x0000000a34277223 */ /* 0x000fe20000000005 */
[-C--:B------:R-:W-:Y:S01]  /*d760*/  FFMA R32, R46, R11.reuse, R32 ;  /* 0x0000000b2e207223 */ /* 0x080fe20000000020 */
[----:B-----5:R-:W-:Y:S01]  /*d770*/  @!P3 FMUL R40, R40, R40 ;  /* 0x000000282828b220 */ /* 0x020fe20000400000 */
[----:B------:R-:W-:Y:S01]  /*d780*/  FFMA R44, R52, R11, R44 ;  /* 0x0000000b342c7223 */ /* 0x000fe2000000002c */
[----:B------:R-:W-:Y:S01]  /*d790*/  @!P0 FMUL R21, R21, 0.5 ;  /* 0x3f00000015158820 */ /* 0x000fe20000400000 */
[----:B------:R-:W-:Y:S01]  /*d7a0*/  FSETP.GEU.AND P2, PT, R45, -126, PT ;  /* 0xc2fc00002d00780b */ /* 0x000fe20003f4e000 */
[----:B------:R-:W-:Y:S01]  /*d7b0*/  FFMA R19, R40, R8, R19 ;  /* 0x0000000828137223 */ /* 0x000fe20000000013 */
[----:B------:R-:W-:Y:S01]  /*d7c0*/  FMUL R8, R7, 1.4426950216293334961 ;  /* 0x3fb8aa3b07087820 */ /* 0x000fe20000400000 */
[C---:B-1----:R-:W-:Y:S01]  /*d7d0*/  FADD R24, -R49.reuse, R24 ;  /* 0x0000001831187221 */ /* 0x042fe20000000100 */
[----:B------:R-:W0:Y:S01]  /*d7e0*/  LDS.128 R4, [R63+0xb0] ;  /* 0x0000b0003f047984 */ /* 0x000e220000000c00 */
[----:B------:R-:W-:Y:S01]  /*d7f0*/  @!P4 FMUL R20, R20, 0.5 ;  /* 0x3f0000001414c820 */ /* 0x000fe20000400000 */
[----:B------:R-:W-:Y:S01]  /*d800*/  FFMA R36, R40, R9, R36 ;  /* 0x0000000928247223 */ /* 0x000fe20000000024 */
[----:B------:R-:W-:Y:S01]  /*d810*/  FSETP.GEU.AND P3, PT, R8, -126, PT ;  /* 0xc2fc00000800780b */ /* 0x000fe20003f6e000 */
[----:B------:R-:W-:Y:S01]  /*d820*/  FADD R9, -R48, R35 ;  /* 0x0000002330097221 */ /* 0x000fe20000000100 */
[----:B------:R-:W-:Y:S01]  /*d830*/  FMUL R35, R24, 1.4426950216293334961 ;  /* 0x3fb8aa3b18237820 */ /* 0x000fe20000400000 */
[----:B------:R-:W-:Y:S01]  /*d840*/  FADD R25, -R49, R25 ;  /* 0x0000001931197221 */ /* 0x000fe20000000100 */
[----:B------:R-:W1:Y:S01]  /*d850*/  MUFU.EX2 R20, R20 ;  /* 0x0000001400147308 */ /* 0x000e620000000800 */
[C---:B------:R-:W-:Y:S01]  /*d860*/  FFMA R37, R40.reuse, R10, R37 ;  /* 0x0000000a28257223 */ /* 0x040fe20000000025 */
[----:B------:R-:W-:Y:S01]  /*d870*/  FFMA R38, R40, R11, R38 ;  /* 0x0000000b28267223 */ /* 0x000fe20000000026 */
[----:B------:R-:W-:Y:S01]  /*d880*/  FSETP.GEU.AND P1, PT, R35, -126, PT ;  /* 0xc2fc00002300780b */ /* 0x000fe20003f2e000 */
[----:B------:R-:W-:Y:S01]  /*d890*/  FMUL R40, R9, 1.4426950216293334961 ;  /* 0x3fb8aa3b09287820 */ /* 0x000fe20000400000 */
[----:B------:R-:W-:Y:S01]  /*d8a0*/  FMUL R46, R25, 1.4426950216293334961 ;  /* 0x3fb8aa3b192e7820 */ /* 0x000fe20000400000 */
[----:B------:R-:W-:Y:S01]  /*d8b0*/  @!P2 FMUL R45, R45, 0.5 ;  /* 0x3f0000002d2da820 */ /* 0x000fe20000400000 */
[C---:B------:R-:W-:Y:S01]  /*d8c0*/  FADD R26, -R49.reuse, R26 ;  /* 0x0000001a311a7221 */ /* 0x040fe20000000100 */
[----:B------:R-:W-:Y:S01]  /*d8d0*/  FADD R27, -R49, R27 ;  /* 0x0000001b311b7221 */ /* 0x000fe20000000100 */
[----:B------:R-:W-:Y:S01]  /*d8e0*/  @!P3 FMUL R8, R8, 0.5 ;  /* 0x3f0000000808b820 */ /* 0x000fe20000400000 */
[----:B------:R-:W-:-:S02]  /*d8f0*/  FSETP.GEU.AND P5, PT, R46, -126, PT ;  /* 0xc2fc00002e00780b */ /* 0x000fc40003fae000 */
[----:B------:R-:W-:Y:S01]  /*d900*/  FMUL R52, R27, 1.4426950216293334961 ;  /* 0x3fb8aa3b1b347820 */ /* 0x000fe20000400000 */
[----:B------:R3:W4:Y:S03]  /*d910*/  MUFU.EX2 R24, R8 ;  /* 0x0000000800187308 */ /* 0x0007260000000800 */
[----:B------:R-:W-:Y:S01]  /*d920*/  @!P1 FMUL R35, R35, 0.5 ;  /* 0x3f00000023239820 */ /* 0x000fe20000400000 */
[----:B-1----:R-:W-:Y:S01]  /*d930*/  @!P4 FMUL R20, R20, R20 ;  /* 0x000000141414c220 */ /* 0x002fe20000400000 */
[----:B------:R-:W-:-:S03]  /*d940*/  FSETP.GEU.AND P4, PT, R40, -126, PT ;  /* 0xc2fc00002800780b */ /* 0x000fc60003f8e000 */
[C---:B--2---:R-:W-:Y:S01]  /*d950*/  FFMA R31, R20.reuse, R12, R31 ;  /* 0x0000000c141f7223 */ /* 0x044fe2000000001f */
[----:B---3--:R-:W1:Y:S01]  /*d960*/  LDS.128 R8, [R0+0x580] ;  /* 0x0005800000087984 */ /* 0x008e620000000c00 */
[C---:B------:R-:W-:Y:S01]  /*d970*/  FFMA R18, R20.reuse, R13, R18 ;  /* 0x0000000d14127223 */ /* 0x040fe20000000012 */
[C---:B------:R-:W-:Y:S01]  /*d980*/  FFMA R41, R20.reuse, R14, R41 ;  /* 0x0000000e14297223 */ /* 0x040fe20000000029 */
[----:B------:R-:W-:Y:S01]  /*d990*/  FFMA R20, R20, R15, R34 ;  /* 0x0000000f14147223 */ /* 0x000fe20000000022 */
[----:B------:R-:W2:Y:S01]  /*d9a0*/  MUFU.EX2 R22, R35 ;  /* 0x0000002300167308 */ /* 0x000ea20000000800 */
[----:B------:R-:W-:Y:S01]  /*d9b0*/  @!P5 FMUL R46, R46, 0.5 ;  /* 0x3f0000002e2ed820 */ /* 0x000fe20000400000 */
[----:B----4-:R-:W-:-:S03]  /*d9c0*/  @!P3 FMUL R24, R24, R24 ;  /* 0x000000181818b220 */ /* 0x010fc60000400000 */
[----:B------:R-:W-:Y:S01]  /*d9d0*/  @!P4 FMUL R40, R40, 0.5 ;  /* 0x3f0000002828c820 */ /* 0x000fe20000400000 */
[----:B0-----:R-:W-:Y:S02]  /*d9e0*/  FADD R4, -R64, R4 ;  /* 0x0000000440047221 */ /* 0x001fe40000000100 */
[----:B------:R0:W3:Y:S01]  /*d9f0*/  MUFU.EX2 R34, R21 ;  /* 0x0000001500227308 */ /* 0x0000e20000000800 */
[C---:B------:R-:W-:Y:S01]  /*da00*/  FFMA R29, R24.reuse, R12, R29 ;  /* 0x0000000c181d7223 */ /* 0x040fe2000000001d */
[C---:B------:R-:W-:Y:S01]  /*da10*/  FFMA R30, R24.reuse, R13, R30 ;  /* 0x0000000d181e7223 */ /* 0x040fe2000000001e */
[----:B------:R-:W-:Y:S01]  /*da20*/  FFMA R25, R24, R14, R33 ;  /* 0x0000000e18197223 */ /* 0x000fe20000000021 */
[C---:B------:R-:W-:Y:S01]  /*da30*/  FADD R5, -R64.reuse, R5 ;  /* 0x0000000540057221 */ /* 0x040fe20000000100 */
[C---:B------:R-:W-:Y:S01]  /*da40*/  FADD R6, -R64.reuse, R6 ;  /* 0x0000000640067221 */ /* 0x040fe20000000100 */
[----:B------:R-:W-:Y:S02]  /*da50*/  FADD R7, -R64, R7 ;  /* 0x0000000740077221 */ /* 0x000fe40000000100 */
[----:B------:R-:W4:Y:S01]  /*da60*/  MUFU.EX2 R40, R40 ;  /* 0x0000002800287308 */ /* 0x000f220000000800 */
[----:B0-----:R-:W-:Y:S01]  /*da70*/  FMUL R21, R4, 1.4426950216293334961 ;  /* 0x3fb8aa3b04157820 */ /* 0x001fe20000400000 */
[----:B------:R-:W-:Y:S01]  /*da80*/  FFMA R4, R24, R15, R32 ;  /* 0x0000000f18047223 */ /* 0x000fe20000000020 */
[----:B--2---:R-:W-:-:S03]  /*da90*/  @!P1 FMUL R22, R22, R22 ;  /* 0x0000001616169220 */ /* 0x004fc60000400000 */
[----:B------:R-:W-:Y:S01]  /*daa0*/  FSETP.GEU.AND P3, PT, R21, -126, PT ;  /* 0xc2fc00001500780b */ /* 0x000fe20003f6e000 */
[----:B------:R-:W-:Y:S01]  /*dab0*/  FFMA R43, R22, R12, R43 ;  /* 0x0000000c162b7223 */ /* 0x000fe2000000002b */
[----:B------:R-:W0:Y:S01]  /*dac0*/  MUFU.EX2 R24, R46 ;  /* 0x0000002e00187308 */ /* 0x000e220000000800 */
[----:B---3--:R-:W-:-:S04]  /*dad0*/  @!P0 FMUL R34, R34, R34 ;  /* 0x0000002222228220 */ /* 0x008fc80000400000 */
[----:B------:R-:W-:Y:S01]  /*dae0*/  FFMA R19, R34, R12, R19 ;  /* 0x0000000c22137223 */ /* 0x000fe20000000013 */
[-C--:B------:R-:W-:Y:S01]  /*daf0*/  FFMA R12, R22, R13.reuse, R42 ;  /* 0x0000000d160c7223 */ /* 0x080fe2000000002a */
[----:B------:R-:W-:Y:S01]  /*db00*/  FFMA R36, R34, R13, R36 ;  /* 0x0000000d22247223 */ /* 0x000fe20000000024 */
[----:B------:R2:W3:Y:S01]  /*db10*/  MUFU.EX2 R42, R45 ;  /* 0x0000002d002a7308 */ /* 0x0004e20000000800 */
[CC--:B------:R-:W-:Y:S01]  /*db20*/  FFMA R13, R22.reuse, R14.reuse, R39 ;  /* 0x0000000e160d7223 */ /* 0x0c0fe20000000027 */
[-C--:B------:R-:W-:Y:S01]  /*db30*/  FFMA R22, R22, R15.reuse, R44 ;  /* 0x0000000f16167223 */ /* 0x080fe2000000002c */
[----:B------:R-:W-:Y:S01]  /*db40*/  @!P3 FMUL R21, R21, 0.5 ;  /* 0x3f0000001515b820 */ /* 0x000fe20000400000 */
[C---:B------:R-:W-:Y:S01]  /*db50*/  FFMA R37, R34.reuse, R14, R37 ;  /* 0x0000000e22257223 */ /* 0x040fe20000000025 */
[----:B------:R-:W-:Y:S01]  /*db60*/  FFMA R38, R34, R15, R38 ;  /* 0x0000000f22267223 */ /* 0x000fe20000000026 */
[----:B----4-:R-:W-:Y:S01]  /*db70*/  @!P4 FMUL R40, R40, R40 ;  /* 0x000000282828c220 */ /* 0x010fe20000400000 */
[----:B------:R-:W4:Y:S01]  /*db80*/  LDS.128 R32, [R63+0x30] ;  /* 0x000030003f207984 */ /* 0x000f220000000c00 */
[----:B------:R5:W5:Y:S01]  /*db90*/  MUFU.EX2 R44, R21 ;  /* 0x00000015002c7308 */ /* 0x000b620000000800 */
[----:B0-----:R-:W-:Y:S01]  /*dba0*/  @!P5 FMUL R24, R24, R24 ;  /* 0x000000181818d220 */ /* 0x001fe20000400000 */
[----:B------:R-:W-:Y:S01]  /*dbb0*/  FMUL R39, R5, 1.4426950216293334961 ;  /* 0x3fb8aa3b05277820 */ /* 0x000fe20000400000 */
[C---:B-1----:R-:W-:Y:S01]  /*dbc0*/  FFMA R31, R40.reuse, R8, R31 ;  /* 0x00000008281f7223 */ /* 0x042fe2000000001f */
[CC--:B------:R-:W-:Y:S01]  /*dbd0*/  FFMA R18, R40.reuse, R9.reuse, R18 ;  /* 0x0000000928127223 */ /* 0x0c0fe20000000012 */
[----:B------:R-:W-:Y:S01]  /*dbe0*/  FFMA R41, R40, R10, R41 ;  /* 0x0000000a28297223 */ /* 0x000fe20000000029 */
[C---:B------:R-:W-:Y:S01]  /*dbf0*/  FFMA R43, R24.reuse, R8, R43 ;  /* 0x00000008182b7223 */ /* 0x040fe2000000002b */
[C---:B------:R-:W-:Y:S01]  /*dc00*/  FFMA R46, R24.reuse, R9, R12 ;  /* 0x00000009182e7223 */ /* 0x040fe2000000000c */
[----:B------:R-:W-:Y:S01]  /*dc10*/  FFMA R5, R24, R10, R13 ;  /* 0x0000000a18057223 */ /* 0x000fe2000000000d */
[-C--:B------:R-:W-:Y:S01]  /*dc20*/  FFMA R40, R40, R11.reuse, R20 ;  /* 0x0000000b28287223 */ /* 0x080fe20000000014 */
[----:B------:R-:W-:Y:S01]  /*dc30*/  FFMA R24, R24, R11, R22 ;  /* 0x0000000b18187223 */ /* 0x000fe20000000016 */
[----:B--2---:R-:W-:Y:S01]  /*dc40*/  FMUL R45, R23, 1.4426950216293334961 ;  /* 0x3fb8aa3b172d7820 */ /* 0x004fe20000400000 */
[----:B---3--:R-:W-:Y:S01]  /*dc50*/  @!P2 FMUL R42, R42, R42 ;  /* 0x0000002a2a2aa220 */ /* 0x008fe20000400000 */
[----:B-----5:R-:W0:Y:S01]  /*dc60*/  LDS.128 R20, [R63+0x1c0] ;  /* 0x0001c0003f147984 */ /* 0x020e220000000c00 */
[----:B------:R-:W-:-:S02]  /*dc70*/  FSETP.GEU.AND P4, PT, R39, -126, PT ;  /* 0xc2fc00002700780b */ /* 0x000fc40003f8e000 */
[C---:B------:R-:W-:Y:S01]  /*dc80*/  FFMA R19, R42.reuse, R8, R19 ;  /* 0x000000082a137223 */ /* 0x040fe20000000013 */
[C---:B------:R-:W-:Y:S01]  /*dc90*/  FFMA R36, R42.reuse, R9, R36 ;  /* 0x000000092a247223 */ /* 0x040fe20000000024 */
[C---:B------:R-:W-:Y:S01]  /*dca0*/  FFMA R37, R42.reuse, R10, R37 ;  /* 0x0000000a2a257223 */ /* 0x040fe20000000025 */
[----:B------:R-:W-:Y:S01]  /*dcb0*/  FFMA R38, R42, R11, R38 ;  /* 0x0000000b2a267223 */ /* 0x000fe20000000026 */
[----:B------:R-:W1:Y:S01]  /*dcc0*/  LDS.128 R12, [R0+0x600] ;  /* 0x00060000000c7984 */ /* 0x000e620000000c00 */
[----:B------:R-:W-:Y:S01]  /*dcd0*/  FMUL R42, R26, 1.4426950216293334961 ;  /* 0x3fb8aa3b1a2a7820 */ /* 0x000fe20000400000 */
[----:B------:R-:W-:Y:S01]  /*dce0*/  @!P3 FMUL R44, R44, R44 ;  /* 0x0000002c2c2cb220 */ /* 0x000fe20000400000 */
[----:B------:R-:W-:Y:S02]  /*dcf0*/  FSETP.GEU.AND P1, PT, R45, -126, PT ;  /* 0xc2fc00002d00780b */ /* 0x000fe40003f2e000 */
[----:B------:R-:W-:Y:S01]  /*dd00*/  FSETP.GEU.AND P2, PT, R52, -126, PT ;  /* 0xc2fc00003400780b */ /* 0x000fe20003f4e000 */
[----:B------:R-:W-:Y:S01]  /*dd10*/  FFMA R29, R44, R8, R29 ;  /* 0x000000082c1d7223 */ /* 0x000fe2000000001d */
[----:B------:R-:W-:Y:S01]  /*dd20*/  FSETP.GEU.AND P3, PT, R42, -126, PT ;  /* 0xc2fc00002a00780b */ /* 0x000fe20003f6e000 */
[----:B------:R-:W-:Y:S01]  /*dd30*/  @!P4 FMUL R39, R39, 0.5 ;  /* 0x3f0000002727c820 */ /* 0x000fe20000400000 */
[C---:B------:R-:W-:Y:S01]  /*dd40*/  FFMA R30, R44.reuse, R9, R30 ;  /* 0x000000092c1e7223 */ /* 0x040fe2000000001e */
[C---:B------:R-:W-:Y:S01]  /*dd50*/  FFMA R9, R44.reuse, R10, R25 ;  /* 0x0000000a2c097223 */ /* 0x040fe20000000019 */
[----:B------:R-:W-:Y:S01]  /*dd60*/  FFMA R4, R44, R11, R4 ;  /* 0x0000000b2c047223 */ /* 0x000fe20000000004 */
[----:B------:R2:W3:Y:S01]  /*dd70*/  MUFU.EX2 R8, R39 ;  /* 0x0000002700087308 */ /* 0x0004e20000000800 */
[----:B------:R-:W-:-:S03]  /*dd80*/  FMUL R44, R6, 1.4426950216293334961 ;  /* 0x3fb8aa3b062c7820 */ /* 0x000fc60000400000 */
[----:B------:R-:W-:Y:S02]  /*dd90*/  @!P1 FMUL R45, R45, 0.5 ;  /* 0x3f0000002d2d9820 */ /* 0x000fe40000400000 */
[----:B------:R-:W-:Y:S01]  /*dda0*/  FSETP.GEU.AND P5, PT, R44, -126, PT ;  /* 0xc2fc00002c00780b */ /* 0x000fe20003fae000 */
[----:B----4-:R-:W-:Y:S01]  /*ddb0*/  FADD R32, -R48, R32 ;  /* 0x0000002030207221 */ /* 0x010fe20000000100 */
[----:B------:R-:W-:Y:S01]  /*ddc0*/  @!P3 FMUL R42, R42, 0.5 ;  /* 0x3f0000002a2ab820 */ /* 0x000fe20000400000 */
[----:B------:R-:W-:Y:S01]  /*ddd0*/  FADD R33, -R48, R33 ;  /* 0x0000002130217221 */ /* 0x000fe20000000100 */
[----:B------:R4:W5:Y:S01]  /*dde0*/  MUFU.EX2 R26, R45 ;  /* 0x0000002d001a7308 */ /* 0x0009620000000800 */
[----:B------:R-:W-:Y:S01]  /*ddf0*/  FMUL R25, R32, 1.4426950216293334961 ;  /* 0x3fb8aa3b20197820 */ /* 0x000fe20000400000 */
[----:B------:R-:W-:Y:S01]  /*de00*/  @!P2 FMUL R52, R52, 0.5 ;  /* 0x3f0000003434a820 */ /* 0x000fe20000400000 */
[----:B--2---:R-:W-:-:S03]  /*de10*/  FMUL R39, R33, 1.4426950216293334961 ;  /* 0x3fb8aa3b21277820 */ /* 0x004fc60000400000 */
[----:B------:R-:W-:Y:S01]  /*de20*/  FSETP.GEU.AND P0, PT, R25, -126, PT ;  /* 0xc2fc00001900780b */ /* 0x000fe20003f0e000 */
[----:B---3--:R-:W-:Y:S01]  /*de30*/  @!P4 FMUL R8, R8, R8 ;  /* 0x000000080808c220 */ /* 0x008fe20000400000 */
[----:B------:R-:W2:Y:S01]  /*de40*/  MUFU.EX2 R42, R42 ;  /* 0x0000002a002a7308 */ /* 0x000ea20000000800 */
[----:B------:R-:W-:Y:S01]  /*de50*/  FSETP.GEU.AND P4, PT, R39, -126, PT ;  /* 0xc2fc00002700780b */ /* 0x000fe20003f8e000 */
[----:B------:R-:W-:Y:S01]  /*de60*/  @!P5 FMUL R44, R44, 0.5 ;  /* 0x3f0000002c2cd820 */ /* 0x000fe20000400000 */
[C---:B0-----:R-:W-:Y:S01]  /*de70*/  FADD R32, -R50.reuse, R20 ;  /* 0x0000001432207221 */ /* 0x041fe20000000100 */
[----:B------:R-:W-:Y:S01]  /*de80*/  FADD R21, -R50, R21 ;  /* 0x0000001532157221 */ /* 0x000fe20000000100 */
[----:B----4-:R-:W-:Y:S01]  /*de90*/  FADD R45, -R48, R35 ;  /* 0x00000023302d7221 */ /* 0x010fe20000000100 */
[----:B------:R-:W-:Y:S01]  /*dea0*/  FADD R22, -R50, R22 ;  /* 0x0000001632167221 */ /* 0x000fe20000000100 */
[----:B------:R-:W-:Y:S01]  /*deb0*/  FMUL R32, R32, 1.4426950216293334961 ;  /* 0x3fb8aa3b20207820 */ /* 0x000fe20000400000 */
[----:B------:R-:W0:Y:S01]  /*dec0*/  MUFU.EX2 R44, R44 ;  /* 0x0000002c002c7308 */ /* 0x000e220000000800 */
[----:B-----5:R-:W-:Y:S01]  /*ded0*/  @!P1 FMUL R26, R26, R26 ;  /* 0x0000001a1a1a9220 */ /* 0x020fe20000400000 */
[C---:B-1----:R-:W-:Y:S01]  /*dee0*/  FFMA R33, R8.reuse, R12, R29 ;  /* 0x0000000c08217223 */ /* 0x042fe2000000001d */
[C---:B------:R-:W-:Y:S01]  /*def0*/  FFMA R30, R8.reuse, R13, R30 ;  /* 0x0000000d081e7223 */ /* 0x040fe2000000001e */
[C---:B------:R-:W-:Y:S01]  /*df00*/  FFMA R29, R8.reuse, R14, R9 ;  /* 0x0000000e081d7223 */ /* 0x040fe20000000009 */
[----:B------:R-:W-:Y:S01]  /*df10*/  FFMA R6, R8, R15, R4 ;  /* 0x0000000f08067223 */ /* 0x000fe20000000004 */
[----:B------:R-:W-:Y:S01]  /*df20*/  @!P0 FMUL R25, R25, 0.5 ;  /* 0x3f00000019198820 */ /* 0x000fe20000400000 */
[----:B------:R-:W1:Y:S01]  /*df30*/  LDS.128 R8, [R0+0x680] ;  /* 0x0006800000087984 */ /* 0x000e620000000c00 */
[----:B------:R-:W-:Y:S01]  /*df40*/  @!P4 FMUL R39, R39, 0.5 ;  /* 0x3f0000002727c820 */ /* 0x000fe20000400000 */
[----:B--2---:R-:W-:Y:S01]  /*df50*/  @!P3 FMUL R42, R42, R42 ;  /* 0x0000002a2a2ab220 */ /* 0x004fe20000400000 */
[----:B------:R-:W-:Y:S01]  /*df60*/  FSETP.GEU.AND P3, PT, R32, -126, PT ;  /* 0xc2fc00002000780b */ /* 0x000fe20003f6e000 */
[----:B------:R2:W3:Y:S01]  /*df70*/  MUFU.EX2 R4, R25 ;  /* 0x0000001900047308 */ /* 0x0004e20000000800 */
[-C--:B------:R-:W-:Y:S01]  /*df80*/  FFMA R19, R26, R12.reuse, R19 ;  /* 0x0000000c1a137223 */ /* 0x080fe20000000013 */
[C---:B------:R-:W-:Y:S01]  /*df90*/  FFMA R43, R42.reuse, R12, R43 ;  /* 0x0000000c2a2b7223 */ /* 0x040fe2000000002b */
[C---:B------:R-:W-:Y:S01]  /*dfa0*/  FFMA R46, R42.reuse, R13, R46 ;  /* 0x0000000d2a2e7223 */ /* 0x040fe2000000002e */
[CC--:B------:R-:W-:Y:S01]  /*dfb0*/  FFMA R5, R42.reuse, R14.reuse, R5 ;  /* 0x0000000e2a057223 */ /* 0x0c0fe20000000005 */
[----:B------:R-:W-:Y:S01]  /*dfc0*/  FFMA R42, R42, R15, R24 ;  /* 0x0000000f2a2a7223 */ /* 0x000fe20000000018 */
[C---:B------:R-:W-:Y:S01]  /*dfd0*/  FFMA R36, R26.reuse, R13, R36 ;  /* 0x0000000d1a247223 */ /* 0x040fe20000000024 */
[C---:B------:R-:W-:Y:S01]  /*dfe0*/  FFMA R37, R26.reuse, R14, R37 ;  /* 0x0000000e1a257223 */ /* 0x040fe20000000025 */
[----:B------:R-:W-:Y:S01]  /*dff0*/  FFMA R38, R26, R15, R38 ;  /* 0x0000000f1a267223 */ /* 0x000fe20000000026 */
[----:B------:R4:W5:Y:S01]  /*e000*/  MUFU.EX2 R20, R39 ;  /* 0x0000002700147308 */ /* 0x0009620000000800 */
[----:B--2---:R-:W2:Y:S01]  /*e010*/  LDS.128 R24, [R63+0x140] ;  /* 0x000140003f187984 */ /* 0x004ea20000000c00 */
[----:B0-----:R-:W-:Y:S01]  /*e020*/  @!P5 FMUL R44, R44, R44 ;  /* 0x0000002c2c2cd220 */ /* 0x001fe20000400000 */
[----:B------:R-:W-:Y:S01]  /*e030*/  @!P3 FMUL R32, R32, 0.5 ;  /* 0x3f0000002020b820 */ /* 0x000fe20000400000 */
[----:B------:R-:W-:Y:S01]  /*e040*/  FMUL R21, R21, 1.4426950216293334961 ;  /* 0x3fb8aa3b15157820 */ /* 0x000fe20000400000 */
[----:B------:R-:W-:Y:S01]  /*e050*/  FMUL R45, R45, 1.4426950216293334961 ;  /* 0x3fb8aa3b2d2d7820 */ /* 0x000fe20000400000 */
[----:B------:R-:W-:-:S02]  /*e060*/  FADD R23, -R50, R23 ;  /* 0x0000001732177221 */ /* 0x000fc40000000100 */
[----:B------:R-:W0:Y:S01]  /*e070*/  MUFU.EX2 R52, R52 ;  /* 0x0000003400347308 */ /* 0x000e220000000800 */
[----:B---3--:R-:W-:Y:S01]  /*e080*/  @!P0 FMUL R4, R4, R4 ;  /* 0x0000000404048220 */ /* 0x008fe20000400000 */
[----:B------:R-:W-:-:S03]  /*e090*/  FSETP.GEU.AND P0, PT, R21, -126, PT ;  /* 0xc2fc00001500780b */ /* 0x000fc60003f0e000 */
[C---:B------:R-:W-:Y:S01]  /*e0a0*/  FFMA R31, R4.reuse, R12, R31 ;  /* 0x0000000c041f7223 */ /* 0x040fe2000000001f */
[C---:B------:R-:W-:Y:S01]  /*e0b0*/  FFMA R18, R4.reuse, R13, R18 ;  /* 0x0000000d04127223 */ /* 0x040fe20000000012 */
[C---:B----4-:R-:W-:Y:S01]  /*e0c0*/  FFMA R39, R4.reuse, R14, R41 ;  /* 0x0000000e04277223 */ /* 0x050fe20000000029 */
[----:B------:R-:W3:Y:S01]  /*e0d0*/  MUFU.EX2 R32, R32 ;  /* 0x0000002000207308 */ /* 0x000ee20000000800 */
[----:B------:R-:W-:Y:S01]  /*e0e0*/  FFMA R40, R4, R15, R40 ;  /* 0x0000000f04287223 */ /* 0x000fe20000000028 */
[----:B-----5:R-:W-:Y:S01]  /*e0f0*/  @!P4 FMUL R20, R20, R20 ;  /* 0x000000141414c220 */ /* 0x020fe20000400000 */
[----:B------:R-:W-:Y:S01]  /*e100*/  FADD R4, -R48, R34 ;  /* 0x0000002230047221 */ /* 0x000fe20000000100 */
[----:B------:R-:W4:Y:S03]  /*e110*/  LDS.128 R12, [R0+0x700] ;  /* 0x00070000000c7984 */ /* 0x000f260000000c00 */
[----:B------:R-:W-:Y:S01]  /*e120*/  @!P0 FMUL R21, R21, 0.5 ;  /* 0x3f00000015158820 */ /* 0x000fe20000400000 */
[----:B0-----:R-:W-:Y:S01]  /*e130*/  @!P2 FMUL R52, R52, R52 ;  /* 0x000000343434a220 */ /* 0x001fe20000400000 */
[C---:B-1----:R-:W-:Y:S01]  /*e140*/  FFMA R31, R20.reuse, R8, R31 ;  /* 0x00000008141f7223 */ /* 0x042fe2000000001f */
[C---:B------:R-:W-:Y:S01]  /*e150*/  FFMA R18, R20.reuse, R9, R18 ;  /* 0x0000000914127223 */ /* 0x040fe20000000012 */
[C---:B------:R-:W-:Y:S01]  /*e160*/  FFMA R39, R20.reuse, R10, R39 ;  /* 0x0000000a14277223 */ /* 0x040fe20000000027 */
[----:B------:R-:W-:Y:S01]  /*e170*/  FFMA R34, R20, R11, R40 ;  /* 0x0000000b14227223 */ /* 0x000fe20000000028 */
[C---:B------:R-:W-:Y:S01]  /*e180*/  FFMA R33, R44.reuse, R8, R33 ;  /* 0x000000082c217223 */ /* 0x040fe20000000021 */
[----:B------:R-:W-:Y:S01]  /*e190*/  FFMA R30, R44, R9, R30 ;  /* 0x000000092c1e7223 */ /* 0x000fe2000000001e */
[----:B---3--:R-:W-:Y:S01]  /*e1a0*/  @!P3 FMUL R32, R32, R32 ;  /* 0x000000202020b220 */ /* 0x008fe20000400000 */
[----:B------:R-:W-:Y:S01]  /*e1b0*/  FFMA R29, R44, R10, R29 ;  /* 0x0000000a2c1d7223 */ /* 0x000fe2000000001d */
[-C--:B------:R-:W-:Y:S01]  /*e1c0*/  FFMA R43, R52, R8.reuse, R43 ;  /* 0x00000008342b7223 */ /* 0x080fe2000000002b */
[----:B------:R-:W-:Y:S01]  /*e1d0*/  FMUL R20, R4, 1.4426950216293334961 ;  /* 0x3fb8aa3b04147820 */ /* 0x000fe20000400000 */
[----:B------:R-:W-:Y:S01]  /*e1e0*/  FFMA R19, R32, R8, R19 ;  /* 0x0000000820137223 */ /* 0x000fe20000000013 */
[----:B------:R-:W-:Y:S01]  /*e1f0*/  FFMA R44, R44, R11, R6 ;  /* 0x0000000b2c2c7223 */ /* 0x000fe20000000006 */
[-C--:B------:R-:W-:Y:S01]  /*e200*/  FFMA R41, R52, R10.reuse, R5 ;  /* 0x0000000a34297223 */ /* 0x080fe20000000005 */
[----:B------:R-:W-:Y:S01]  /*e210*/  FMUL R8, R7, 1.4426950216293334961 ;  /* 0x3fb8aa3b07087820 */ /* 0x000fe20000400000 */
[----:B------:R-:W-:Y:S01]  /*e220*/  FSETP.GEU.AND P4, PT, R20, -126, PT ;  /* 0xc2fc00001400780b */ /* 0x000fe20003f8e000 */
[----:B------:R-:W0:Y:S01]  /*e230*/  LDS.128 R4, [R63+0xc0] ;  /* 0x0000c0003f047984 */ /* 0x000e220000000c00 */
[C---:B--2---:R-:W-:Y:S01]  /*e240*/  FADD R24, -R49.reuse, R24 ;  /* 0x0000001831187221 */ /* 0x044fe20000000100 */
[----:B------:R-:W-:Y:S01]  /*e250*/  FADD R25, -R49, R25 ;  /* 0x0000001931197221 */ /* 0x000fe20000000100 */
[----:B------:R-:W-:Y:S01]  /*e260*/  FSETP.GEU.AND P3, PT, R8, -126, PT ;  /* 0xc2fc00000800780b */ /* 0x000fe20003f6e000 */
[----:B------:R-:W-:Y:S01]  /*e270*/  FFMA R46, R52, R9, R46 ;  /* 0x00000009342e7223 */ /* 0x000fe2000000002e */
[----:B------:R-:W-:Y:S01]  /*e280*/  FMUL R35, R24, 1.4426950216293334961 ;  /* 0x3fb8aa3b18237820 */ /* 0x000fe20000400000 */
[----:B------:R-:W-:Y:S01]  /*e290*/  FMUL R47, R25, 1.4426950216293334961 ;  /* 0x3fb8aa3b192f7820 */ /* 0x000fe20000400000 */
[----:B------:R-:W-:Y:S01]  /*e2a0*/  FFMA R42, R52, R11, R42 ;  /* 0x0000000b342a7223 */ /* 0x000fe2000000002a */
[C---:B------:R-:W-:Y:S01]  /*e2b0*/  FFMA R36, R32.reuse, R9, R36 ;  /* 0x0000000920247223 */ /* 0x040fe20000000024 */
[C---:B------:R-:W-:Y:S01]  /*e2c0*/  FFMA R37, R32.reuse, R10, R37 ;  /* 0x0000000a20257223 */ /* 0x040fe20000000025 */
[----:B------:R-:W-:Y:S01]  /*e2d0*/  FSETP.GEU.AND P1, PT, R35, -126, PT ;  /* 0xc2fc00002300780b */ /* 0x000fe20003f2e000 */
[----:B------:R-:W-:Y:S01]  /*e2e0*/  FFMA R38, R32, R11, R38 ;  /* 0x0000000b20267223 */ /* 0x000fe20000000026 */
[----:B------:R-:W-:Y:S01]  /*e2f0*/  @!P4 FMUL R20, R20, 0.5 ;  /* 0x3f0000001414c820 */ /* 0x000fe20000400000 */
[----:B------:R-:W-:Y:S01]  /*e300*/  FSETP.GEU.AND P5, PT, R47, -126, PT ;  /* 0xc2fc00002f00780b */ /* 0x000fe20003fae000 */
[----:B------:R-:W-:Y:S01]  /*e310*/  FMUL R40, R22, 1.4426950216293334961 ;  /* 0x3fb8aa3b16287820 */ /* 0x000fe20000400000 */
[----:B------:R-:W1:Y:S01]  /*e320*/  MUFU.EX2 R32, R21 ;  /* 0x0000001500207308 */ /* 0x000e620000000800 */
[----:B------:R-:W-:Y:S01]  /*e330*/  @!P3 FMUL R8, R8, 0.5 ;  /* 0x3f0000000808b820 */ /* 0x000fe20000400000 */
[C---:B------:R-:W-:Y:S01]  /*e340*/  FADD R26, -R49.reuse, R26 ;  /* 0x0000001a311a7221 */ /* 0x040fe20000000100 */
[----:B------:R-:W-:Y:S01]  /*e350*/  FADD R27, -R49, R27 ;  /* 0x0000001b311b7221 */ /* 0x000fe20000000100 */
[----:B------:R-:W-:-:S03]  /*e360*/  FSETP.GEU.AND P2, PT, R40, -126, PT ;  /* 0xc2fc00002800780b */ /* 0x000fc60003f4e000 */
[----:B------:R-:W-:Y:S01]  /*e370*/  FMUL R52, R27, 1.4426950216293334961 ;  /* 0x3fb8aa3b1b347820 */ /* 0x000fe20000400000 */
[----:B------:R-:W2:Y:S01]  /*e380*/  MUFU.EX2 R20, R20 ;  /* 0x0000001400147308 */ /* 0x000ea20000000800 */
[----:B------:R-:W-:Y:S02]  /*e390*/  @!P1 FMUL R35, R35, 0.5 ;  /* 0x3f00000023239820 */ /* 0x000fe40000400000 */
[----:B------:R-:W-:-:S05]  /*e3a0*/  @!P5 FMUL R47, R47, 0.5 ;  /* 0x3f0000002f2fd820 */ /* 0x000fca0000400000 */
[----:B------:R3:W5:Y:S01]  /*e3b0*/  MUFU.EX2 R24, R8 ;  /* 0x0000000800187308 */ /* 0x0007620000000800 */
[----:B-1----:R-:W-:Y:S01]  /*e3c0*/  @!P0 FMUL R32, R32, R32 ;  /* 0x0000002020208220 */ /* 0x002fe20000400000 */
[----:B------:R-:W-:-:S03]  /*e3d0*/  @!P2 FMUL R40, R40, 0.5 ;  /* 0x3f0000002828a820 */ /* 0x000fc60000400000 */
[C---:B----4-:R-:W-:Y:S01]  /*e3e0*/  FFMA R36, R32.reuse, R13, R36 ;  /* 0x0000000d20247223 */ /* 0x050fe20000000024 */
[C---:B------:R-:W-:Y:S01]  /*e3f0*/  FFMA R19, R32.reuse, R12, R19 ;  /* 0x0000000c20137223 */ /* 0x040fe20000000013 */
[----:B------:R-:W-:Y:S01]  /*e400*/  FFMA R37, R32, R14, R37 ;  /* 0x0000000e20257223 */ /* 0x000fe20000000025 */
[----:B------:R-:W1:Y:S01]  /*e410*/  MUFU.EX2 R22, R35 ;  /* 0x0000002300167308 */ /* 0x000e620000000800 */
[----:B---3--:R-:W3:Y:S01]  /*e420*/  LDS.128 R8, [R0+0x780] ;  /* 0x0007800000087984 */ /* 0x008ee20000000c00 */
[----:B0-----:R-:W-:Y:S01]  /*e430*/  FADD R4, -R64, R4 ;  /* 0x0000000440047221 */ /* 0x001fe20000000100 */
[----:B--2---:R-:W-:Y:S01]  /*e440*/  @!P4 FMUL R20, R20, R20 ;  /* 0x000000141414c220 */ /* 0x004fe20000400000 */
[----:B------:R-:W-:Y:S01]  /*e450*/  FSETP.GEU.AND P4, PT, R45, -126, PT ;  /* 0xc2fc00002d00780b */ /* 0x000fe20003f8e000 */
[----:B------:R-:W-:Y:S01]  /*e460*/  FFMA R38, R32, R15, R38 ;  /* 0x0000000f20267223 */ /* 0x000fe20000000026 */
[----:B------:R-:W-:Y:S01]  /*e470*/  FMUL R25, R4, 1.4426950216293334961 ;  /* 0x3fb8aa3b04197820 */ /* 0x000fe20000400000 */
[C---:B------:R-:W-:Y:S01]  /*e480*/  FFMA R18, R20.reuse, R13, R18 ;  /* 0x0000000d14127223 */ /* 0x040fe20000000012 */
[----:B------:R-:W-:Y:S01]  /*e490*/  FFMA R31, R20, R12, R31 ;  /* 0x0000000c141f7223 */ /* 0x000fe2000000001f */
[----:B-----5:R-:W-:Y:S01]  /*e4a0*/  @!P3 FMUL R24, R24, R24 ;  /* 0x000000181818b220 */ /* 0x020fe20000400000 */
[C---:B------:R-:W-:Y:S01]  /*e4b0*/  FFMA R39, R20.reuse, R14, R39 ;  /* 0x0000000e14277223 */ /* 0x040fe20000000027 */
[----:B------:R-:W-:Y:S01]  /*e4c0*/  FSETP.GEU.AND P3, PT, R25, -126, PT ;  /* 0xc2fc00001900780b */ /* 0x000fe20003f6e000 */
[----:B------:R-:W-:Y:S01]  /*e4d0*/  FFMA R20, R20, R15, R34 ;  /* 0x0000000f14147223 */ /* 0x000fe20000000022 */
[C---:B------:R-:W-:Y:S01]  /*e4e0*/  FFMA R21, R24.reuse, R12, R33 ;  /* 0x0000000c18157223 */ /* 0x040fe20000000021 */
[C---:B------:R-:W-:Y:S01]  /*e4f0*/  FFMA R30, R24.reuse, R13, R30 ;  /* 0x0000000d181e7223 */ /* 0x040fe2000000001e */
[C---:B------:R-:W-:Y:S01]  /*e500*/  FFMA R29, R24.reuse, R14, R29 ;  /* 0x0000000e181d7223 */ /* 0x040fe2000000001d */
[----:B------:R-:W-:Y:S01]  /*e510*/  FFMA R44, R24, R15, R44 ;  /* 0x0000000f182c7223 */ /* 0x000fe2000000002c */
[----:B------:R-:W-:Y:S01]  /*e520*/  @!P4 FMUL R45, R45, 0.5 ;  /* 0x3f0000002d2dc820 */ /* 0x000fe20000400000 */
[----:B------:R-:W0:Y:S01]  /*e530*/  MUFU.EX2 R24, R47 ;  /* 0x0000002f00187308 */ /* 0x000e220000000800 */
[----:B-1----:R-:W-:Y:S01]  /*e540*/  @!P1 FMUL R22, R22, R22 ;  /* 0x0000001616169220 */ /* 0x002fe20000400000 */
[----:B------:R-:W1:Y:S01]  /*e550*/  LDS.128 R32, [R63+0x40] ;  /* 0x000040003f207984 */ /* 0x000e620000000c00 */
[C---:B------:R-:W-:Y:S01]  /*e560*/  FADD R5, -R64.reuse, R5 ;  /* 0x0000000540057221 */ /* 0x040fe20000000100 */
[----:B------:R-:W-:Y:S01]  /*e570*/  FADD R7, -R64, R7 ;  /* 0x0000000740077221 */ /* 0x000fe20000000100 */
[C---:B------:R-:W-:Y:S01]  /*e580*/  FFMA R46, R22.reuse, R13, R46 ;  /* 0x0000000d162e7223 */ /* 0x040fe2000000002e */
[----:B------:R-:W-:Y:S01]  /*e590*/  @!P3 FMUL R25, R25, 0.5 ;  /* 0x3f0000001919b820 */ /* 0x000fe20000400000 */
[C---:B------:R-:W-:Y:S01]  /*e5a0*/  FFMA R43, R22.reuse, R12, R43 ;  /* 0x0000000c162b7223 */ /* 0x040fe2000000002b */
[----:B------:R-:W2:Y:S01]  /*e5b0*/  MUFU.EX2 R4, R45 ;  /* 0x0000002d00047308 */ /* 0x000ea20000000800 */
[C---:B------:R-:W-:Y:S01]  /*e5c0*/  FFMA R13, R22.reuse, R14, R41 ;  /* 0x0000000e160d7223 */ /* 0x040fe20000000029 */
[----:B------:R-:W-:Y:S01]  /*e5d0*/  FFMA R22, R22, R15, R42 ;  /* 0x0000000f16167223 */ /* 0x000fe2000000002a */
[----:B------:R-:W-:-:S05]  /*e5e0*/  FMUL R41, R5, 1.4426950216293334961 ;  /* 0x3fb8aa3b05297820 */ /* 0x000fca0000400000 */
[----:B------:R-:W4:Y:S01]  /*e5f0*/  MUFU.EX2 R42, R25 ;  /* 0x00000019002a7308 */ /* 0x000f220000000800 */
[----:B0-----:R-:W-:-:S04]  /*e600*/  @!P5 FMUL R24, R24, R24 ;  /* 0x000000181818d220 */ /* 0x001fc80000400000 */
[----:B---3--:R-:W-:-:S03]  /*e610*/  FFMA R5, R24, R10, R13 ;  /* 0x0000000a18057223 */ /* 0x008fc6000000000d */
[----:B------:R-:W0:Y:S01]  /*e620*/  MUFU.EX2 R40, R40 ;  /* 0x0000002800287308 */ /* 0x000e220000000800 */
[----:B------:R-:W3:Y:S01]  /*e630*/  LDS.128 R12, [R0+0x800] ;  /* 0x00080000000c7984 */ /* 0x000ee20000000c00 */
[----:B--2---:R-:W-:Y:S01]  /*e640*/  @!P4 FMUL R4, R4, R4 ;  /* 0x000000040404c220 */ /* 0x004fe20000400000 */
[----:B------:R-:W-:Y:S01]  /*e650*/  FSETP.GEU.AND P4, PT, R41, -126, PT ;  /* 0xc2fc00002900780b */ /* 0x000fe20003f8e000 */
[CC--:B------:R-:W-:Y:S01]  /*e660*/  FFMA R43, R24.reuse, R8.reuse, R43 ;  /* 0x00000008182b7223 */ /* 0x0c0fe2000000002b */
[-C--:B------:R-:W-:Y:S01]  /*e670*/  FFMA R46, R24, R9.reuse, R46 ;  /* 0x00000009182e7223 */ /* 0x080fe2000000002e */
[C---:B------:R-:W-:Y:S01]  /*e680*/  FFMA R31, R4.reuse, R8, R31 ;  /* 0x00000008041f7223 */ /* 0x040fe2000000001f */
[C---:B------:R-:W-:Y:S01]  /*e690*/  FFMA R18, R4.reuse, R9, R18 ;  /* 0x0000000904127223 */ /* 0x040fe20000000012 */
[----:B------:R-:W-:Y:S01]  /*e6a0*/  FFMA R39, R4, R10, R39 ;  /* 0x0000000a04277223 */ /* 0x000fe20000000027 */
[----:B----4-:R-:W-:Y:S01]  /*e6b0*/  @!P3 FMUL R42, R42, R42 ;  /* 0x0000002a2a2ab220 */ /* 0x010fe20000400000 */
[-C--:B------:R-:W-:Y:S01]  /*e6c0*/  FFMA R4, R4, R11.reuse, R20 ;  /* 0x0000000b04047223 */ /* 0x080fe20000000014 */
[----:B------:R-:W-:Y:S01]  /*e6d0*/  FFMA R24, R24, R11, R22 ;  /* 0x0000000b18187223 */ /* 0x000fe20000000016 */
[----:B------:R-:W-:Y:S01]  /*e6e0*/  FMUL R25, R23, 1.4426950216293334961 ;  /* 0x3fb8aa3b17197820 */ /* 0x000fe20000400000 */
[----:B------:R-:W-:-:S02]  /*e6f0*/  FFMA R47, R42, R8, R21 ;  /* 0x000000082a2f7223 */ /* 0x000fc40000000015 */
[----:B------:R-:W2:Y:S01]  /*e700*/  LDS.128 R20, [R63+0x1d0] ;  /* 0x0001d0003f147984 */ /* 0x000ea20000000c00 */
[----:B------:R-:W-:Y:S01]  /*e710*/  @!P4 FMUL R41, R41, 0.5 ;  /* 0x3f0000002929c820 */ /* 0x000fe20000400000 */
[----:B0-----:R-:W-:Y:S01]  /*e720*/  @!P2 FMUL R40, R40, R40 ;  /* 0x000000282828a220 */ /* 0x001fe20000400000 */
[C---:B-1----:R-:W-:Y:S01]  /*e730*/  FADD R32, -R48.reuse, R32 ;  /* 0x0000002030207221 */ /* 0x042fe20000000100 */
[----:B------:R-:W-:Y:S01]  /*e740*/  FADD R33, -R48, R33 ;  /* 0x0000002130217221 */ /* 0x000fe20000000100 */
[C---:B------:R-:W-:Y:S01]  /*e750*/  FSETP.GEU.AND P1, PT, R25.reuse, -126, PT ;  /* 0xc2fc00001900780b */ /* 0x040fe20003f2e000 */
[C---:B------:R-:W-:Y:S01]  /*e760*/  FFMA R19, R40.reuse, R8, R19 ;  /* 0x0000000828137223 */ /* 0x040fe20000000013 */
[C---:B------:R-:W-:Y:S01]  /*e770*/  FFMA R36, R40.reuse, R9, R36 ;  /* 0x0000000928247223 */ /* 0x040fe20000000024 */
[CC--:B------:R-:W-:Y:S01]  /*e780*/  FFMA R37, R40.reuse, R10.reuse, R37 ;  /* 0x0000000a28257223 */ /* 0x0c0fe20000000025 */
[----:B------:R-:W-:Y:S01]  /*e790*/  FFMA R38, R40, R11, R38 ;  /* 0x0000000b28267223 */ /* 0x000fe20000000026 */
[----:B------:R-:W-:Y:S01]  /*e7a0*/  FFMA R8, R42, R9, R30 ;  /* 0x000000092a087223 */ /* 0x000fe2000000001e */
[----:B------:R-:W-:Y:S01]  /*e7b0*/  FMUL R40, R26, 1.4426950216293334961 ;  /* 0x3fb8aa3b1a287820 */ /* 0x000fe20000400000 */
[----:B------:R0:W1:Y:S01]  /*e7c0*/  MUFU.EX2 R30, R41 ;  /* 0x00000029001e7308 */ /* 0x0000620000000800 */
[----:B------:R-:W-:Y:S01]  /*e7d0*/  FFMA R9, R42, R10, R29 ;  /* 0x0000000a2a097223 */ /* 0x000fe2000000001d */
[----:B------:R-:W-:Y:S01]  /*e7e0*/  FMUL R45, R32, 1.4426950216293334961 ;  /* 0x3fb8aa3b202d7820 */ /* 0x000fe20000400000 */
[----:B------:R-:W-:Y:S01]  /*e7f0*/  FADD R10, -R64, R6 ;  /* 0x00000006400a7221 */ /* 0x000fe20000000100 */
[----:B------:R-:W-:Y:S01]  /*e800*/  FSETP.GEU.AND P3, PT, R40, -126, PT ;  /* 0xc2fc00002800780b */ /* 0x000fe20003f6e000 */
[----:B------:R-:W-:Y:S01]  /*e810*/  FFMA R6, R42, R11, R44 ;  /* 0x0000000b2a067223 */ /* 0x000fe2000000002c */
[----:B------:R-:W-:Y:S01]  /*e820*/  @!P1 FMUL R25, R25, 0.5 ;  /* 0x3f00000019199820 */ /* 0x000fe20000400000 */
[----:B------:R-:W-:Y:S01]  /*e830*/  FSETP.GEU.AND P0, PT, R45, -126, PT ;  /* 0xc2fc00002d00780b */ /* 0x000fe20003f0e000 */
[----:B------:R-:W-:Y:S01]  /*e840*/  FMUL R44, R10, 1.4426950216293334961 ;  /* 0x3fb8aa3b0a2c7820 */ /* 0x000fe20000400000 */
[----:B0-----:R-:W-:Y:S01]  /*e850*/  FMUL R41, R33, 1.4426950216293334961 ;  /* 0x3fb8aa3b21297820 */ /* 0x001fe20000400000 */
[----:B------:R-:W0:Y:S01]  /*e860*/  MUFU.EX2 R26, R25 ;  /* 0x00000019001a7308 */ /* 0x000e220000000800 */
[----:B------:R-:W-:Y:S01]  /*e870*/  FSETP.GEU.AND P2, PT, R52, -126, PT ;  /* 0xc2fc00003400780b */ /* 0x000fe20003f4e000 */
[----:B------:R-:W-:Y:S01]  /*e880*/  FADD R35, -R48, R35 ;  /* 0x0000002330237221 */ /* 0x000fe20000000100 */
[----:B------:R-:W-:Y:S01]  /*e890*/  FSETP.GEU.AND P5, PT, R44, -126, PT ;  /* 0xc2fc00002c00780b */ /* 0x000fe20003fae000 */
[----:B-1----:R-:W-:-:S03]  /*e8a0*/  @!P4 FMUL R30, R30, R30 ;  /* 0x0000001e1e1ec220 */ /* 0x002fc60000400000 */
[----:B------:R-:W-:Y:S01]  /*e8b0*/  @!P3 FMUL R40, R40, 0.5 ;  /* 0x3f0000002828b820 */ /* 0x000fe20000400000 */
[----:B------:R-:W-:Y:S02]  /*e8c0*/  FSETP.GEU.AND P4, PT, R41, -126, PT ;  /* 0xc2fc00002900780b */ /* 0x000fe40003f8e000 */
[----:B------:R-:W-:Y:S01]  /*e8d0*/  @!P0 FMUL R45, R45, 0.5 ;  /* 0x3f0000002d2d8820 */ /* 0x000fe20000400000 */
[C---:B---3--:R-:W-:Y:S01]  /*e8e0*/  FFMA R32, R30.reuse, R13, R8 ;  /* 0x0000000d1e207223 */ /* 0x048fe20000000008 */
[C---:B------:R-:W-:Y:S01]  /*e8f0*/  FFMA R33, R30.reuse, R14, R9 ;  /* 0x0000000e1e217223 */ /* 0x040fe20000000009 */
[----:B------:R1:W3:Y:S01]  /*e900*/  MUFU.EX2 R42, R40 ;  /* 0x00000028002a7308 */ /* 0x0002e20000000800 */
[----:B------:R-:W4:Y:S01]  /*e910*/  LDS.128 R8, [R0+0x880] ;  /* 0x0008800000087984 */ /* 0x000f220000000c00 */
[C---:B------:R-:W-:Y:S01]  /*e920*/  FFMA R29, R30.reuse, R12, R47 ;  /* 0x0000000c1e1d7223 */ /* 0x040fe2000000002f */
[----:B------:R-:W-:Y:S01]  /*e930*/  FFMA R30, R30, R15, R6 ;  /* 0x0000000f1e1e7223 */ /* 0x000fe20000000006 */
[----:B0-----:R-:W-:Y:S01]  /*e940*/  @!P1 FMUL R26, R26, R26 ;  /* 0x0000001a1a1a9220 */ /* 0x001fe20000400000 */
[----:B------:R-:W-:Y:S01]  /*e950*/  @!P5 FMUL R44, R44, 0.5 ;  /* 0x3f0000002c2cd820 */ /* 0x000fe20000400000 */
[----:B------:R-:W-:Y:S01]  /*e960*/  @!P2 FMUL R52, R52, 0.5 ;  /* 0x3f0000003434a820 */ /* 0x000fe20000400000 */
[C---:B--2---:R-:W-:Y:S01]  /*e970*/  FADD R21, -R50.reuse, R21 ;  /* 0x0000001532157221 */ /* 0x044fe20000000100 */
[----:B------:R-:W0:Y:S01]  /*e980*/  MUFU.EX2 R6, R45 ;  /* 0x0000002d00067308 */ /* 0x000e220000000800 */
[----:B-1----:R-:W-:Y:S01]  /*e990*/  FADD R40, -R50, R20 ;  /* 0x0000001432287221 */ /* 0x002fe20000000100 */
[----:B------:R-:W-:Y:S01]  /*e9a0*/  @!P4 FMUL R41, R41, 0.5 ;  /* 0x3f0000002929c820 */ /* 0x000fe20000400000 */
[C---:B------:R-:W-:Y:S01]  /*e9b0*/  FFMA R19, R26.reuse, R12, R19 ;  /* 0x0000000c1a137223 */ /* 0x040fe20000000013 */
[----:B------:R-:W-:Y:S01]  /*e9c0*/  FFMA R36, R26, R13, R36 ;  /* 0x0000000d1a247223 */ /* 0x000fe20000000024 */
[----:B------:R-:W-:Y:S01]  /*e9d0*/  FMUL R40, R40, 1.4426950216293334961 ;  /* 0x3fb8aa3b28287820 */ /* 0x000fe20000400000 */
[C---:B------:R-:W-:Y:S01]  /*e9e0*/  FFMA R37, R26.reuse, R14, R37 ;  /* 0x0000000e1a257223 */ /* 0x040fe20000000025 */
[----:B------:R-:W-:Y:S01]  /*e9f0*/  FFMA R38, R26, R15, R38 ;  /* 0x0000000f1a267223 */ /* 0x000fe20000000026 */
[----:B------:R-:W1:Y:S01]  /*ea00*/  MUFU.EX2 R20, R41 ;  /* 0x0000002900147308 */ /* 0x000e620000000800 */
[----:B---3--:R-:W-:Y:S01]  /*ea10*/  @!P3 FMUL R42, R42, R42 ;  /* 0x0000002a2a2ab220 */ /* 0x008fe20000400000 */
[----:B------:R-:W-:Y:S01]  /*ea20*/  FSETP.GEU.AND P3, PT, R40, -126, PT ;  /* 0xc2fc00002800780b */ /* 0x000fe20003f6e000 */
[----:B------:R-:W-:Y:S01]  /*ea30*/  FMUL R21, R21, 1.4426950216293334961 ;  /* 0x3fb8aa3b15157820 */ /* 0x000fe20000400000 */
[----:B------:R-:W-:Y:S01]  /*ea40*/  FADD R22, -R50, R22 ;  /* 0x0000001632167221 */ /* 0x000fe20000000100 */
[C---:B------:R-:W-:Y:S01]  /*ea50*/  FFMA R43, R42.reuse, R12, R43 ;  /* 0x0000000c2a2b7223 */ /* 0x040fe2000000002b */
[C---:B------:R-:W-:Y:S01]  /*ea60*/  FFMA R46, R42.reuse, R13, R46 ;  /* 0x0000000d2a2e7223 */ /* 0x040fe2000000002e */
[C---:B------:R-:W-:Y:S01]  /*ea70*/  FFMA R5, R42.reuse, R14, R5 ;  /* 0x0000000e2a057223 */ /* 0x040fe20000000005 */
[----:B------:R-:W-:Y:S01]  /*ea80*/  FFMA R42, R42, R15, R24 ;  /* 0x0000000f2a2a7223 */ /* 0x000fe20000000018 */
[----:B0-----:R-:W-:Y:S01]  /*ea90*/  @!P0 FMUL R6, R6, R6 ;  /* 0x0000000606068220 */ /* 0x001fe20000400000 */
[----:B------:R-:W0:Y:S01]  /*eaa0*/  LDS.128 R24, [R63+0x150] ;  /* 0x000150003f187984 */ /* 0x000e220000000c00 */
[----:B------:R-:W2:Y:S01]  /*eab0*/  MUFU.EX2 R44, R44 ;  /* 0x0000002c002c7308 */ /* 0x000ea20000000800 */
[----:B------:R-:W-:Y:S01]  /*eac0*/  FSETP.GEU.AND P0, PT, R21, -126, PT ;  /* 0xc2fc00001500780b */ /* 0x000fe20003f0e000 */
[C---:B------:R-:W-:Y:S01]  /*ead0*/  FFMA R31, R6.reuse, R12, R31 ;  /* 0x0000000c061f7223 */ /* 0x040fe2000000001f */
[----:B------:R-:W-:Y:S01]  /*eae0*/  FFMA R18, R6, R13, R18 ;  /* 0x0000000d06127223 */ /* 0x000fe20000000012 */
[----:B------:R-:W-:Y:S01]  /*eaf0*/  @!P3 FMUL R40, R40, 0.5 ;  /* 0x3f0000002828b820 */ /* 0x000fe20000400000 */
[----:B------:R-:W-:Y:S01]  /*eb00*/  FFMA R13, R6, R14, R39 ;  /* 0x0000000e060d7223 */ /* 0x000fe20000000027 */
[----:B-1----:R-:W-:Y:S01]  /*eb10*/  @!P4 FMUL R20, R20, R20 ;  /* 0x000000141414c220 */ /* 0x002fe20000400000 */
[----:B------:R-:W-:Y:S01]  /*eb20*/  FFMA R4, R6, R15, R4 ;  /* 0x0000000f06047223 */ /* 0x000fe20000000004 */
[----:B------:R-:W1:Y:S01]  /*eb30*/  MUFU.EX2 R52, R52 ;  /* 0x0000003400347308 */ /* 0x000e620000000800 */
[----:B------:R-:W-:Y:S01]  /*eb40*/  FADD R6, -R48, R34 ;  /* 0x0000002230067221 */ /* 0x000fe20000000100 */
[C---:B----4-:R-:W-:Y:S01]  /*eb50*/  FFMA R39, R20.reuse, R8, R31 ;  /* 0x0000000814277223 */ /* 0x050fe2000000001f */
[----:B------:R-:W-:-:S05]  /*eb60*/  FFMA R34, R20, R9, R18 ;  /* 0x0000000914227223 */ /* 0x000fca0000000012 */
[----:B------:R-:W3:Y:S01]  /*eb70*/  MUFU.EX2 R40, R40 ;  /* 0x0000002800287308 */ /* 0x000ee20000000800 */
[C---:B------:R-:W-:Y:S01]  /*eb80*/  FFMA R31, R20.reuse, R10, R13 ;  /* 0x0000000a141f7223 */ /* 0x040fe2000000000d */
[----:B------:R-:W-:Y:S01]  /*eb90*/  FFMA R54, R20, R11, R4 ;  /* 0x0000000b14367223 */ /* 0x000fe20000000004 */
[----:B------:R-:W-:Y:S01]  /*eba0*/  FMUL R20, R6, 1.4426950216293334961 ;  /* 0x3fb8aa3b06147820 */ /* 0x000fe20000400000 */
[----:B------:R-:W4:Y:S01]  /*ebb0*/  LDS.128 R12, [R0+0x900] ;  /* 0x00090000000c7984 */ /* 0x000f220000000c00 */
[----:B--2---:R-:W-:Y:S01]  /*ebc0*/  @!P5 FMUL R44, R44, R44 ;  /* 0x0000002c2c2cd220 */ /* 0x004fe20000400000 */
[----:B------:R-:W-:Y:S02]  /*ebd0*/  @!P0 FMUL R21, R21, 0.5 ;  /* 0x3f00000015158820 */ /* 0x000fe40000400000 */
[----:B------:R-:W-:Y:S01]  /*ebe0*/  FSETP.GEU.AND P4, PT, R20, -126, PT ;  /* 0xc2fc00001400780b */ /* 0x000fe20003f8e000 */
[----:B-1----:R-:W-:Y:S01]  /*ebf0*/  @!P2 FMUL R52, R52, R52 ;  /* 0x000000343434a220 */ /* 0x002fe20000400000 */
[CC--:B------:R-:W-:Y:S01]  /*ec00*/  FFMA R29, R44.reuse, R8.reuse, R29 ;  /* 0x000000082c1d7223 */ /* 0x0c0fe2000000001d */
[C---:B------:R-:W-:Y:S01]  /*ec10*/  FFMA R18, R44.reuse, R9, R32 ;  /* 0x000000092c127223 */ /* 0x040fe20000000020 */
[----:B------:R-:W-:Y:S01]  /*ec20*/  FFMA R30, R44, R11, R30 ;  /* 0x0000000b2c1e7223 */ /* 0x000fe2000000001e */
[C---:B------:R-:W-:Y:S01]  /*ec30*/  FFMA R45, R52.reuse, R8, R43 ;  /* 0x00000008342d7223 */ /* 0x040fe2000000002b */
[C---:B------:R-:W-:Y:S01]  /*ec40*/  FFMA R43, R52.reuse, R10, R5 ;  /* 0x0000000a342b7223 */ /* 0x040fe20000000005 */
[C---:B------:R-:W-:Y:S01]  /*ec50*/  FFMA R46, R52.reuse, R9, R46 ;  /* 0x00000009342e7223 */ /* 0x040fe2000000002e */
[----:B------:R-:W-:Y:S01]  /*ec60*/  FFMA R42, R52, R11, R42 ;  /* 0x0000000b342a7223 */ /* 0x000fe2000000002a */
[----:B---3--:R-:W-:Y:S01]  /*ec70*/  @!P3 FMUL R40, R40, R40 ;  /* 0x000000282828b220 */ /* 0x008fe20000400000 */
[----:B------:R-:W-:-:S03]  /*ec80*/  FFMA R41, R44, R10, R33 ;  /* 0x0000000a2c297223 */ /* 0x000fc60000000021 */
[----:B------:R-:W-:Y:S01]  /*ec90*/  FFMA R19, R40, R8, R19 ;  /* 0x0000000828137223 */ /* 0x000fe20000000013 */
[----:B------:R-:W-:Y:S01]  /*eca0*/  FMUL R8, R7, 1.4426950216293334961 ;  /* 0x3fb8aa3b07087820 */ /* 0x000fe20000400000 */
[----:B------:R-:W-:Y:S01]  /*ecb0*/  @!P4 FMUL R20, R20, 0.5 ;  /* 0x3f0000001414c820 */ /* 0x000fe20000400000 */
[----:B------:R-:W1:Y:S01]  /*ecc0*/  LDS.128 R4, [R63+0xd0] ;  /* 0x0000d0003f047984 */ /* 0x000e620000000c00 */
[C---:B0-----:R-:W-:Y:S01]  /*ecd0*/  FADD R24, -R49.reuse, R24 ;  /* 0x0000001831187221 */ /* 0x041fe20000000100 */
[----:B------:R-:W-:Y:S01]  /*ece0*/  FFMA R36, R40, R9, R36 ;  /* 0x0000000928247223 */ /* 0x000fe20000000024 */
[----:B------:R-:W0:Y:S01]  /*ecf0*/  MUFU.EX2 R32, R20 ;  /* 0x0000001400207308 */ /* 0x000e220000000800 */
[----:B------:R-:W-:Y:S01]  /*ed00*/  FSETP.GEU.AND P3, PT, R8, -126, PT ;  /* 0xc2fc00000800780b */ /* 0x000fe20003f6e000 */
[----:B------:R-:W-:Y:S01]  /*ed10*/  FMUL R9, R24, 1.4426950216293334961 ;  /* 0x3fb8aa3b18097820 */ /* 0x000fe20000400000 */
[----:B------:R-:W-:Y:S01]  /*ed20*/  FADD R25, -R49, R25 ;  /* 0x0000001931197221 */ /* 0x000fe20000000100 */
[C---:B------:R-:W-:Y:S01]  /*ed30*/  FFMA R38, R40.reuse, R11, R38 ;  /* 0x0000000b28267223 */ /* 0x040fe20000000026 */
[----:B------:R-:W-:Y:S01]  /*ed40*/  FMUL R11, R35, 1.4426950216293334961 ;  /* 0x3fb8aa3b230b7820 */ /* 0x000fe20000400000 */
[----:B------:R-:W-:Y:S01]  /*ed50*/  FFMA R37, R40, R10, R37 ;  /* 0x0000000a28257223 */ /* 0x000fe20000000025 */
[----:B------:R-:W-:Y:S01]  /*ed60*/  FMUL R25, R25, 1.4426950216293334961 ;  /* 0x3fb8aa3b19197820 */ /* 0x000fe20000400000 */
[----:B------:R-:W-:Y:S01]  /*ed70*/  FSETP.GEU.AND P1, PT, R9, -126, PT ;  /* 0xc2fc00000900780b */ /* 0x000fe20003f2e000 */
[----:B------:R-:W2:Y:S01]  /*ed80*/  MUFU.EX2 R10, R21 ;  /* 0x00000015000a7308 */ /* 0x000ea20000000800 */
[----:B------:R-:W-:Y:S01]  /*ed90*/  FMUL R24, R22, 1.4426950216293334961 ;  /* 0x3fb8aa3b16187820 */ /* 0x000fe20000400000 */
[----:B------:R-:W-:Y:S01]  /*eda0*/  FADD R26, -R49, R26 ;  /* 0x0000001a311a7221 */ /* 0x000fe20000000100 */
[----:B------:R-:W-:-:S02]  /*edb0*/  FSETP.GEU.AND P5, PT, R25, -126, PT ;  /* 0xc2fc00001900780b */ /* 0x000fc40003fae000 */
[----:B------:R-:W-:Y:S01]  /*edc0*/  @!P3 FMUL R8, R8, 0.5 ;  /* 0x3f0000000808b820 */ /* 0x000fe20000400000 */
[----:B------:R-:W-:Y:S01]  /*edd0*/  FSETP.GEU.AND P2, PT, R24, -126, PT ;  /* 0xc2fc00001800780b */ /* 0x000fe20003f4e000 */
[----:B------:R-:W-:Y:S01]  /*ede0*/  FMUL R47, R26, 1.4426950216293334961 ;  /* 0x3fb8aa3b1a2f7820 */ /* 0x000fe20000400000 */
[----:B0-----:R-:W-:Y:S01]  /*edf0*/  @!P4 FMUL R32, R32, R32 ;  /* 0x000000202020c220 */ /* 0x001fe20000400000 */
[----:B------:R-:W-:Y:S02]  /*ee00*/  FSETP.GEU.AND P4, PT, R11, -126, PT ;  /* 0xc2fc00000b00780b */ /* 0x000fe40003f8e000 */
[----:B------:R-:W0:Y:S01]  /*ee10*/  MUFU.EX2 R8, R8 ;  /* 0x0000000800087308 */ /* 0x000e220000000800 */
[C---:B----4-:R-:W-:Y:S01]  /*ee20*/  FFMA R39, R32.reuse, R12, R39 ;  /* 0x0000000c20277223 */ /* 0x050fe20000000027 */
[C---:B------:R-:W-:Y:S01]  /*ee30*/  FFMA R20, R32.reuse, R13, R34 ;  /* 0x0000000d20147223 */ /* 0x040fe20000000022 */
[C---:B------:R-:W-:Y:S01]  /*ee40*/  FFMA R31, R32.reuse, R14, R31 ;  /* 0x0000000e201f7223 */ /* 0x040fe2000000001f */
[----:B------:R-:W-:Y:S01]  /*ee50*/  FFMA R54, R32, R15, R54 ;  /* 0x0000000f20367223 */ /* 0x000fe20000000036 */
[----:B------:R-:W-:Y:S01]  /*ee60*/  @!P1 FMUL R9, R9, 0.5 ;  /* 0x3f00000009099820 */ /* 0x000fe20000400000 */
[----:B------:R-:W3:Y:S01]  /*ee70*/  LDS.128 R32, [R0+0x980] ;  /* 0x0009800000207984 */ /* 0x000ee20000000c00 */
[----:B------:R-:W-:Y:S01]  /*ee80*/  @!P5 FMUL R25, R25, 0.5 ;  /* 0x3f0000001919d820 */ /* 0x000fe20000400000 */
[----:B--2---:R-:W-:Y:S01]  /*ee90*/  @!P0 FMUL R10, R10, R10 ;  /* 0x0000000a0a0a8220 */ /* 0x004fe20000400000 */
[----:B------:R-:W2:Y:S01]  /*eea0*/  MUFU.EX2 R22, R9 ;  /* 0x0000000900167308 */ /* 0x000ea20000000800 */
[----:B------:R-:W-:Y:S01]  /*eeb0*/  @!P2 FMUL R24, R24, 0.5 ;  /* 0x3f0000001818a820 */ /* 0x000fe20000400000 */
[----:B------:R-:W-:Y:S01]  /*eec0*/  @!P4 FMUL R11, R11, 0.5 ;  /* 0x3f0000000b0bc820 */ /* 0x000fe20000400000 */
[C---:B------:R-:W-:Y:S01]  /*eed0*/  FFMA R19, R10.reuse, R12, R19 ;  /* 0x0000000c0a137223 */ /* 0x040fe20000000013 */
[C---:B------:R-:W-:Y:S01]  /*eee0*/  FFMA R36, R10.reuse, R13, R36 ;  /* 0x0000000d0a247223 */ /* 0x040fe20000000024 */
[C---:B------:R-:W-:Y:S01]  /*eef0*/  FFMA R37, R10.reuse, R14, R37 ;  /* 0x0000000e0a257223 */ /* 0x040fe20000000025 */
[----:B------:R-:W-:Y:S01]  /*ef00*/  FFMA R38, R10, R15, R38 ;  /* 0x0000000f0a267223 */ /* 0x000fe20000000026 */
[----:B-1----:R-:W-:Y:S01]  /*ef10*/  FADD R4, -R64, R4 ;  /* 0x0000000440047221 */ /* 0x002fe20000000100 */
[----:B------:R-:W1:Y:S01]  /*ef20*/  MUFU.EX2 R25, R25 ;  /* 0x0000001900197308 */ /* 0x000e620000000800 */
[----:B0-----:R-:W-:Y:S01]  /*ef30*/  @!P3 FMUL R8, R8, R8 ;  /* 0x000000080808b220 */ /* 0x001fe20000400000 */
[----:B------:R-:W-:Y:S01]  /*ef40*/  FADD R5, -R64, R5 ;  /* 0x0000000540057221 */ /* 0x000fe20000000100 */
[----:B------:R-:W-:Y:S01]  /*ef50*/  FMUL R21, R4, 1.4426950216293334961 ;  /* 0x3fb8aa3b04157820 */ /* 0x000fe20000400000 */
[----:B------:R-:W-:Y:S01]  /*ef60*/  FADD R6, -R64, R6 ;  /* 0x0000000640067221 */ /* 0x000fe20000000100 */
[C---:B------:R-:W-:Y:S01]  /*ef70*/  FFMA R29, R8.reuse, R12, R29 ;  /* 0x0000000c081d7223 */ /* 0x040fe2000000001d */
[C---:B------:R-:W-:Y:S01]  /*ef80*/  FFMA R18, R8.reuse, R13, R18 ;  /* 0x0000000d08127223 */ /* 0x040fe20000000012 */
[C---:B------:R-:W-:Y:S01]  /*ef90*/  FFMA R41, R8.reuse, R14, R41 ;  /* 0x0000000e08297223 */ /* 0x040fe20000000029 */
[----:B------:R0:W4:Y:S01]  /*efa0*/  MUFU.EX2 R4, R11 ;  /* 0x0000000b00047308 */ /* 0x0001220000000800 */
[----:B------:R-:W-:Y:S01]  /*efb0*/  FSETP.GEU.AND P3, PT, R21, -126, PT ;  /* 0xc2fc00001500780b */ /* 0x000fe20003f6e000 */
[----:B------:R-:W-:Y:S01]  /*efc0*/  FFMA R30, R8, R15, R30 ;  /* 0x0000000f081e7223 */ /* 0x000fe2000000001e */
[----:B--2---:R-:W-:Y:S01]  /*efd0*/  @!P1 FMUL R22, R22, R22 ;  /* 0x0000001616169220 */ /* 0x004fe20000400000 */
[----:B------:R-:W-:-:S03]  /*efe0*/  FMUL R44, R5, 1.4426950216293334961 ;  /* 0x3fb8aa3b052c7820 */ /* 0x000fc60000400000 */
[C---:B------:R-:W-:Y:S01]  /*eff0*/  FFMA R12, R22.reuse, R12, R45 ;  /* 0x0000000c160c7223 */ /* 0x040fe2000000002d */
[C---:B------:R-:W-:Y:S01]  /*f000*/  FFMA R46, R22.reuse, R13, R46 ;  /* 0x0000000d162e7223 */ /* 0x040fe2000000002e */
[----:B0-----:R-:W0:Y:S01]  /*f010*/  LDS.128 R8, [R63+0x50] ;  /* 0x000050003f087984 */ /* 0x001e220000000c00 */
[C---:B------:R-:W-:Y:S01]  /*f020*/  FFMA R43, R22.reuse, R14, R43 ;  /* 0x0000000e162b7223 */ /* 0x040fe2000000002b */
[----:B------:R-:W-:Y:S01]  /*f030*/  FFMA R22, R22, R15, R42 ;  /* 0x0000000f16167223 */ /* 0x000fe2000000002a */
[----:B------:R-:W2:Y:S01]  /*f040*/  MUFU.EX2 R24, R24 ;  /* 0x0000001800187308 */ /* 0x000ea20000000800 */
[----:B-1----:R-:W-:Y:S01]  /*f050*/  @!P5 FMUL R25, R25, R25 ;  /* 0x000000191919d220 */ /* 0x002fe20000400000 */
[----:B------:R-:W-:Y:S01]  /*f060*/  @!P3 FMUL R21, R21, 0.5 ;  /* 0x3f0000001515b820 */ /* 0x000fe20000400000 */
[----:B------:R-:W-:Y:S01]  /*f070*/  FADD R13, -R50, R23 ;  /* 0x00000017320d7221 */ /* 0x000fe20000000100 */
[----:B----4-:R-:W-:Y:S01]  /*f080*/  @!P4 FMUL R4, R4, R4 ;  /* 0x000000040404c220 */ /* 0x010fe20000400000 */
[----:B------:R-:W-:-:S03]  /*f090*/  FSETP.GEU.AND P4, PT, R44, -126, PT ;  /* 0xc2fc00002c00780b */ /* 0x000fc60003f8e000 */
[----:B------:R1:W4:Y:S01]  /*f0a0*/  MUFU.EX2 R42, R21 ;  /* 0x00000015002a7308 */ /* 0x0003220000000800 */
[C---:B---3--:R-:W-:Y:S01]  /*f0b0*/  FFMA R39, R4.reuse, R32, R39 ;  /* 0x0000002004277223 */ /* 0x048fe20000000027 */
[C---:B------:R-:W-:Y:S01]  /*f0c0*/  FFMA R40, R4.reuse, R33, R20 ;  /* 0x0000002104287223 */ /* 0x040fe20000000014 */
[C---:B------:R-:W-:Y:S01]  /*f0d0*/  FFMA R31, R4.reuse, R34, R31 ;  /* 0x00000022041f7223 */ /* 0x040fe2000000001f */
[-C--:B------:R-:W-:Y:S01]  /*f0e0*/  FFMA R54, R4, R35.reuse, R54 ;  /* 0x0000002304367223 */ /* 0x080fe20000000036 */
[C---:B------:R-:W-:Y:S01]  /*f0f0*/  FFMA R4, R25.reuse, R35, R22 ;  /* 0x0000002319047223 */ /* 0x040fe20000000016 */
[C---:B------:R-:W-:Y:S01]  /*f100*/  FFMA R5, R25.reuse, R32, R12 ;  /* 0x0000002019057223 */ /* 0x040fe2000000000c */
[CC--:B------:R-:W-:Y:S01]  /*f110*/  FFMA R46, R25.reuse, R33.reuse, R46 ;  /* 0x00000021192e7223 */ /* 0x0c0fe2000000002e */
[----:B------:R-:W-:Y:S01]  /*f120*/  FFMA R43, R25, R34, R43 ;  /* 0x00000022192b7223 */ /* 0x000fe2000000002b */
[----:B-1----:R-:W1:Y:S01]  /*f130*/  LDS.128 R20, [R0+0xa00] ;  /* 0x000a000000147984 */ /* 0x002e620000000c00 */
[----:B--2---:R-:W-:Y:S01]  /*f140*/  @!P2 FMUL R24, R24, R24 ;  /* 0x000000181818a220 */ /* 0x004fe20000400000 */
[----:B------:R-:W-:Y:S01]  /*f150*/  FMUL R25, R13, 1.4426950216293334961 ;  /* 0x3fb8aa3b0d197820 */ /* 0x000fe20000400000 */
[----:B------:R-:W-:Y:S01]  /*f160*/  @!P4 FMUL R44, R44, 0.5 ;  /* 0x3f0000002c2cc820 */ /* 0x000fe20000400000 */
[----:B------:R-:W2:Y:S01]  /*f170*/  LDS.128 R12, [R63+0x1e0] ;  /* 0x0001e0003f0c7984 */ /* 0x000ea20000000c00 */
[C---:B------:R-:W-:Y:S01]  /*f180*/  FFMA R19, R24.reuse, R32, R19 ;  /* 0x0000002018137223 */ /* 0x040fe20000000013 */
[C---:B------:R-:W-:Y:S01]  /*f190*/  FFMA R36, R24.reuse, R33, R36 ;  /* 0x0000002118247223 */ /* 0x040fe20000000024 */
[C---:B------:R-:W-:Y:S01]  /*f1a0*/  FFMA R37, R24.reuse, R34, R37 ;  /* 0x0000002218257223 */ /* 0x040fe20000000025 */
[----:B------:R-:W-:Y:S01]  /*f1b0*/  FFMA R38, R24, R35, R38 ;  /* 0x0000002318267223 */ /* 0x000fe20000000026 */
[----:B------:R-:W-:Y:S01]  /*f1c0*/  FSETP.GEU.AND P1, PT, R25, -126, PT ;  /* 0xc2fc00001900780b */ /* 0x000fe20003f2e000 */
[----:B------:R-:W3:Y:S01]  /*f1d0*/  MUFU.EX2 R24, R44 ;  /* 0x0000002c00187308 */ /* 0x000ee20000000800 */
[----:B----4-:R-:W-:Y:S01]  /*f1e0*/  @!P3 FMUL R42, R42, R42 ;  /* 0x0000002a2a2ab220 */ /* 0x010fe20000400000 */
[----:B------:R-:W-:-:S03]  /*f1f0*/  FSETP.GEU.AND P3, PT, R47, -126, PT ;  /* 0xc2fc00002f00780b */ /* 0x000fc60003f6e000 */
[C---:B------:R-:W-:Y:S01]  /*f200*/  FFMA R29, R42.reuse, R32, R29 ;  /* 0x000000202a1d7223 */ /* 0x040fe2000000001d */
[C---:B------:R-:W-:Y:S01]  /*f210*/  FFMA R52, R42.reuse, R33, R18 ;  /* 0x000000212a347223 */ /* 0x040fe20000000012 */
[----:B------:R-:W-:Y:S01]  /*f220*/  FFMA R33, R42, R34, R41 ;  /* 0x000000222a217223 */ /* 0x000fe20000000029 */
[----:B------:R-:W-:Y:S01]  /*f230*/  FMUL R41, R6, 1.4426950216293334961 ;  /* 0x3fb8aa3b06297820 */ /* 0x000fe20000400000 */
[----:B------:R-:W-:Y:S01]  /*f240*/  FADD R34, -R49, R27 ;  /* 0x0000001b31227221 */ /* 0x000fe20000000100 */
[C---:B0-----:R-:W-:Y:S01]  /*f250*/  FADD R8, -R48.reuse, R8 ;  /* 0x0000000830087221 */ /* 0x041fe20000000100 */
[----:B------:R-:W-:Y:S01]  /*f260*/  FADD R9, -R48, R9 ;  /* 0x0000000930097221 */ /* 0x000fe20000000100 */
[----:B------:R-:W-:Y:S01]  /*f270*/  @!P1 FMUL R25, R25, 0.5 ;  /* 0x3f00000019199820 */ /* 0x000fe20000400000 */
[----:B------:R-:W-:Y:S01]  /*f280*/  FSETP.GEU.AND P5, PT, R41, -126, PT ;  /* 0xc2fc00002900780b */ /* 0x000fe20003fae000 */
[----:B------:R-:W-:Y:S01]  /*f290*/  FMUL R32, R8, 1.4426950216293334961 ;  /* 0x3fb8aa3b08207820 */ /* 0x000fe20000400000 */
[----:B------:R-:W-:Y:S01]  /*f2a0*/  FFMA R8, R42, R35, R30 ;  /* 0x000000232a087223 */ /* 0x000fe2000000001e */
[----:B------:R-:W-:Y:S01]  /*f2b0*/  @!P3 FMUL R47, R47, 0.5 ;  /* 0x3f0000002f2fb820 */ /* 0x000fe20000400000 */
[----:B---3--:R-:W-:Y:S01]  /*f2c0*/  @!P4 FMUL R24, R24, R24 ;  /* 0x000000181818c220 */ /* 0x008fe20000400000 */
[----:B------:R-:W-:Y:S01]  /*f2d0*/  FMUL R45, R9, 1.4426950216293334961 ;  /* 0x3fb8aa3b092d7820 */ /* 0x000fe20000400000 */
[----:B------:R-:W-:Y:S01]  /*f2e0*/  FSETP.GEU.AND P0, PT, R32, -126, PT ;  /* 0xc2fc00002000780b */ /* 0x000fe20003f0e000 */
[----:B------:R0:W3:Y:S01]  /*f2f0*/  MUFU.EX2 R18, R25 ;  /* 0x0000001900127308 */ /* 0x0000e20000000800 */
[----:B------:R-:W-:Y:S01]  /*f300*/  FMUL R35, R34, 1.4426950216293334961 ;  /* 0x3fb8aa3b22237820 */ /* 0x000fe20000400000 */
[----:B------:R-:W-:Y:S01]  /*f310*/  FADD R10, -R48, R10 ;  /* 0x0000000a300a7221 */ /* 0x000fe20000000100 */
[----:B------:R-:W-:Y:S01]  /*f320*/  FSETP.GEU.AND P4, PT, R45, -126, PT ;  /* 0xc2fc00002d00780b */ /* 0x000fe20003f8e000 */
[----:B------:R-:W-:-:S02]  /*f330*/  FADD R34, -R64, R7 ;  /* 0x0000000740227221 */ /* 0x000fc40000000100 */
[----:B------:R-:W-:Y:S01]  /*f340*/  FSETP.GEU.AND P2, PT, R35, -126, PT ;  /* 0xc2fc00002300780b */ /* 0x000fe20003f4e000 */
[----:B------:R-:W-:Y:S01]  /*f350*/  @!P5 FMUL R41, R41, 0.5 ;  /* 0x3f0000002929d820 */ /* 0x000fe20000400000 */
[----:B------:R-:W4:Y:S01]  /*f360*/  MUFU.EX2 R44, R47 ;  /* 0x0000002f002c7308 */ /* 0x000f220000000800 */
[----:B------:R-:W-:Y:S01]  /*f370*/  FMUL R34, R34, 1.4426950216293334961 ;  /* 0x3fb8aa3b22227820 */ /* 0x000fe20000400000 */
[C---:B-1----:R-:W-:Y:S01]  /*f380*/  FFMA R29, R24.reuse, R20, R29 ;  /* 0x00000014181d7223 */ /* 0x042fe2000000001d */
[C---:B------:R-:W-:Y:S01]  /*f390*/  FFMA R6, R24.reuse, R21, R52 ;  /* 0x0000001518067223 */ /* 0x040fe20000000034 */
[C---:B------:R-:W-:Y:S01]  /*f3a0*/  FFMA R33, R24.reuse, R22, R33 ;  /* 0x0000001618217223 */ /* 0x040fe20000000021 */
[----:B------:R-:W-:Y:S01]  /*f3b0*/  FFMA R8, R24, R23, R8 ;  /* 0x0000001718087223 */ /* 0x000fe20000000008 */
[----:B------:R-:W-:Y:S01]  /*f3c0*/  @!P0 FMUL R32, R32, 0.5 ;  /* 0x3f00000020208820 */ /* 0x000fe20000400000 */
[----:B0-----:R-:W0:Y:S01]  /*f3d0*/  LDS.128 R24, [R0+0xa80] ;  /* 0x000a800000187984 */ /* 0x001e220000000c00 */
[----:B--2---:R-:W-:Y:S01]  /*f3e0*/  FADD R30, -R50, R12 ;  /* 0x0000000c321e7221 */ /* 0x004fe20000000100 */
[----:B------:R-:W-:Y:S01]  /*f3f0*/  @!P4 FMUL R45, R45, 0.5 ;  /* 0x3f0000002d2dc820 */ /* 0x000fe20000400000 */
[----:B------:R1:W2:Y:S01]  /*f400*/  MUFU.EX2 R42, R32 ;  /* 0x00000020002a7308 */ /* 0x0002a20000000800 */
[----:B---3--:R-:W-:Y:S01]  /*f410*/  @!P1 FMUL R18, R18, R18 ;  /* 0x0000001212129220 */ /* 0x008fe20000400000 */
[----:B------:R-:W-:Y:S01]  /*f420*/  FMUL R30, R30, 1.4426950216293334961 ;  /* 0x3fb8aa3b1e1e7820 */ /* 0x000fe20000400000 */
[----:B------:R-:W-:Y:S01]  /*f430*/  @!P2 FMUL R35, R35, 0.5 ;  /* 0x3f0000002323a820 */ /* 0x000fe20000400000 */
[----:B------:R-:W-:Y:S01]  /*f440*/  FADD R13, -R50, R13 ;  /* 0x0000000d320d7221 */ /* 0x000fe20000000100 */
[C---:B------:R-:W-:Y:S01]  /*f450*/  FFMA R19, R18.reuse, R20, R19 ;  /* 0x0000001412137223 */ /* 0x040fe20000000013 */
[----:B------:R-:W-:Y:S01]  /*f460*/  FFMA R36, R18, R21, R36 ;  /* 0x0000001512247223 */ /* 0x000fe20000000024 */
[----:B----4-:R-:W-:Y:S01]  /*f470*/  @!P3 FMUL R44, R44, R44 ;  /* 0x0000002c2c2cb220 */ /* 0x010fe20000400000 */
[----:B------:R3:W4:Y:S01]  /*f480*/  MUFU.EX2 R12, R45 ;  /* 0x0000002d000c7308 */ /* 0x0007220000000800 */
[----:B------:R-:W-:Y:S01]  /*f490*/  FSETP.GEU.AND P3, PT, R30, -126, PT ;  /* 0xc2fc00001e00780b */ /* 0x000fe20003f6e000 */
[----:B------:R-:W-:Y:S01]  /*f4a0*/  FFMA R37, R18, R22, R37 ;  /* 0x0000001612257223 */ /* 0x000fe20000000025 */
[-C--:B-1----:R-:W-:Y:S01]  /*f4b0*/  FFMA R32, R44, R23.reuse, R4 ;  /* 0x000000172c207223 */ /* 0x082fe20000000004 */
[----:B------:R-:W-:Y:S01]  /*f4c0*/  FFMA R38, R18, R23, R38 ;  /* 0x0000001712267223 */ /* 0x000fe20000000026 */
[C---:B------:R-:W-:Y:S01]  /*f4d0*/  FFMA R9, R44.reuse, R20, R5 ;  /* 0x000000142c097223 */ /* 0x040fe20000000005 */
[CC--:B------:R-:W-:Y:S01]  /*f4e0*/  FFMA R46, R44.reuse, R21.reuse, R46 ;  /* 0x000000152c2e7223 */ /* 0x0c0fe2000000002e */
[----:B------:R-:W-:Y:S01]  /*f4f0*/  FFMA R43, R44, R22, R43 ;  /* 0x000000162c2b7223 */ /* 0x000fe2000000002b */
[----:B------:R-:W1:Y:S01]  /*f500*/  MUFU.EX2 R4, R41 ;  /* 0x0000002900047308 */ /* 0x000e620000000800 */
[----:B--2---:R-:W-:Y:S01]  /*f510*/  @!P0 FMUL R42, R42, R42 ;  /* 0x0000002a2a2a8220 */ /* 0x004fe20000400000 */
[----:B---3--:R-:W-:Y:S01]  /*f520*/  FADD R45, -R48, R11 ;  /* 0x0000000b302d7221 */ /* 0x008fe20000000100 */
[----:B------:R-:W-:Y:S01]  /*f530*/  FMUL R13, R13, 1.4426950216293334961 ;  /* 0x3fb8aa3b0d0d7820 */ /* 0x000fe20000400000 */
[----:B------:R-:W-:Y:S01]  /*f540*/  FADD R14, -R50, R14 ;  /* 0x0000000e320e7221 */ /* 0x000fe20000000100 */
[C---:B------:R-:W-:Y:S01]  /*f550*/  FFMA R39, R42.reuse, R20, R39 ;  /* 0x000000142a277223 */ /* 0x040fe20000000027 */
[C---:B------:R-:W-:Y:S01]  /*f560*/  FFMA R40, R42.reuse, R21, R40 ;  /* 0x000000152a287223 */ /* 0x040fe20000000028 */
[C---:B------:R-:W-:Y:S01]  /*f570*/  FFMA R31, R42.reuse, R22, R31 ;  /* 0x000000162a1f7223 */ /* 0x040fe2000000001f */
[----:B------:R0:W2:Y:S01]  /*f580*/  MUFU.EX2 R18, R35 ;  /* 0x0000002300127308 */ /* 0x0000a20000000800 */
[----:B------:R-:W-:Y:S01]  /*f590*/  FFMA R42, R42, R23, R54 ;  /* 0x000000172a2a7223 */ /* 0x000fe20000000036 */
[----:B------:R-:W-:Y:S01]  /*f5a0*/  @!P3 FMUL R30, R30, 0.5 ;  /* 0x3f0000001e1eb820 */ /* 0x000fe20000400000 */
[----:B------:R-:W3:Y:S01]  /*f5b0*/  LDS.128 R20, [R63+0x160] ;  /* 0x000160003f147984 */ /* 0x000ee20000000c00 */
[----:B----4-:R-:W-:Y:S01]  /*f5c0*/  @!P4 FMUL R12, R12, R12 ;  /* 0x0000000c0c0cc220 */ /* 0x010fe20000400000 */
[----:B------:R-:W-:Y:S01]  /*f5d0*/  FSETP.GEU.AND P0, PT, R13, -126, PT ;  /* 0xc2fc00000d00780b */ /* 0x000fe20003f0e000 */
[----:B------:R-:W-:Y:S01]  /*f5e0*/  FMUL R14, R14, 1.4426950216293334961 ;  /* 0x3fb8aa3b0e0e7820 */ /* 0x000fe20000400000 */
[----:B------:R-:W-:Y:S01]  /*f5f0*/  FMUL R45, R45, 1.4426950216293334961 ;  /* 0x3fb8aa3b2d2d7820 */ /* 0x000fe20000400000 */
[----:B------:R-:W4:Y:S01]  /*f600*/  MUFU.EX2 R30, R30 ;  /* 0x0000001e001e7308 */ /* 0x000f220000000800 */
[----:B-1----:R-:W-:Y:S01]  /*f610*/  @!P5 FMUL R4, R4, R4 ;  /* 0x000000040404d220 */ /* 0x002fe20000400000 */
[----:B------:R-:W-:Y:S01]  /*f620*/  FADD R15, -R50, R15 ;  /* 0x0000000f320f7221 */ /* 0x000fe20000000100 */
[----:B------:R-:W-:Y:S01]  /*f630*/  FSETP.GEU.AND P5, PT, R14, -126, PT ;  /* 0xc2fc00000e00780b */ /* 0x000fe20003fae000 */
[----:B0-----:R-:W-:Y:S01]  /*f640*/  FFMA R35, R12, R24, R39 ;  /* 0x000000180c237223 */ /* 0x001fe20000000027 */
[----:B------:R-:W-:Y:S01]  /*f650*/  FMUL R39, R10, 1.4426950216293334961 ;  /* 0x3fb8aa3b0a277820 */ /* 0x000fe20000400000 */
[C---:B------:R-:W-:Y:S01]  /*f660*/  FFMA R40, R12.reuse, R25, R40 ;  /* 0x000000190c287223 */ /* 0x040fe20000000028 */
[C---:B------:R-:W-:Y:S01]  /*f670*/  FFMA R31, R12.reuse, R26, R31 ;  /* 0x0000001a0c1f7223 */ /* 0x040fe2000000001f */
[----:B------:R-:W-:Y:S01]  /*f680*/  FFMA R42, R12, R27, R42 ;  /* 0x0000001b0c2a7223 */ /* 0x000fe2000000002a */
[C---:B------:R-:W-:Y:S01]  /*f690*/  FFMA R29, R4.reuse, R24, R29 ;  /* 0x00000018041d7223 */ /* 0x040fe2000000001d */
[C---:B------:R-:W-:Y:S01]  /*f6a0*/  FFMA R12, R4.reuse, R25, R6 ;  /* 0x00000019040c7223 */ /* 0x040fe20000000006 */
[C---:B------:R-:W-:Y:S01]  /*f6b0*/  FFMA R33, R4.reuse, R26, R33 ;  /* 0x0000001a04217223 */ /* 0x040fe20000000021 */
[----:B------:R-:W-:Y:S01]  /*f6c0*/  FFMA R44, R4, R27, R8 ;  /* 0x0000001b042c7223 */ /* 0x000fe20000000008 */
[----:B------:R-:W-:Y:S01]  /*f6d0*/  FSETP.GEU.AND P4, PT, R39, -126, PT ;  /* 0xc2fc00002700780b */ /* 0x000fe20003f8e000 */
[----:B------:R-:W0:Y:S01]  /*f6e0*/  LDS.128 R4, [R0+0xb00] ;  /* 0x000b000000047984 */ /* 0x000e220000000c00 */
[----:B--2---:R-:W-:Y:S01]  /*f6f0*/  @!P2 FMUL R18, R18, R18 ;  /* 0x000000121212a220 */ /* 0x004fe20000400000 */
[----:B----4-:R-:W-:Y:S01]  /*f700*/  @!P3 FMUL R30, R30, R30 ;  /* 0x0000001e1e1eb220 */ /* 0x010fe20000400000 */
[----:B------:R-:W-:Y:S01]  /*f710*/  FSETP.GEU.AND P2, PT, R34, -126, PT ;  /* 0xc2fc00002200780b */ /* 0x000fe20003f4e000 */
[----:B------:R-:W-:Y:S01]  /*f720*/  @!P0 FMUL R13, R13, 0.5 ;  /* 0x3f0000000d0d8820 */ /* 0x000fe20000400000 */
[-C--:B------:R-:W-:Y:S01]  /*f730*/  FFMA R41, R18, R24.reuse, R9 ;  /* 0x0000001812297223 */ /* 0x080fe20000000009 */
[----:B------:R-:W-:Y:S01]  /*f740*/  FFMA R19, R30, R24, R19 ;  /* 0x000000181e137223 */ /* 0x000fe20000000013 */
[----:B------:R-:W1:Y:S01]  /*f750*/  LDS.128 R8, [R63+0xe0] ;  /* 0x0000e0003f087984 */ /* 0x000e620000000c00 */
[-C--:B------:R-:W-:Y:S01]  /*f760*/  FFMA R46, R18, R25.reuse, R46 ;  /* 0x00000019122e7223 */ /* 0x080fe2000000002e */
[C---:B------:R-:W-:Y:S01]  /*f770*/  FFMA R36, R30.reuse, R25, R36 ;  /* 0x000000191e247223 */ /* 0x040fe20000000024 */
[CC--:B------:R-:W-:Y:S01]  /*f780*/  FFMA R37, R30.reuse, R26.reuse, R37 ;  /* 0x0000001a1e257223 */ /* 0x0c0fe20000000025 */
[-C--:B------:R-:W-:Y:S01]  /*f790*/  FFMA R38, R30, R27.reuse, R38 ;  /* 0x0000001b1e267223 */ /* 0x080fe20000000026 */
[----:B------:R-:W-:Y:S01]  /*f7a0*/  @!P4 FMUL R39, R39, 0.5 ;  /* 0x3f0000002727c820 */ /* 0x000fe20000400000 */
[C---:B------:R-:W-:Y:S01]  /*f7b0*/  FFMA R43, R18.reuse, R26, R43 ;  /* 0x0000001a122b7223 */ /* 0x040fe2000000002b */
[----:B------:R-:W-:Y:S01]  /*f7c0*/  FFMA R18, R18, R27, R32 ;  /* 0x0000001b12127223 */ /* 0x000fe20000000020 */
[----:B------:R-:W-:Y:S01]  /*f7d0*/  FSETP.GEU.AND P1, PT, R45, -126, PT ;  /* 0xc2fc00002d00780b */ /* 0x000fe20003f2e000 */
[----:B------:R-:W2:Y:S01]  /*f7e0*/  MUFU.EX2 R24, R39 ;  /* 0x0000002700187308 */ /* 0x000ea20000000800 */
[----:B------:R-:W-:Y:S01]  /*f7f0*/  @!P2 FMUL R34, R34, 0.5 ;  /* 0x3f0000002222a820 */ /* 0x000fe20000400000 */
[----:B------:R-:W-:Y:S01]  /*f800*/  @!P5 FMUL R14, R14, 0.5 ;  /* 0x3f0000000e0ed820 */ /* 0x000fe20000400000 */
[----:B------:R-:W-:Y:S01]  /*f810*/  FMUL R47, R15, 1.4426950216293334961 ;  /* 0x3fb8aa3b0f2f7820 */ /* 0x000fe20000400000 */
[C---:B---3--:R-:W-:Y:S01]  /*f820*/  FADD R20, -R49.reuse, R20 ;  /* 0x0000001431147221 */ /* 0x048fe20000000100 */
[C---:B------:R-:W-:Y:S01]  /*f830*/  FADD R25, -R49.reuse, R21 ;  /* 0x0000001531197221 */ /* 0x040fe20000000100 */
[C---:B------:R-:W-:Y:S01]  /*f840*/  FADD R52, -R49.reuse, R22 ;  /* 0x0000001631347221 */ /* 0x040fe20000000100 */
[----:B------:R-:W-:Y:S01]  /*f850*/  FADD R23, -R49, R23 ;  /* 0x0000001731177221 */ /* 0x000fe20000000100 */
[----:B------:R-:W-:Y:S01]  /*f860*/  FMUL R21, R20, 1.4426950216293334961 ;  /* 0x3fb8aa3b14157820 */ /* 0x000fe20000400000 */
[----:B------:R-:W-:Y:S01]  /*f870*/  FMUL R30, R25, 1.4426950216293334961 ;  /* 0x3fb8aa3b191e7820 */ /* 0x000fe20000400000 */
[----:B------:R-:W3:Y:S01]  /*f880*/  MUFU.EX2 R34, R34 ;  /* 0x0000002200227308 */ /* 0x000ee20000000800 */
[----:B------:R-:W-:Y:S01]  /*f890*/  FMUL R52, R52, 1.4426950216293334961 ;  /* 0x3fb8aa3b34347820 */ /* 0x000fe20000400000 */
[----:B------:R-:W-:Y:S01]  /*f8a0*/  @!P1 FMUL R45, R45, 0.5 ;  /* 0x3f0000002d2d9820 */ /* 0x000fe20000400000 */
[----:B------:R-:W-:Y:S01]  /*f8b0*/  FSETP.GEU.AND P3, PT, R21, -126, PT ;  /* 0xc2fc00001500780b */ /* 0x000fe20003f6e000 */
[----:B--2---:R-:W-:-:S04]  /*f8c0*/  @!P4 FMUL R24, R24, R24 ;  /* 0x000000181818c220 */ /* 0x004fc80000400000 */
[----:B------:R-:W2:Y:S01]  /*f8d0*/  MUFU.EX2 R32, R13 ;  /* 0x0000000d00207308 */ /* 0x000ea20000000800 */
[----:B------:R-:W-:Y:S01]  /*f8e0*/  FSETP.GEU.AND P4, PT, R30, -126, PT ;  /* 0xc2fc00001e00780b */ /* 0x000fe20003f8e000 */
[C---:B0-----:R-:W-:Y:S01]  /*f8f0*/  FFMA R39, R24.reuse, R4, R35 ;  /* 0x0000000418277223 */ /* 0x041fe20000000023 */
[C---:B------:R-:W-:Y:S01]  /*f900*/  FFMA R40, R24.reuse, R5, R40 ;  /* 0x0000000518287223 */ /* 0x040fe20000000028 */
[C---:B------:R-:W-:Y:S01]  /*f910*/  FFMA R31, R24.reuse, R6, R31 ;  /* 0x00000006181f7223 */ /* 0x040fe2000000001f */
[----:B------:R-:W-:-:S03]  /*f920*/  FFMA R42, R24, R7, R42 ;  /* 0x00000007182a7223 */ /* 0x000fc6000000002a */
[----:B------:R-:W-:Y:S01]  /*f930*/  @!P3 FMUL R21, R21, 0.5 ;  /* 0x3f0000001515b820 */ /* 0x000fe20000400000 */
[----:B------:R-:W0:Y:S01]  /*f940*/  LDS.128 R24, [R0+0xb80] ;  /* 0x000b800000187984 */ /* 0x000e220000000c00 */
[----:B---3--:R-:W-:Y:S01]  /*f950*/  @!P2 FMUL R34, R34, R34 ;  /* 0x000000222222a220 */ /* 0x008fe20000400000 */
[----:B-1----:R-:W-:-:S03]  /*f960*/  FADD R8, -R64, R8 ;  /* 0x0000000840087221 */ /* 0x002fc60000000100 */
[----:B------:R-:W-:Y:S01]  /*f970*/  @!P4 FMUL R30, R30, 0.5 ;  /* 0x3f0000001e1ec820 */ /* 0x000fe20000400000 */
[----:B------:R-:W1:Y:S01]  /*f980*/  MUFU.EX2 R20, R45 ;  /* 0x0000002d00147308 */ /* 0x000e620000000800 */
[----:B------:R-:W-:Y:S01]  /*f990*/  FFMA R29, R34, R4, R29 ;  /* 0x00000004221d7223 */ /* 0x000fe2000000001d */
[----:B------:R-:W-:Y:S01]  /*f9a0*/  FMUL R8, R8, 1.4426950216293334961 ;  /* 0x3fb8aa3b08087820 */ /* 0x000fe20000400000 */
[----:B--2---:R-:W-:Y:S01]  /*f9b0*/  @!P0 FMUL R32, R32, R32 ;  /* 0x0000002020208220 */ /* 0x004fe20000400000 */
[C---:B------:R-:W-:Y:S01]  /*f9c0*/  FFMA R12, R34.reuse, R5, R12 ;  /* 0x00000005220c7223 */ /* 0x040fe2000000000c */
[C---:B------:R-:W-:Y:S01]  /*f9d0*/  FFMA R13, R34.reuse, R6, R33 ;  /* 0x00000006220d7223 */ /* 0x040fe20000000021 */
[----:B------:R-:W-:Y:S01]  /*f9e0*/  FFMA R44, R34, R7, R44 ;  /* 0x00000007222c7223 */ /* 0x000fe2000000002c */
[----:B------:R-:W-:Y:S01]  /*f9f0*/  FSETP.GEU.AND P2, PT, R8, -126, PT ;  /* 0xc2fc00000800780b */ /* 0x000fe20003f4e000 */
[----:B------:R-:W2:Y:S01]  /*fa00*/  MUFU.EX2 R21, R21 ;  /* 0x0000001500157308 */ /* 0x000ea20000000800 */
[C---:B------:R-:W-:Y:S01]  /*fa10*/  FFMA R19, R32.reuse, R4, R19 ;  /* 0x0000000420137223 */ /* 0x040fe20000000013 */
[C---:B------:R-:W-:Y:S01]  /*fa20*/  FFMA R36, R32.reuse, R5, R36 ;  /* 0x0000000520247223 */ /* 0x040fe20000000024 */
[C---:B------:R-:W-:Y:S01]  /*fa30*/  FFMA R37, R32.reuse, R6, R37 ;  /* 0x0000000620257223 */ /* 0x040fe20000000025 */
[----:B------:R-:W-:Y:S01]  /*fa40*/  FFMA R38, R32, R7, R38 ;  /* 0x0000000720267223 */ /* 0x000fe20000000026 */
[----:B------:R-:W-:Y:S01]  /*fa50*/  FADD R10, -R64, R10 ;  /* 0x0000000a400a7221 */ /* 0x000fe20000000100 */
[----:B------:R-:W3:Y:S02]  /*fa60*/  LDS.128 R32, [R63+0x60] ;  /* 0x000060003f207984 */ /* 0x000ee40000000c00 */
[----:B------:R-:W4:Y:S01]  /*fa70*/  MUFU.EX2 R30, R30 ;  /* 0x0000001e001e7308 */ /* 0x000f220000000800 */
[----:B-1----:R-:W-:Y:S01]  /*fa80*/  @!P1 FMUL R20, R20, R20 ;  /* 0x0000001414149220 */ /* 0x002fe20000400000 */
[----:B------:R-:W-:-:S02]  /*fa90*/  FSETP.GEU.AND P1, PT, R47, -126, PT ;  /* 0xc2fc00002f00780b */ /* 0x000fc40003f2e000 */
[----:B------:R-:W-:-:S04]  /*faa0*/  @!P2 FMUL R8, R8, 0.5 ;  /* 0x3f0000000808a820 */ /* 0x000fc80000400000 */
[----:B------:R-:W1:Y:S01]  /*fab0*/  MUFU.EX2 R14, R14 ;  /* 0x0000000e000e7308 */ /* 0x000e620000000800 */
[----:B--2---:R-:W-:-:S04]  /*fac0*/  @!P3 FMUL R21, R21, R21 ;  /* 0x000000151515b220 */ /* 0x004fc80000400000 */
[C---:B------:R-:W-:Y:S01]  /*fad0*/  FFMA R46, R21.reuse, R5, R46 ;  /* 0x00000005152e7223 */ /* 0x040fe2000000002e */
[C---:B------:R-:W-:Y:S01]  /*fae0*/  FFMA R43, R21.reuse, R6, R43 ;  /* 0x00000006152b7223 */ /* 0x040fe2000000002b */
[C---:B------:R-:W-:Y:S01]  /*faf0*/  FFMA R41, R21.reuse, R4, R41 ;  /* 0x0000000415297223 */ /* 0x040fe20000000029 */
[----:B------:R-:W2:Y:S01]  /*fb00*/  MUFU.EX2 R8, R8 ;  /* 0x0000000800087308 */ /* 0x000ea20000000800 */
[----:B----4-:R-:W-:Y:S01]  /*fb10*/  @!P4 FMUL R30, R30, R30 ;  /* 0x0000001e1e1ec220 */ /* 0x010fe20000400000 */
[----:B------:R-:W-:Y:S01]  /*fb20*/  FADD R5, -R64, R9 ;  /* 0x0000000940057221 */ /* 0x000fe20000000100 */
[----:B------:R-:W-:Y:S01]  /*fb30*/  FFMA R4, R21, R7, R18 ;  /* 0x0000000715047223 */ /* 0x000fe20000000012 */
[----:B0-----:R-:W-:Y:S01]  /*fb40*/  FFMA R9, R20, R24, R39 ;  /* 0x0000001814097223 */ /* 0x001fe20000000027 */
[CC--:B------:R-:W-:Y:S01]  /*fb50*/  FFMA R18, R30.reuse, R25.reuse, R46 ;  /* 0x000000191e127223 */ /* 0x0c0fe2000000002e */
[-C--:B------:R-:W-:Y:S01]  /*fb60*/  FFMA R21, R30, R26.reuse, R43 ;  /* 0x0000001a1e157223 */ /* 0x080fe2000000002b */
[C---:B------:R-:W-:Y:S01]  /*fb70*/  FFMA R40, R20.reuse, R25, R40 ;  /* 0x0000001914287223 */ /* 0x040fe20000000028 */
[----:B------:R-:W-:Y:S01]  /*fb80*/  FFMA R31, R20, R26, R31 ;  /* 0x0000001a141f7223 */ /* 0x000fe2000000001f */
[----:B-1----:R-:W-:Y:S01]  /*fb90*/  @!P5 FMUL R14, R14, R14 ;  /* 0x0000000e0e0ed220 */ /* 0x002fe20000400000 */
[----:B------:R-:W-:Y:S01]  /*fba0*/  FFMA R42, R20, R27, R42 ;  /* 0x0000001b142a7223 */ /* 0x000fe2000000002a */
[----:B------:R-:W-:Y:S01]  /*fbb0*/  FMUL R20, R5, 1.4426950216293334961 ;  /* 0x3fb8aa3b05147820 */ /* 0x000fe20000400000 */
[----:B------:R-:W-:Y:S01]  /*fbc0*/  FFMA R41, R30, R24, R41 ;  /* 0x000000181e297223 */ /* 0x000fe20000000029 */
[C---:B------:R-:W-:Y:S01]  /*fbd0*/  FFMA R22, R14.reuse, R25, R36 ;  /* 0x000000190e167223 */ /* 0x040fe20000000024 */
[C---:B------:R-:W-:Y:S01]  /*fbe0*/  FFMA R43, R14.reuse, R26, R37 ;  /* 0x0000001a0e2b7223 */ /* 0x040fe20000000025 */
[-C--:B------:R-:W-:Y:S01]  /*fbf0*/  FFMA R46, R14, R27.reuse, R38 ;  /* 0x0000001b0e2e7223 */ /* 0x080fe20000000026 */
[----:B------:R-:W-:Y:S01]  /*fc00*/  FFMA R30, R30, R27, R4 ;  /* 0x0000001b1e1e7223 */ /* 0x000fe20000000004 */
[----:B------:R-:W0:Y:S01]  /*fc10*/  LDS.128 R36, [R63+0x1f0] ;  /* 0x0001f0003f247984 */ /* 0x000e220000000c00 */
[----:B------:R-:W-:Y:S01]  /*fc20*/  FSETP.GEU.AND P3, PT, R20, -126, PT ;  /* 0xc2fc00001400780b */ /* 0x000fe20003f6e000 */
[----:B--2---:R-:W-:Y:S01]  /*fc30*/  @!P2 FMUL R8, R8, R8 ;  /* 0x000000080808a220 */ /* 0x004fe20000400000 */
[----:B------:R-:W-:Y:S01]  /*fc40*/  FSETP.GEU.AND P2, PT, R52, -126, PT ;  /* 0xc2fc00003400780b */ /* 0x000fe20003f4e000 */
[----:B------:R-:W1:Y:S01]  /*fc50*/  LDS.128 R4, [R0+0xc00] ;  /* 0x000c000000047984 */ /* 0x000e620000000c00 */
[----:B---3--:R-:W-:Y:S01]  /*fc60*/  FADD R32, -R48, R32 ;  /* 0x0000002030207221 */ /* 0x008fe20000000100 */
[-C--:B------:R-:W-:Y:S01]  /*fc70*/  FFMA R19, R14, R24.reuse, R19 ;  /* 0x000000180e137223 */ /* 0x080fe20000000013 */
[----:B------:R-:W-:Y:S01]  /*fc80*/  FFMA R29, R8, R24, R29 ;  /* 0x00000018081d7223 */ /* 0x000fe2000000001d */
[----:B------:R-:W-:Y:S01]  /*fc90*/  @!P1 FMUL R47, R47, 0.5 ;  /* 0x3f0000002f2f9820 */ /* 0x000fe20000400000 */
[----:B------:R-:W-:Y:S01]  /*fca0*/  FMUL R45, R32, 1.4426950216293334961 ;  /* 0x3fb8aa3b202d7820 */ /* 0x000fe20000400000 */
[----:B------:R-:W-:Y:S01]  /*fcb0*/  FADD R33, -R48, R33 ;  /* 0x0000002130217221 */ /* 0x000fe20000000100 */
[C---:B------:R-:W-:Y:S01]  /*fcc0*/  FFMA R12, R8.reuse, R25, R12 ;  /* 0x00000019080c7223 */ /* 0x040fe2000000000c */
[C---:B------:R-:W-:Y:S01]  /*fcd0*/  FFMA R13, R8.reuse, R26, R13 ;  /* 0x0000001a080d7223 */ /* 0x040fe2000000000d */
[----:B------:R-:W-:Y:S01]  /*fce0*/  FFMA R44, R8, R27, R44 ;  /* 0x0000001b082c7223 */ /* 0x000fe2000000002c */
[----:B------:R-:W-:Y:S01]  /*fcf0*/  @!P3 FMUL R20, R20, 0.5 ;  /* 0x3f0000001414b820 */ /* 0x000fe20000400000 */
[----:B------:R-:W-:Y:S01]  /*fd00*/  FSETP.GEU.AND P0, PT, R45, -126, PT ;  /* 0xc2fc00002d00780b */ /* 0x000fe20003f0e000 */
[----:B------:R-:W-:Y:S01]  /*fd10*/  @!P2 FMUL R52, R52, 0.5 ;  /* 0x3f0000003434a820 */ /* 0x000fe20000400000 */
[----:B------:R-:W-:Y:S01]  /*fd20*/  FMUL R26, R10, 1.4426950216293334961 ;  /* 0x3fb8aa3b0a1a7820 */ /* 0x000fe20000400000 */
[----:B------:R-:W2:Y:S01]  /*fd30*/  MUFU.EX2 R24, R20 ;  /* 0x0000001400187308 */ /* 0x000ea20000000800 */
[----:B------:R-:W-:-:S03]  /*fd40*/  FMUL R33, R33, 1.4426950216293334961 ;  /* 0x3fb8aa3b21217820 */ /* 0x000fc60000400000 */
[----:B------:R-:W-:-:S04]  /*fd50*/  FSETP.GEU.AND P4, PT, R26, -126, PT ;  /* 0xc2fc00001a00780b */ /* 0x000fc80003f8e000 */
[----:B------:R-:W3:Y:S02]  /*fd60*/  MUFU.EX2 R20, R47 ;  /* 0x0000002f00147308 */ /* 0x000ee40000000800 */
[----:B------:R-:W-:-:S06]  /*fd70*/  @!P0 FMUL R45, R45, 0.5 ;  /* 0x3f0000002d2d8820 */ /* 0x000fcc0000400000 */
[----:B------:R-:W4:Y:S01]  /*fd80*/  MUFU.EX2 R52, R52 ;  /* 0x0000003400347308 */ /* 0x000f220000000800 */
[----:B--2---:R-:W-:Y:S01]  /*fd90*/  @!P3 FMUL R24, R24, R24 ;  /* 0x000000181818b220 */ /* 0x004fe20000400000 */
[----:B------:R-:W-:Y:S01]  /*fda0*/  FSETP.GEU.AND P3, PT, R33, -126, PT ;  /* 0xc2fc00002100780b */ /* 0x000fe20003f6e000 */
[----:B------:R-:W-:Y:S01]  /*fdb0*/  @!P4 FMUL R26, R26, 0.5 ;  /* 0x3f0000001a1ac820 */ /* 0x000fe20000400000 */
[C---:B0-----:R-:W-:Y:S01]  /*fdc0*/  FADD R36, -R50.reuse, R36 ;  /* 0x0000002432247221 */ /* 0x041fe20000000100 */
[----:B------:R-:W-:-:S03]  /*fdd0*/  FADD R37, -R50, R37 ;  /* 0x0000002532257221 */ /* 0x000fc60000000100 */
[----:B------:R-:W0:Y:S01]  /*fde0*/  MUFU.EX2 R8, R45 ;  /* 0x0000002d00087308 */ /* 0x000e220000000800 */
[----:B---3--:R-:W-:Y:S01]  /*fdf0*/  @!P1 FMUL R20, R20, R20 ;  /* 0x0000001414149220 */ /* 0x008fe20000400000 */
[C---:B-1----:R-:W-:Y:S01]  /*fe00*/  FFMA R25, R24.reuse, R4, R29 ;  /* 0x0000000418197223 */ /* 0x042fe2000000001d */
[C---:B------:R-:W-:Y:S01]  /*fe10*/  FFMA R10, R24.reuse, R5, R12 ;  /* 0x00000005180a7223 */ /* 0x040fe2000000000c */
[----:B------:R-:W-:Y:S01]  /*fe20*/  FFMA R29, R24, R6, R13 ;  /* 0x00000006181d7223 */ /* 0x000fe2000000000d */
[----:B------:R-:W-:Y:S01]  /*fe30*/  FMUL R32, R36, 1.4426950216293334961 ;  /* 0x3fb8aa3b24207820 */ /* 0x000fe20000400000 */
[----:B------:R-:W-:Y:S01]  /*fe40*/  FFMA R24, R24, R7, R44 ;  /* 0x0000000718187223 */ /* 0x000fe2000000002c */
[----:B------:R-:W-:Y:S01]  /*fe50*/  FMUL R44, R23, 1.4426950216293334961 ;  /* 0x3fb8aa3b172c7820 */ /* 0x000fe20000400000 */
[----:B------:R-:W1:Y:S01]  /*fe60*/  LDS.128 R12, [R0+0xc80] ;  /* 0x000c8000000c7984 */ /* 0x000e620000000c00 */
[----:B----4-:R-:W-:Y:S01]  /*fe70*/  @!P2 FMUL R52, R52, R52 ;  /* 0x000000343434a220 */ /* 0x010fe20000400000 */
[----:B------:R-:W-:Y:S01]  /*fe80*/  FSETP.GEU.AND P2, PT, R32, -126, PT ;  /* 0xc2fc00002000780b */ /* 0x000fe20003f4e000 */
[C---:B------:R-:W-:Y:S01]  /*fe90*/  FFMA R19, R20.reuse, R4, R19 ;  /* 0x0000000414137223 */ /* 0x040fe20000000013 */
[----:B------:R-:W-:Y:S01]  /*fea0*/  FFMA R36, R20, R5, R22 ;  /* 0x0000000514247223 */ /* 0x000fe20000000016 */
[-C--:B------:R-:W-:Y:S01]  /*feb0*/  FFMA R27, R52, R6.reuse, R21 ;  /* 0x00000006341b7223 */ /* 0x080fe20000000015 */
[C---:B------:R-:W-:Y:S01]  /*fec0*/  FFMA R43, R20.reuse, R6, R43 ;  /* 0x00000006142b7223 */ /* 0x040fe2000000002b */
[----:B------:R-:W-:Y:S01]  /*fed0*/  FFMA R46, R20, R7, R46 ;  /* 0x00000007142e7223 */ /* 0x000fe2000000002e */
[----:B------:R-:W-:Y:S01]  /*fee0*/  FSETP.GEU.AND P5, PT, R44, -126, PT ;  /* 0xc2fc00002c00780b */ /* 0x000fe20003fae000 */
[----:B------:R-:W2:Y:S01]  /*fef0*/  LDS.128 R20, [R63+0x170] ;  /* 0x000170003f147984 */ /* 0x000ea20000000c00 */
[----:B------:R-:W-:Y:S01]  /*ff00*/  @!P3 FMUL R33, R33, 0.5 ;  /* 0x3f0000002121b820 */ /* 0x000fe20000400000 */
[----:B0-----:R-:W-:Y:S01]  /*ff10*/  @!P0 FMUL R8, R8, R8 ;  /* 0x0000000808088220 */ /* 0x001fe20000400000 */
[CC--:B------:R-:W-:Y:S01]  /*ff20*/  FFMA R41, R52.reuse, R4.reuse, R41 ;  /* 0x0000000434297223 */ /* 0x0c0fe20000000029 */
[C---:B------:R-:W-:Y:S01]  /*ff30*/  FFMA R18, R52.reuse, R5, R18 ;  /* 0x0000000534127223 */ /* 0x040fe20000000012 */
[----:B------:R-:W-:Y:S01]  /*ff40*/  FFMA R30, R52, R7, R30 ;  /* 0x00000007341e7223 */ /* 0x000fe2000000001e */
[----:B------:R-:W-:Y:S01]  /*ff50*/  @!P2 FMUL R32, R32, 0.5 ;  /* 0x3f0000002020a820 */ /* 0x000fe20000400000 */
[----:B------:R-:W0:Y:S01]  /*ff60*/  MUFU.EX2 R33, R33 ;  /* 0x0000002100217308 */ /* 0x000e220000000800 */
[C---:B------:R-:W-:Y:S01]  /*ff70*/  FFMA R52, R8.reuse, R4, R9 ;  /* 0x0000000408347223 */ /* 0x040fe20000000009 */
[C---:B------:R-:W-:Y:S01]  /*ff80*/  FFMA R40, R8.reuse, R5, R40 ;  /* 0x0000000508287223 */ /* 0x040fe20000000028 */
[C---:B------:R-:W-:Y:S01]  /*ff90*/  FFMA R31, R8.reuse, R6, R31 ;  /* 0x00000006081f7223 */ /* 0x040fe2000000001f */
[----:B------:R-:W-:Y:S01]  /*ffa0*/  FFMA R8, R8, R7, R42 ;  /* 0x0000000708087223 */ /* 0x000fe2000000002a */
[----:B------:R-:W-:Y:S01]  /*ffb0*/  @!P5 FMUL R44, R44, 0.5 ;  /* 0x3f0000002c2cd820 */ /* 0x000fe20000400000 */
[----:B------:R-:W-:Y:S01]  /*ffc0*/  FADD R5, -R64, R11 ;  /* 0x0000000b40057221 */ /* 0x000fe20000000100 */
[C---:B------:R-:W-:Y:S01]  /*ffd0*/  FADD R7, -R48.reuse, R34 ;  /* 0x0000002230077221 */ /* 0x040fe20000000100 */
[----:B------:R-:W3:Y:S01]  /*ffe0*/  MUFU.EX2 R26, R26 ;  /* 0x0000001a001a7308 */ /* 0x000ee20000000800 */
[----:B------:R-:W-:Y:S01]  /*fff0*/  FADD R6, -R48, R35 ;  /* 0x0000002330067221 */ /* 0x000fe20000000100 */
[----:B------:R-:W-:Y:S01]  /*10000*/  FMUL R45, R37, 1.4426950216293334961 ;  /* 0x3fb8aa3b252d7820 */ /* 0x000fe20000400000 */
[C---:B------:R-:W-:Y:S01]  /*10010*/  FADD R38, -R50.reuse, R38 ;  /* 0x0000002632267221 */ /* 0x040fe20000000100 */
[----:B------:R-:W-:-:S03]  /*10020*/  FADD R39, -R50, R39 ;  /* 0x0000002732277221 */ /* 0x000fc60000000100 */
[----:B------:R-:W-:Y:S01]  /*10030*/  FSETP.GEU.AND P0, PT, R45, -126, PT ;  /* 0xc2fc00002d00780b */ /* 0x000fe20003f0e000 */
[----:B------:R-:W4:Y:S01]  /*10040*/  MUFU.EX2 R4, R44 ;  /* 0x0000002c00047308 */ /* 0x000f220000000800 */
[----:B0-----:R-:W-:Y:S01]  /*10050*/  @!P3 FMUL R33, R33, R33 ;  /* 0x000000212121b220 */ /* 0x001fe20000400000 */
[----:B------:R-:W-:-:S06]  /*10060*/  FMUL R38, R38, 1.4426950216293334961 ;  /* 0x3fb8aa3b26267820 */ /* 0x000fcc0000400000 */
[----:B------:R-:W0:Y:S01]  /*10070*/  MUFU.EX2 R32, R32 ;  /* 0x0000002000207308 */ /* 0x000e220000000800 */
[----:B---3--:R-:W-:Y:S01]  /*10080*/  @!P4 FMUL R26, R26, R26 ;  /* 0x0000001a1a1ac220 */ /* 0x008fe20000400000 */
[C---:B-1----:R-:W-:Y:S01]  /*10090*/  FFMA R42, R33.reuse, R13, R40 ;  /* 0x0000000d212a7223 */ /* 0x042fe20000000028 */
[C---:B------:R-:W-:Y:S01]  /*100a0*/  FFMA R35, R33.reuse, R12, R52 ;  /* 0x0000000c21237223 */ /* 0x040fe20000000034 */
[C---:B------:R-:W-:Y:S01]  /*100b0*/  FFMA R31, R33.reuse, R14, R31 ;  /* 0x0000000e211f7223 */ /* 0x040fe2000000001f */
[----:B------:R-:W-:Y:S01]  /*100c0*/  FFMA R34, R33, R15, R8 ;  /* 0x0000000f21227223 */ /* 0x000fe20000000008 */
[C---:B------:R-:W-:Y:S01]  /*100d0*/  FFMA R25, R26.reuse, R12, R25 ;  /* 0x0000000c1a197223 */ /* 0x040fe20000000019 */
[C---:B------:R-:W-:Y:S01]  /*100e0*/  FFMA R40, R26.reuse, R13, R10 ;  /* 0x0000000d1a287223 */ /* 0x040fe2000000000a */
[----:B------:R-:W-:Y:S01]  /*100f0*/  FFMA R29, R26, R14, R29 ;  /* 0x0000000e1a1d7223 */ /* 0x000fe2000000001d */
[----:B----4-:R-:W-:Y:S01]  /*10100*/  @!P5 FMUL R4, R4, R4 ;  /* 0x000000040404d220 */ /* 0x010fe20000400000 */
[----:B------:R-:W-:Y:S01]  /*10110*/  FFMA R24, R26, R15, R24 ;  /* 0x0000000f1a187223 */ /* 0x000fe20000000018 */
[----:B------:R-:W-:Y:S01]  /*10120*/  FMUL R33, R7, 1.4426950216293334961 ;  /* 0x3fb8aa3b07217820 */ /* 0x000fe20000400000 */
[----:B------:R-:W-:Y:S01]  /*10130*/  FMUL R26, R5, 1.4426950216293334961 ;  /* 0x3fb8aa3b051a7820 */ /* 0x000fe20000400000 */
[C---:B------:R-:W-:Y:S01]  /*10140*/  FFMA R41, R4.reuse, R12, R41 ;  /* 0x0000000c04297223 */ /* 0x040fe20000000029 */
[C---:B------:R-:W-:Y:S01]  /*10150*/  FFMA R18, R4.reuse, R13, R18 ;  /* 0x0000000d04127223 */ /* 0x040fe20000000012 */
[C---:B------:R-:W-:Y:S01]  /*10160*/  FFMA R27, R4.reuse, R14, R27 ;  /* 0x0000000e041b7223 */ /* 0x040fe2000000001b */
[----:B------:R-:W-:Y:S01]  /*10170*/  FFMA R30, R4, R15, R30 ;  /* 0x0000000f041e7223 */ /* 0x000fe2000000001e */
[----:B0-----:R-:W-:Y:S01]  /*10180*/  @!P2 FMUL R32, R32, R32 ;  /* 0x000000202020a220 */ /* 0x001fe20000400000 */
[----:B--2---:R-:W-:Y:S01]  /*10190*/  FADD R20, -R49, R20 ;  /* 0x0000001431147221 */ /* 0x004fe20000000100 */
[----:B------:R-:W0:Y:S01]  /*101a0*/  LDS.128 R8, [R0+0xd00] ;  /* 0x000d000000087984 */ /* 0x000e220000000c00 */
[----:B------:R-:W-:Y:S01]  /*101b0*/  FSETP.GEU.AND P3, PT, R33, -126, PT ;  /* 0xc2fc00002100780b */ /* 0x000fe20003f6e000 */
[----:B------:R-:W-:Y:S01]  /*101c0*/  FFMA R19, R32, R12, R19 ;  /* 0x0000000c20137223 */ /* 0x000fe20000000013 */
[----:B------:R-:W-:Y:S01]  /*101d0*/  FMUL R12, R6, 1.4426950216293334961 ;  /* 0x3fb8aa3b060c7820 */ /* 0x000fe20000400000 */
[----:B------:R-:W-:Y:S01]  /*101e0*/  FMUL R37, R20, 1.4426950216293334961 ;  /* 0x3fb8aa3b14257820 */ /* 0x000fe20000400000 */
[----:B------:R-:W1:Y:S01]  /*101f0*/  LDS.128 R4, [R63+0xf0] ;  /* 0x0000f0003f047984 */ /* 0x000e620000000c00 */
[----:B------:R-:W-:Y:S01]  /*10200*/  FSETP.GEU.AND P4, PT, R26, -126, PT ;  /* 0xc2fc00001a00780b */ /* 0x000fe20003f8e000 */
[----:B------:R-:W-:Y:S01]  /*10210*/  @!P0 FMUL R45, R45, 0.5 ;  /* 0x3f0000002d2d8820 */ /* 0x000fe20000400000 */
[----:B------:R-:W-:Y:S01]  /*10220*/  FSETP.GEU.AND P1, PT, R12, -126, PT ;  /* 0xc2fc00000c00780b */ /* 0x000fe20003f2e000 */
[C---:B------:R-:W-:Y:S01]  /*10230*/  FFMA R36, R32.reuse, R13, R36 ;  /* 0x0000000d20247223 */ /* 0x040fe20000000024 */
[----:B------:R-:W-:Y:S01]  /*10240*/  FSETP.GEU.AND P2, PT, R37, -126, PT ;  /* 0xc2fc00002500780b */ /* 0x000fe20003f4e000 */
[C---:B------:R-:W-:Y:S01]  /*10250*/  FFMA R43, R32.reuse, R14, R43 ;  /* 0x0000000e202b7223 */ /* 0x040fe2000000002b */
[----:B------:R-:W-:Y:S01]  /*10260*/  FFMA R46, R32, R15, R46 ;  /* 0x0000000f202e7223 */ /* 0x000fe2000000002e */
[----:B------:R-:W-:Y:S01]  /*10270*/  FADD R21, -R49, R21 ;  /* 0x0000001531157221 */ /* 0x000fe20000000100 */
[----:B------:R-:W-:Y:S01]  /*10280*/  @!P3 FMUL R33, R33, 0.5 ;  /* 0x3f0000002121b820 */ /* 0x000fe20000400000 */
[----:B------:R-:W2:Y:S01]  /*10290*/  MUFU.EX2 R32, R45 ;  /* 0x0000002d00207308 */ /* 0x000ea20000000800 */
[----:B------:R-:W-:Y:S01]  /*102a0*/  FADD R22, -R49, R22 ;  /* 0x0000001631167221 */ /* 0x000fe20000000100 */
[----:B------:R-:W-:Y:S01]  /*102b0*/  FMUL R21, R21, 1.4426950216293334961 ;  /* 0x3fb8aa3b15157820 */ /* 0x000fe20000400000 */
[----:B------:R-:W-:Y:S01]  /*102c0*/  FADD R23, -R49, R23 ;  /* 0x0000001731177221 */ /* 0x000fe20000000100 */
[----:B------:R-:W-:-:S02]  /*102d0*/  @!P4 FMUL R26, R26, 0.5 ;  /* 0x3f0000001a1ac820 */ /* 0x000fc40000400000 */
[----:B------:R-:W-:Y:S01]  /*102e0*/  @!P1 FMUL R12, R12, 0.5 ;  /* 0x3f0000000c0c9820 */ /* 0x000fe20000400000 */
[----:B------:R-:W-:Y:S01]  /*102f0*/  FSETP.GEU.AND P5, PT, R21, -126, PT ;  /* 0xc2fc00001500780b */ /* 0x000fe20003fae000 */
[----:B------:R-:W-:Y:S01]  /*10300*/  @!P2 FMUL R37, R37, 0.5 ;  /* 0x3f0000002525a820 */ /* 0x000fe20000400000 */
[----:B------:R-:W3:Y:S01]  /*10310*/  MUFU.EX2 R44, R33 ;  /* 0x00000021002c7308 */ /* 0x000ee20000000800 */
[----:B------:R-:W-:-:S07]  /*10320*/  FMUL R23, R23, 1.4426950216293334961 ;  /* 0x3fb8aa3b17177820 */ /* 0x000fce0000400000 */
[----:B------:R-:W4:Y:S01]  /*10330*/  MUFU.EX2 R26, R26 ;  /* 0x0000001a001a7308 */ /* 0x000f220000000800 */
[----:B--2---:R-:W-:Y:S02]  /*10340*/  @!P0 FMUL R32, R32, R32 ;  /* 0x0000002020208220 */ /* 0x004fe40000400000 */
[----:B------:R-:W-:-:S05]  /*10350*/  @!P5 FMUL R21, R21, 0.5 ;  /* 0x3f0000001515d820 */ /* 0x000fca0000400000 */
[----:B------:R-:W2:Y:S01]  /*10360*/  MUFU.EX2 R52, R37 ;  /* 0x0000002500347308 */ /* 0x000ea20000000800 */
[----:B---3--:R-:W-:Y:S01]  /*10370*/  @!P3 FMUL R44, R44, R44 ;  /* 0x0000002c2c2cb220 */ /* 0x008fe20000400000 */
[C---:B0-----:R-:W-:Y:S01]  /*10380*/  FFMA R19, R32.reuse, R8, R19 ;  /* 0x0000000820137223 */ /* 0x041fe20000000013 */
[CC--:B------:R-:W-:Y:S01]  /*10390*/  FFMA R36, R32.reuse, R9.reuse, R36 ;  /* 0x0000000920247223 */ /* 0x0c0fe20000000024 */
[----:B------:R-:W-:Y:S01]  /*103a0*/  FFMA R43, R32, R10, R43 ;  /* 0x0000000a202b7223 */ /* 0x000fe2000000002b */
[----:B-1----:R-:W-:Y:S01]  /*103b0*/  FADD R4, -R64, R4 ;  /* 0x0000000440047221 */ /* 0x002fe20000000100 */
[C---:B------:R-:W-:Y:S01]  /*103c0*/  FFMA R35, R44.reuse, R8, R35 ;  /* 0x000000082c237223 */ /* 0x040fe20000000023 */
[----:B------:R-:W-:Y:S01]  /*103d0*/  FFMA R42, R44, R9, R42 ;  /* 0x000000092c2a7223 */ /* 0x000fe2000000002a */
[----:B------:R0:W1:Y:S01]  /*103e0*/  MUFU.EX2 R20, R12 ;  /* 0x0000000c00147308 */ /* 0x0000620000000800 */
[----:B----4-:R-:W-:Y:S01]  /*103f0*/  @!P4 FMUL R26, R26, R26 ;  /* 0x0000001a1a1ac220 */ /* 0x010fe20000400000 */
[C---:B------:R-:W-:Y:S01]  /*10400*/  FFMA R31, R44.reuse, R10, R31 ;  /* 0x0000000a2c1f7223 */ /* 0x040fe2000000001f */
[-C--:B------:R-:W-:Y:S01]  /*10410*/  FFMA R34, R44, R11.reuse, R34 ;  /* 0x0000000b2c227223 */ /* 0x080fe20000000022 */
[----:B------:R-:W-:Y:S01]  /*10420*/  FMUL R44, R4, 1.4426950216293334961 ;  /* 0x3fb8aa3b042c7820 */ /* 0x000fe20000400000 */
[C---:B------:R-:W-:Y:S01]  /*10430*/  FFMA R4, R26.reuse, R11, R24 ;  /* 0x0000000b1a047223 */ /* 0x040fe20000000018 */
[C---:B------:R-:W-:Y:S01]  /*10440*/  FFMA R45, R26.reuse, R8, R25 ;  /* 0x000000081a2d7223 */ /* 0x040fe20000000019 */
[C---:B------:R-:W-:Y:S01]  /*10450*/  FFMA R40, R26.reuse, R9, R40 ;  /* 0x000000091a287223 */ /* 0x040fe20000000028 */
[----:B------:R-:W-:Y:S01]  /*10460*/  FFMA R33, R26, R10, R29 ;  /* 0x0000000a1a217223 */ /* 0x000fe2000000001d */
[----:B0-----:R-:W0:Y:S01]  /*10470*/  LDS.128 R12, [R0+0xd80] ;  /* 0x000d8000000c7984 */ /* 0x001e220000000c00 */
[----:B--2---:R-:W-:Y:S01]  /*10480*/  @!P2 FMUL R52, R52, R52 ;  /* 0x000000343434a220 */ /* 0x004fe20000400000 */
[----:B------:R-:W-:Y:S01]  /*10490*/  FFMA R46, R32, R11, R46 ;  /* 0x0000000b202e7223 */ /* 0x000fe2000000002e */
[----:B------:R-:W-:Y:S01]  /*104a0*/  FSETP.GEU.AND P3, PT, R38, -126, PT ;  /* 0xc2fc00002600780b */ /* 0x000fe20003f6e000 */
[----:B------:R-:W2:Y:S01]  /*104b0*/  MUFU.EX2 R21, R21 ;  /* 0x0000001500157308 */ /* 0x000ea20000000800 */
[C---:B------:R-:W-:Y:S01]  /*104c0*/  FFMA R24, R52.reuse, R8, R41 ;  /* 0x0000000834187223 */ /* 0x040fe20000000029 */
[C---:B------:R-:W-:Y:S01]  /*104d0*/  FFMA R18, R52.reuse, R9, R18 ;  /* 0x0000000934127223 */ /* 0x040fe20000000012 */
[C---:B------:R-:W-:Y:S01]  /*104e0*/  FFMA R27, R52.reuse, R10, R27 ;  /* 0x0000000a341b7223 */ /* 0x040fe2000000001b */
[----:B------:R-:W-:Y:S01]  /*104f0*/  FFMA R30, R52, R11, R30 ;  /* 0x0000000b341e7223 */ /* 0x000fe2000000001e */
[----:B------:R-:W-:Y:S01]  /*10500*/  FSETP.GEU.AND P4, PT, R44, -126, PT ;  /* 0xc2fc00002c00780b */ /* 0x000fe20003f8e000 */
[----:B------:R-:W3:Y:S01]  /*10510*/  LDS.128 R8, [R63+0x70] ;  /* 0x000070003f087984 */ /* 0x000ee20000000c00 */
[----:B------:R-:W-:Y:S01]  /*10520*/  FADD R51, -R64, R5 ;  /* 0x0000000540337221 */ /* 0x000fe20000000100 */
[----:B-1----:R-:W-:Y:S01]  /*10530*/  @!P1 FMUL R20, R20, R20 ;  /* 0x0000001414149220 */ /* 0x002fe20000400000 */
[----:B------:R-:W-:Y:S01]  /*10540*/  FMUL R5, R28, 1.4426950216293334961 ;  /* 0x3fb8aa3b1c057820 */ /* 0x000fe20000400000 */
[----:B------:R-:W-:Y:S01]  /*10550*/  FADD R6, -R64, R6 ;  /* 0x0000000640067221 */ /* 0x000fe20000000100 */
[----:B------:R-:W-:Y:S01]  /*10560*/  FMUL R51, R51, 1.4426950216293334961 ;  /* 0x3fb8aa3b33337820 */ /* 0x000fe20000400000 */
[----:B------:R-:W-:-:S02]  /*10570*/  @!P3 FMUL R38, R38, 0.5 ;  /* 0x3f0000002626b820 */ /* 0x000fc40000400000 */
[----:B------:R-:W-:Y:S01]  /*10580*/  FSETP.GEU.AND P1, PT, R5, -126, PT ;  /* 0xc2fc00000500780b */ /* 0x000fe20003f2e000 */
[----:B--2---:R-:W-:-:S03]  /*10590*/  @!P5 FMUL R21, R21, R21 ;  /* 0x000000151515d220 */ /* 0x004fc60000400000 */
[----:B------:R-:W1:Y:S01]  /*105a0*/  MUFU.EX2 R38, R38 ;  /* 0x0000002600267308 */ /* 0x000e620000000800 */
[----:B------:R-:W-:Y:S01]  /*105b0*/  @!P4 FMUL R44, R44, 0.5 ;  /* 0x3f0000002c2cc820 */ /* 0x000fe20000400000 */
[----:B------:R-:W-:-:S06]  /*105c0*/  FSETP.GEU.AND P5, PT, R51, -126, PT ;  /* 0xc2fc00003300780b */ /* 0x000fcc0003fae000 */
[----:B------:R-:W2:Y:S01]  /*105d0*/  MUFU.EX2 R44, R44 ;  /* 0x0000002c002c7308 */ /* 0x000ea20000000800 */
[----:B------:R-:W-:-:S06]  /*105e0*/  @!P1 FMUL R5, R5, 0.5 ;  /* 0x3f00000005059820 */ /* 0x000fcc0000400000 */
[----:B------:R-:W-:Y:S01]  /*105f0*/  @!P5 FMUL R51, R51, 0.5 ;  /* 0x3f0000003333d820 */ /* 0x000fe20000400000 */
[----:B-1----:R-:W-:Y:S01]  /*10600*/  @!P3 FMUL R38, R38, R38 ;  /* 0x000000262626b220 */ /* 0x002fe20000400000 */
[C---:B0-----:R-:W-:Y:S01]  /*10610*/  FFMA R41, R21.reuse, R12, R24 ;  /* 0x0000000c15297223 */ /* 0x041fe20000000018 */
[CC--:B------:R-:W-:Y:S01]  /*10620*/  FFMA R47, R21.reuse, R14.reuse, R27 ;  /* 0x0000000e152f7223 */ /* 0x0c0fe2000000001b */
[----:B------:R-:W-:Y:S01]  /*10630*/  FFMA R37, R20, R14, R31 ;  /* 0x0000000e14257223 */ /* 0x000fe2000000001f */
[----:B------:R-:W0:Y:S01]  /*10640*/  LDS.128 R24, [R0+0xe00] ;  /* 0x000e000000187984 */ /* 0x000e220000000c00 */
[C---:B------:R-:W-:Y:S01]  /*10650*/  FFMA R32, R21.reuse, R15, R30 ;  /* 0x0000000f15207223 */ /* 0x040fe2000000001e */
[-C--:B------:R-:W-:Y:S01]  /*10660*/  FFMA R18, R21, R13.reuse, R18 ;  /* 0x0000000d15127223 */ /* 0x080fe20000000012 */
[----:B------:R-:W-:Y:S01]  /*10670*/  FMUL R21, R22, 1.4426950216293334961 ;  /* 0x3fb8aa3b16157820 */ /* 0x000fe20000400000 */
[----:B------:R-:W1:Y:S01]  /*10680*/  LDS.128 R28, [R63+0x200] ;  /* 0x000200003f1c7984 */ /* 0x000e620000000c00 */
[C---:B------:R-:W-:Y:S01]  /*10690*/  FFMA R19, R38.reuse, R12, R19 ;  /* 0x0000000c26137223 */ /* 0x040fe20000000013 */
[----:B------:R-:W-:Y:S01]  /*106a0*/  FFMA R36, R38, R13, R36 ;  /* 0x0000000d26247223 */ /* 0x000fe20000000024 */
[----:B---3--:R-:W-:Y:S01]  /*106b0*/  FADD R8, -R48, R8 ;  /* 0x0000000830087221 */ /* 0x008fe20000000100 */
[C---:B------:R-:W-:Y:S01]  /*106c0*/  FFMA R43, R38.reuse, R14, R43 ;  /* 0x0000000e262b7223 */ /* 0x040fe2000000002b */
[-C--:B------:R-:W-:Y:S01]  /*106d0*/  FFMA R46, R38, R15.reuse, R46 ;  /* 0x0000000f262e7223 */ /* 0x080fe2000000002e */
[----:B------:R-:W-:Y:S01]  /*106e0*/  FMUL R38, R39, 1.4426950216293334961 ;  /* 0x3fb8aa3b27267820 */ /* 0x000fe20000400000 */
[----:B------:R-:W-:Y:S01]  /*106f0*/  FMUL R8, R8, 1.4426950216293334961 ;  /* 0x3fb8aa3b08087820 */ /* 0x000fe20000400000 */
[----:B------:R-:W-:Y:S01]  /*10700*/  FSETP.GEU.AND P0, PT, R21, -126, PT ;  /* 0xc2fc00001500780b */ /* 0x000fe20003f0e000 */
[----:B--2---:R-:W-:Y:S01]  /*10710*/  @!P4 FMUL R44, R44, R44 ;  /* 0x0000002c2c2cc220 */ /* 0x004fe20000400000 */
[-C--:B------:R-:W-:Y:S01]  /*10720*/  FFMA R35, R20, R12.reuse, R35 ;  /* 0x0000000c14237223 */ /* 0x080fe20000000023 */
[----:B------:R-:W-:Y:S01]  /*10730*/  FSETP.GEU.AND P3, PT, R38, -126, PT ;  /* 0xc2fc00002600780b */ /* 0x000fe20003f6e000 */
[----:B------:R-:W-:Y:S01]  /*10740*/  FADD R9, -R48, R9 ;  /* 0x0000000930097221 */ /* 0x000fe20000000100 */
[----:B------:R-:W-:Y:S01]  /*10750*/  FSETP.GEU.AND P2, PT, R8, -126, PT ;  /* 0xc2fc00000800780b */ /* 0x000fe20003f4e000 */
[C---:B------:R-:W-:Y:S01]  /*10760*/  FFMA R45, R44.reuse, R12, R45 ;  /* 0x0000000c2c2d7223 */ /* 0x040fe2000000002d */
[C---:B------:R-:W-:Y:S01]  /*10770*/  FFMA R33, R44.reuse, R14, R33 ;  /* 0x0000000e2c217223 */ /* 0x040fe20000000021 */
[----:B------:R-:W2:Y:S01]  /*10780*/  MUFU.EX2 R12, R51 ;  /* 0x00000033000c7308 */ /* 0x000ea20000000800 */
[-C--:B------:R-:W-:Y:S01]  /*10790*/  FFMA R4, R44, R15.reuse, R4 ;  /* 0x0000000f2c047223 */ /* 0x080fe20000000004 */
[C---:B------:R-:W-:Y:S01]  /*107a0*/  FFMA R34, R20.reuse, R15, R34 ;  /* 0x0000000f14227223 */ /* 0x040fe20000000022 */
[----:B------:R-:W-:Y:S01]  /*107b0*/  FMUL R15, R9, 1.4426950216293334961 ;  /* 0x3fb8aa3b090f7820 */ /* 0x000fe20000400000 */
[-C--:B------:R-:W-:Y:S01]  /*107c0*/  FFMA R42, R20, R13.reuse, R42 ;  /* 0x0000000d142a7223 */ /* 0x080fe2000000002a */
[----:B------:R-:W-:Y:S01]  /*107d0*/  @!P0 FMUL R21, R21, 0.5 ;  /* 0x3f00000015158820 */ /* 0x000fe20000400000 */
[----:B------:R-:W-:Y:S01]  /*107e0*/  FFMA R40, R44, R13, R40 ;  /* 0x0000000d2c287223 */ /* 0x000fe20000000028 */
[----:B------:R-:W-:Y:S01]  /*107f0*/  FMUL R9, R6, 1.4426950216293334961 ;  /* 0x3fb8aa3b06097820 */ /* 0x000fe20000400000 */
[----:B------:R-:W-:Y:S01]  /*10800*/  @!P3 FMUL R38, R38, 0.5 ;  /* 0x3f0000002626b820 */ /* 0x000fe20000400000 */
[----:B------:R0:W3:Y:S01]  /*10810*/  MUFU.EX2 R14, R21 ;  /* 0x00000015000e7308 */ /* 0x0000e20000000800 */
[----:B------:R-:W-:Y:S01]  /*10820*/  @!P2 FMUL R8, R8, 0.5 ;  /* 0x3f0000000808a820 */ /* 0x000fe20000400000 */
[----:B------:R-:W-:Y:S01]  /*10830*/  FADD R13, -R64, R7 ;  /* 0x00000007400d7221 */ /* 0x000fe20000000100 */
[----:B------:R-:W-:Y:S01]  /*10840*/  FSETP.GEU.AND P6, PT, R15, -126, PT ;  /* 0xc2fc00000f00780b */ /* 0x000fe20003fce000 */
[----:B------:R-:W-:Y:S01]  /*10850*/  FADD R11, -R48, R11 ;  /* 0x0000000b300b7221 */ /* 0x000fe20000000100 */
[----:B------:R-:W-:-:S03]  /*10860*/  FSETP.GEU.AND P4, PT, R16, -126, PT ;  /* 0xc2fc00001000780b */ /* 0x000fc60003f8e000 */
[----:B------:R-:W4:Y:S01]  /*10870*/  MUFU.EX2 R8, R8 ;  /* 0x0000000800087308 */ /* 0x000f220000000800 */
[----:B--2---:R-:W-:Y:S01]  /*10880*/  @!P5 FMUL R12, R12, R12 ;  /* 0x0000000c0c0cd220 */ /* 0x004fe20000400000 */
[----:B------:R-:W-:-:S03]  /*10890*/  FSETP.GEU.AND P5, PT, R9, -126, PT ;  /* 0xc2fc00000900780b */ /* 0x000fc60003fae000 */
[----:B0-----:R-:W-:Y:S01]  /*108a0*/  FFMA R21, R12, R26, R33 ;  /* 0x0000001a0c157223 */ /* 0x001fe20000000021 */
[----:B------:R-:W-:Y:S01]  /*108b0*/  FADD R33, -R48, R10 ;  /* 0x0000000a30217221 */ /* 0x000fe20000000100 */
[----:B------:R-:W-:Y:S01]  /*108c0*/  FFMA R22, R12, R27, R4 ;  /* 0x0000001b0c167223 */ /* 0x000fe20000000004 */
[----:B------:R-:W0:Y:S01]  /*108d0*/  MUFU.EX2 R38, R38 ;  /* 0x0000002600267308 */ /* 0x000e220000000800 */
[----:B-1----:R-:W-:Y:S01]  /*108e0*/  FADD R28, -R50, R28 ;  /* 0x0000001c321c7221 */ /* 0x002fe20000000100 */
[----:B------:R-:W-:Y:S01]  /*108f0*/  FMUL R33, R33, 1.4426950216293334961 ;  /* 0x3fb8aa3b21217820 */ /* 0x000fe20000400000 */
[----:B---3--:R-:W-:Y:S01]  /*10900*/  @!P0 FMUL R14, R14, R14 ;  /* 0x0000000e0e0e8220 */ /* 0x008fe20000400000 */
[----:B------:R-:W-:Y:S01]  /*10910*/  FSETP.GEU.AND P0, PT, R23, -126, PT ;  /* 0xc2fc00001700780b */ /* 0x000fe20003f0e000 */
[----:B------:R-:W-:Y:S01]  /*10920*/  FMUL R31, R28, 1.4426950216293334961 ;  /* 0x3fb8aa3b1c1f7820 */ /* 0x000fe20000400000 */
[----:B------:R-:W-:Y:S01]  /*10930*/  @!P6 FMUL R15, R15, 0.5 ;  /* 0x3f0000000f0fe820 */ /* 0x000fe20000400000 */
[----:B------:R-:W-:Y:S01]  /*10940*/  @!P5 FMUL R9, R9, 0.5 ;  /* 0x3f0000000909d820 */ /* 0x000fe20000400000 */
[----:B------:R1:W-:Y:S01]  /*10950*/  MUFU.EX2 R20, R5 ;  /* 0x0000000500147308 */ /* 0x0003e20000000800 */
[----:B----4-:R-:W-:Y:S01]  /*10960*/  @!P2 FMUL R8, R8, R8 ;  /* 0x000000080808a220 */ /* 0x010fe20000400000 */
[----:B------:R-:W-:Y:S01]  /*10970*/  FSETP.GEU.AND P2, PT, R33, -126, PT ;  /* 0xc2fc00002100780b */ /* 0x000fe20003f4e000 */
[-C--:B------:R-:W-:Y:S01]  /*10980*/  FFMA R45, R12, R24.reuse, R45 ;  /* 0x000000180c2d7223 */ /* 0x080fe2000000002d */
[-C--:B------:R-:W-:Y:S01]  /*10990*/  FFMA R41, R14, R24.reuse, R41 ;  /* 0x000000180e297223 */ /* 0x080fe20000000029 */
[----:B------:R-:W-:Y:S01]  /*109a0*/  FFMA R39, R8, R24, R35 ;  /* 0x0000001808277223 */ /* 0x000fe20000000023 */
[-C--:B------:R-:W-:Y:S01]  /*109b0*/  FFMA R40, R12, R25.reuse, R40 ;  /* 0x000000190c287223 */ /* 0x080fe20000000028 */
[-C--:B------:R-:W-:Y:S01]  /*109c0*/  FFMA R18, R14, R25.reuse, R18 ;  /* 0x000000190e127223 */ /* 0x080fe20000000012 */
[----:B------:R-:W2:Y:S01]  /*109d0*/  MUFU.EX2 R10, R15 ;  /* 0x0000000f000a7308 */ /* 0x000ea20000000800 */
[----:B-1----:R-:W1:Y:S01]  /*109e0*/  LDS.128 R4, [R0+0xe80] ;  /* 0x000e800000047984 */ /* 0x002e620000000c00 */
[----:B0-----:R-:W-:Y:S01]  /*109f0*/  @!P3 FMUL R38, R38, R38 ;  /* 0x000000262626b220 */ /* 0x001fe20000400000 */
[----:B------:R-:W-:Y:S01]  /*10a00*/  FSETP.GEU.AND P3, PT, R31, -126, PT ;  /* 0xc2fc00001f00780b */ /* 0x000fe20003f6e000 */
[----:B------:R-:W-:Y:S01]  /*10a10*/  @!P0 FMUL R23, R23, 0.5 ;  /* 0x3f00000017178820 */ /* 0x000fe20000400000 */
[-C--:B------:R-:W-:Y:S01]  /*10a20*/  FFMA R42, R8, R25.reuse, R42 ;  /* 0x00000019082a7223 */ /* 0x080fe2000000002a */
[C---:B------:R-:W-:Y:S01]  /*10a30*/  FFMA R19, R38.reuse, R24, R19 ;  /* 0x0000001826137223 */ /* 0x040fe20000000013 */
[----:B------:R-:W-:Y:S01]  /*10a40*/  @!P2 FMUL R33, R33, 0.5 ;  /* 0x3f0000002121a820 */ /* 0x000fe20000400000 */
[----:B------:R-:W0:Y:S01]  /*10a50*/  MUFU.EX2 R28, R9 ;  /* 0x00000009001c7308 */ /* 0x000e220000000800 */
[----:B------:R-:W-:Y:S01]  /*10a60*/  FFMA R36, R38, R25, R36 ;  /* 0x0000001926247223 */ /* 0x000fe20000000024 */
[-C--:B------:R-:W-:Y:S01]  /*10a70*/  FFMA R47, R14, R26.reuse, R47 ;  /* 0x0000001a0e2f7223 */ /* 0x080fe2000000002f */
[-C--:B------:R-:W-:Y:S01]  /*10a80*/  FFMA R43, R38, R26.reuse, R43 ;  /* 0x0000001a262b7223 */ /* 0x080fe2000000002b */
[----:B------:R-:W-:Y:S01]  /*10a90*/  FFMA R25, R8, R26, R37 ;  /* 0x0000001a08197223 */ /* 0x000fe20000000025 */
[----:B------:R-:W-:Y:S01]  /*10aa0*/  FMUL R35, R17, 1.4426950216293334961 ;  /* 0x3fb8aa3b11237820 */ /* 0x000fe20000400000 */
[----:B------:R-:W-:Y:S01]  /*10ab0*/  FADD R17, -R50, R29 ;  /* 0x0000001d32117221 */ /* 0x000fe20000000100 */
[----:B------:R-:W-:Y:S01]  /*10ac0*/  FMUL R29, R13, 1.4426950216293334961 ;  /* 0x3fb8aa3b0d1d7820 */ /* 0x000fe20000400000 */
[----:B------:R-:W3:Y:S01]  /*10ad0*/  MUFU.EX2 R24, R23 ;  /* 0x0000001700187308 */ /* 0x000ee20000000800 */
[----:B------:R-:W-:Y:S01]  /*10ae0*/  @!P3 FMUL R31, R31, 0.5 ;  /* 0x3f0000001f1fb820 */ /* 0x000fe20000400000 */
[-C--:B------:R-:W-:Y:S01]  /*10af0*/  FFMA R32, R14, R27.reuse, R32 ;  /* 0x0000001b0e207223 */ /* 0x080fe20000000020 */
[-C--:B------:R-:W-:Y:S01]  /*10b00*/  FFMA R46, R38, R27.reuse, R46 ;  /* 0x0000001b262e7223 */ /* 0x080fe2000000002e */
[----:B------:R-:W-:Y:S01]  /*10b10*/  FFMA R8, R8, R27, R34 ;  /* 0x0000001b08087223 */ /* 0x000fe20000000022 */
[----:B------:R-:W-:Y:S01]  /*10b20*/  FMUL R17, R17, 1.4426950216293334961 ;  /* 0x3fb8aa3b11117820 */ /* 0x000fe20000400000 */
[----:B------:R-:W-:Y:S01]  /*10b30*/  FADD R27, -R50, R30 ;  /* 0x0000001e321b7221 */ /* 0x000fe20000000100 */
[----:B--2---:R-:W-:Y:S01]  /*10b40*/  @!P6 FMUL R10, R10, R10 ;  /* 0x0000000a0a0ae220 */ /* 0x004fe20000400000 */
[----:B------:R-:W2:Y:S01]  /*10b50*/  MUFU.EX2 R26, R31 ;  /* 0x0000001f001a7308 */ /* 0x000ea20000000800 */
[----:B0-----:R-:W-:Y:S01]  /*10b60*/  @!P5 FMUL R28, R28, R28 ;  /* 0x0000001c1c1cd220 */ /* 0x001fe20000400000 */
[----:B------:R-:W0:Y:S01]  /*10b70*/  LDS.128 R12, [R0+0xf00] ;  /* 0x000f0000000c7984 */ /* 0x000e220000000c00 */
[----:B------:R-:W-:Y:S01]  /*10b80*/  FSETP.GEU.AND P5, PT, R29, -126, PT ;  /* 0xc2fc00001d00780b */ /* 0x000fe20003fae000 */
[----:B------:R-:W-:Y:S01]  /*10b90*/  FMUL R30, R11, 1.4426950216293334961 ;  /* 0x3fb8aa3b0b1e7820 */ /* 0x000fe20000400000 */
[----:B------:R-:W-:Y:S01]  /*10ba0*/  FMUL R27, R27, 1.4426950216293334961 ;  /* 0x3fb8aa3b1b1b7820 */ /* 0x000fe20000400000 */
[----:B------:R-:W-:Y:S01]  /*10bb0*/  FSETP.GEU.AND P6, PT, R35, -126, PT ;  /* 0xc2fc00002300780b */ /* 0x000fe20003fce000 */
[----:B------:R-:W-:Y:S01]  /*10bc0*/  @!P4 FMUL R16, R16, 0.5 ;  /* 0x3f0000001010c820 */ /* 0x000fe20000400000 */
[----:B------:R-:W4:Y:S01]  /*10bd0*/  MUFU.EX2 R33, R33 ;  /* 0x0000002100217308 */ /* 0x000f220000000800 */
[----:B---3--:R-:W-:Y:S01]  /*10be0*/  @!P0 FMUL R24, R24, R24 ;  /* 0x0000001818188220 */ /* 0x008fe20000400000 */
[----:B------:R-:W-:Y:S01]  /*10bf0*/  FSETP.GEU.AND P0, PT, R17, -126, PT ;  /* 0xc2fc00001100780b */ /* 0x000fe20003f0e000 */
[----:B------:R-:W-:-:S05]  /*10c00*/  @!P1 FMUL R20, R20, R20 ;  /* 0x0000001414149220 */ /* 0x000fca0000400000 */
[----:B------:R-:W-:Y:S01]  /*10c10*/  @!P5 FMUL R29, R29, 0.5 ;  /* 0x3f0000001d1dd820 */ /* 0x000fe20000400000 */
[C---:B-1----:R-:W-:Y:S01]  /*10c20*/  FFMA R34, R10.reuse, R5, R42 ;  /* 0x000000050a227223 */ /* 0x042fe2000000002a */
[C---:B------:R-:W-:Y:S01]  /*10c30*/  FFMA R38, R10.reuse, R4, R39 ;  /* 0x000000040a267223 */ /* 0x040fe20000000027 */
[C---:B------:R-:W-:Y:S01]  /*10c40*/  FFMA R25, R10.reuse, R6, R25 ;  /* 0x000000060a197223 */ /* 0x040fe20000000019 */
[----:B------:R-:W-:Y:S01]  /*10c50*/  FFMA R42, R10, R7, R8 ;  /* 0x000000070a2a7223 */ /* 0x000fe20000000008 */
[----:B--2---:R-:W-:Y:S01]  /*10c60*/  @!P3 FMUL R26, R26, R26 ;  /* 0x0000001a1a1ab220 */ /* 0x004fe20000400000 */
[----:B------:R-:W1:Y:S01]  /*10c70*/  LDS.128 R8, [R0+0xf80] ;  /* 0x000f800000087984 */ /* 0x000e620000000c00 */
[----:B------:R-:W-:Y:S01]  /*10c80*/  FSETP.GEU.AND P3, PT, R30, -126, PT ;  /* 0xc2fc00001e00780b */ /* 0x000fe20003f6e000 */
[----:B------:R-:W-:Y:S01]  /*10c90*/  @!P0 FMUL R17, R17, 0.5 ;  /* 0x3f00000011118820 */ /* 0x000fe20000400000 */
[----:B----4-:R-:W-:Y:S01]  /*10ca0*/  @!P2 FMUL R33, R33, R33 ;  /* 0x000000212121a220 */ /* 0x010fe20000400000 */
[----:B------:R-:W-:Y:S01]  /*10cb0*/  FSETP.GEU.AND P2, PT, R27, -126, PT ;  /* 0xc2fc00001b00780b */ /* 0x000fe20003f4e000 */
[----:B------:R-:W2:Y:S01]  /*10cc0*/  MUFU.EX2 R16, R16 ;  /* 0x0000001000107308 */ /* 0x000ea20000000800 */
[----:B------:R-:W-:Y:S01]  /*10cd0*/  @!P6 FMUL R35, R35, 0.5 ;  /* 0x3f0000002323e820 */ /* 0x000fe20000400000 */
[-C--:B------:R-:W-:Y:S01]  /*10ce0*/  FFMA R44, R28, R4.reuse, R45 ;  /* 0x000000041c2c7223 */ /* 0x080fe2000000002d */
[-C--:B------:R-:W-:Y:S01]  /*10cf0*/  FFMA R41, R24, R4.reuse, R41 ;  /* 0x0000000418297223 */ /* 0x080fe20000000029 */
[----:B------:R-:W-:Y:S01]  /*10d00*/  FFMA R4, R26, R4, R19 ;  /* 0x000000041a047223 */ /* 0x000fe20000000013 */
[C---:B------:R-:W-:Y:S01]  /*10d10*/  FFMA R40, R28.reuse, R5, R40 ;  /* 0x000000051c287223 */ /* 0x040fe20000000028 */
[CC--:B------:R-:W-:Y:S01]  /*10d20*/  FFMA R21, R28.reuse, R6.reuse, R21 ;  /* 0x000000061c157223 */ /* 0x0c0fe20000000015 */
[----:B------:R-:W-:Y:S01]  /*10d30*/  FFMA R22, R28, R7, R22 ;  /* 0x000000071c167223 */ /* 0x000fe20000000016 */
[----:B------:R-:W3:Y:S01]  /*10d40*/  MUFU.EX2 R29, R29 ;  /* 0x0000001d001d7308 */ /* 0x000ee20000000800 */
[----:B------:R-:W-:Y:S01]  /*10d50*/  @!P3 FMUL R30, R30, 0.5 ;  /* 0x3f0000001e1eb820 */ /* 0x000fe20000400000 */
[C---:B------:R-:W-:Y:S01]  /*10d60*/  FFMA R18, R24.reuse, R5, R18 ;  /* 0x0000000518127223 */ /* 0x040fe20000000012 */
[CC--:B------:R-:W-:Y:S01]  /*10d70*/  FFMA R47, R24.reuse, R6.reuse, R47 ;  /* 0x00000006182f7223 */ /* 0x0c0fe2000000002f */
[----:B------:R-:W-:Y:S01]  /*10d80*/  @!P2 FMUL R27, R27, 0.5 ;  /* 0x3f0000001b1ba820 */ /* 0x000fe20000400000 */
[----:B------:R-:W-:Y:S01]  /*10d90*/  FFMA R32, R24, R7, R32 ;  /* 0x0000000718207223 */ /* 0x000fe20000000020 */
[C---:B------:R-:W-:Y:S01]  /*10da0*/  FFMA R36, R26.reuse, R5, R36 ;  /* 0x000000051a247223 */ /* 0x040fe20000000024 */
[----:B------:R-:W-:Y:S01]  /*10db0*/  FFMA R43, R26, R6, R43 ;  /* 0x000000061a2b7223 */ /* 0x000fe2000000002b */
[----:B------:R-:W4:Y:S01]  /*10dc0*/  MUFU.EX2 R17, R17 ;  /* 0x0000001100117308 */ /* 0x000f220000000800 */
[----:B--2---:R-:W-:Y:S01]  /*10dd0*/  @!P4 FMUL R16, R16, R16 ;  /* 0x000000101010c220 */ /* 0x004fe20000400000 */
[----:B------:R-:W-:Y:S01]  /*10de0*/  FFMA R46, R26, R7, R46 ;  /* 0x000000071a2e7223 */ /* 0x000fe2000000002e */
[C---:B0-----:R-:W-:Y:S01]  /*10df0*/  FFMA R38, R33.reuse, R12, R38 ;  /* 0x0000000c21267223 */ /* 0x041fe20000000026 */
[C---:B------:R-:W-:Y:S01]  /*10e00*/  FFMA R34, R33.reuse, R13, R34 ;  /* 0x0000000d21227223 */ /* 0x040fe20000000022 */
[C---:B------:R-:W-:Y:S01]  /*10e10*/  FFMA R25, R33.reuse, R14, R25 ;  /* 0x0000000e21197223 */ /* 0x040fe20000000019 */
[C---:B------:R-:W-:Y:S01]  /*10e20*/  FFMA R6, R16.reuse, R12, R41 ;  /* 0x0000000c10067223 */ /* 0x040fe20000000029 */
[----:B------:R-:W-:Y:S01]  /*10e30*/  FFMA R42, R33, R15, R42 ;  /* 0x0000000f212a7223 */ /* 0x000fe2000000002a */
[----:B------:R-:W0:Y:S01]  /*10e40*/  MUFU.EX2 R23, R35 ;  /* 0x0000002300177308 */ /* 0x000e220000000800 */
[----:B---3--:R-:W-:Y:S01]  /*10e50*/  @!P5 FMUL R29, R29, R29 ;  /* 0x0000001d1d1dd220 */ /* 0x008fe20000400000 */
[C---:B------:R-:W-:Y:S01]  /*10e60*/  FFMA R24, R16.reuse, R13, R18 ;  /* 0x0000000d10187223 */ /* 0x040fe20000000012 */
[C---:B------:R-:W-:Y:S01]  /*10e70*/  FFMA R47, R16.reuse, R14, R47 ;  /* 0x0000000e102f7223 */ /* 0x040fe2000000002f */
[----:B------:R-:W-:Y:S01]  /*10e80*/  FFMA R32, R16, R15, R32 ;  /* 0x0000000f10207223 */ /* 0x000fe20000000020 */
[C---:B------:R-:W-:Y:S01]  /*10e90*/  FFMA R5, R29.reuse, R12, R44 ;  /* 0x0000000c1d057223 */ /* 0x040fe2000000002c */
[C---:B------:R-:W-:Y:S01]  /*10ea0*/  FFMA R40, R29.reuse, R13, R40 ;  /* 0x0000000d1d287223 */ /* 0x040fe20000000028 */
[----:B------:R-:W-:Y:S01]  /*10eb0*/  FFMA R21, R29, R14, R21 ;  /* 0x0000000e1d157223 */ /* 0x000fe20000000015 */
[----:B------:R-:W2:Y:S01]  /*10ec0*/  MUFU.EX2 R19, R30 ;  /* 0x0000001e00137308 */ /* 0x000ea20000000800 */
[----:B----4-:R-:W-:Y:S01]  /*10ed0*/  @!P0 FMUL R17, R17, R17 ;  /* 0x0000001111118220 */ /* 0x010fe20000400000 */
[----:B------:R-:W-:-:S03]  /*10ee0*/  FFMA R22, R29, R15, R22 ;  /* 0x0000000f1d167223 */ /* 0x000fc60000000016 */
[C---:B------:R-:W-:Y:S01]  /*10ef0*/  FFMA R26, R17.reuse, R12, R4 ;  /* 0x0000000c111a7223 */ /* 0x040fe20000000004 */
[C---:B------:R-:W-:Y:S01]  /*10f00*/  FFMA R36, R17.reuse, R13, R36 ;  /* 0x0000000d11247223 */ /* 0x040fe20000000024 */
[----:B------:R-:W-:Y:S01]  /*10f10*/  FFMA R43, R17, R14, R43 ;  /* 0x0000000e112b7223 */ /* 0x000fe2000000002b */
[----:B------:R-:W3:Y:S01]  /*10f20*/  MUFU.EX2 R27, R27 ;  /* 0x0000001b001b7308 */ /* 0x000ee20000000800 */
[----:B0-----:R-:W-:Y:S01]  /*10f30*/  @!P6 FMUL R23, R23, R23 ;  /* 0x000000171717e220 */ /* 0x001fe20000400000 */
[----:B------:R-:W-:Y:S01]  /*10f40*/  FFMA R46, R17, R15, R46 ;  /* 0x0000000f112e7223 */ /* 0x000fe2000000002e */
[CC--:B-1----:R-:W-:Y:S01]  /*10f50*/  FFMA R12, R20.reuse, R8.reuse, R5 ;  /* 0x00000008140c7223 */ /* 0x0c2fe20000000005 */
[C---:B------:R-:W-:Y:S01]  /*10f60*/  FFMA R13, R20.reuse, R9, R40 ;  /* 0x00000009140d7223 */ /* 0x040fe20000000028 */
[C---:B------:R-:W-:Y:S01]  /*10f70*/  FFMA R4, R23.reuse, R8, R6 ;  /* 0x0000000817047223 */ /* 0x040fe20000000006 */
[CC--:B------:R-:W-:Y:S01]  /*10f80*/  FFMA R14, R20.reuse, R10.reuse, R21 ;  /* 0x0000000a140e7223 */ /* 0x0c0fe20000000015 */
[----:B------:R-:W-:Y:S01]  /*10f90*/  FFMA R15, R20, R11, R22 ;  /* 0x0000000b140f7223 */ /* 0x000fe20000000016 */
[----:B------:R-:W-:Y:S01]  /*10fa0*/  FFMA R5, R23, R9, R24 ;  /* 0x0000000917057223 */ /* 0x000fe20000000018 */
[----:B--2---:R-:W-:Y:S01]  /*10fb0*/  @!P3 FMUL R19, R19, R19 ;  /* 0x000000131313b220 */ /* 0x004fe20000400000 */
[C---:B------:R-:W-:Y:S01]  /*10fc0*/  FFMA R6, R23.reuse, R10, R47 ;  /* 0x0000000a17067223 */ /* 0x040fe2000000002f */
[----:B------:R-:W-:Y:S01]  /*10fd0*/  FFMA R7, R23, R11, R32 ;  /* 0x0000000b17077223 */ /* 0x000fe20000000020 */
[----:B------:R1:W-:Y:S01]  /*10fe0*/  STL.128 [UR5+0x10], R12 ;  /* 0x0000100cff007987 */ /* 0x0003e20008100c05 */
[C---:B------:R-:W-:Y:S01]  /*10ff0*/  FFMA R16, R19.reuse, R8, R38 ;  /* 0x0000000813107223 */ /* 0x040fe20000000026 */
[C---:B------:R-:W-:Y:S01]  /*11000*/  FFMA R17, R19.reuse, R9, R34 ;  /* 0x0000000913117223 */ /* 0x040fe20000000022 */
[C---:B------:R-:W-:Y:S01]  /*11010*/  FFMA R18, R19.reuse, R10, R25 ;  /* 0x0000000a13127223 */ /* 0x040fe20000000019 */
[----:B------:R-:W-:Y:S01]  /*11020*/  FFMA R19, R19, R11, R42 ;  /* 0x0000000b13137223 */ /* 0x000fe2000000002a */
[----:B---3--:R-:W-:Y:S01]  /*11030*/  @!P2 FMUL R27, R27, R27 ;  /* 0x0000001b1b1ba220 */ /* 0x008fe20000400000 */
[----:B------:R1:W-:Y:S03]  /*11040*/  STL.128 [UR5+0x20], R4 ;  /* 0x00002004ff007987 */ /* 0x0003e60008100c05 */
[C---:B------:R-:W-:Y:S01]  /*11050*/  FFMA R8, R27.reuse, R8, R26 ;  /* 0x000000081b087223 */ /* 0x040fe2000000001a */
[C---:B------:R-:W-:Y:S01]  /*11060*/  FFMA R9, R27.reuse, R9, R36 ;  /* 0x000000091b097223 */ /* 0x040fe20000000024 */
[C---:B------:R-:W-:Y:S01]  /*11070*/  FFMA R10, R27.reuse, R10, R43 ;  /* 0x0000000a1b0a7223 */ /* 0x040fe2000000002b */
[----:B------:R-:W-:Y:S01]  /*11080*/  FFMA R11, R27, R11, R46 ;  /* 0x0000000b1b0b7223 */ /* 0x000fe2000000002e */
[----:B------:R1:W-:Y:S04]  /*11090*/  STL.128 [UR5], R16 ;  /* 0x00000010ff007987 */ /* 0x0003e80008100c05 */
[----:B------:R1:W-:Y:S02]  /*110a0*/  STL.128 [UR5+0x30], R8 ;  /* 0x00003008ff007987 */ /* 0x0003e40008100c05 */
.L_x_12:
[----:B------:R-:W-:Y:S01]  /*110b0*/  BAR.SYNC.DEFER_BLOCKING 0x0 ;  /* 0x0000000000007b1d */ /* 0x000fe20000010000 */
[----:B------:R-:W-:-:S05]  /*110c0*/  UPLOP3.LUT UP0, UPT, UPT, UPT, UPT, 0x40, 0x4 ;  /* 0x000000000004789c */ /* 0x000fca0003f0e870 */
[----:B------:R-:W-:Y:S01]  /*110d0*/  UMOV UR5, 0x1 ;  /* 0x0000000100057882 */ /* 0x000fe20000000000 */
[----:B------:R-:W-:Y:S05]  /*110e0*/  BRA.U UP1, `(.L_x_13) ;  /* 0xffffff4d01347547 */ /* 0x000fea000b83ffff */
[----:B------:R-:W2:Y:S01]  /*110f0*/  LDCU UR5, c[0x0][0x3a8] ;  /* 0x00007500ff0577ac */ /* 0x000ea20008000800 */
[----:B01----:R-:W-:Y:S02]  /*11100*/  MOV R4, UR8 ;  /* 0x0000000800047c02 */ /* 0x003fe40008000f00 */
[----:B------:R-:W-:Y:S01]  /*11110*/  MOV R69, R48 ;  /* 0x0000003000457202 */ /* 0x000fe20000000f00 */
[----:B------:R-:W-:Y:S01]  /*11120*/  UIADD3 UR4, UPT, UPT, UR4, 0x1, URZ ;  /* 0x0000000104047890 */ /* 0x000fe2000fffe0ff */
[----:B------:R-:W-:Y:S02]  /*11130*/  ISETP.LT.U32.AND P1, PT, R4, UR14, PT ;  /* 0x0000000e04007c0c */ /* 0x000fe4000bf21070 */
[----:B------:R-:W-:Y:S02]  /*11140*/  MOV R67, R64 ;  /* 0x0000004000437202 */ /* 0x000fe40000000f00 */
[----:B------:R-:W-:Y:S02]  /*11150*/  MOV R66, R49 ;  /* 0x0000003100427202 */ /* 0x000fe40000000f00 */
[----:B------:R-:W-:Y:S01]  /*11160*/  MOV R65, R50 ;  /* 0x0000003200417202 */ /* 0x000fe20000000f00 */
[----:B--2---:R-:W-:-:S04]  /*11170*/  UIADD3 UR5, UPT, UPT, UR5, 0x1f, URZ ;  /* 0x0000001f05057890 */ /* 0x004fc8000fffe0ff */
[----:B------:R-:W-:-:S04]  /*11180*/  USHF.R.S32.HI UR9, URZ, 0x1f, UR5 ;  /* 0x0000001fff097899 */ /* 0x000fc80008011405 */
[----:B------:R-:W-:-:S04]  /*11190*/  ULEA.HI UR9, UR9, UR5, URZ, 0x5 ;  /* 0x0000000509097291 */ /* 0x000fc8000f8f28ff */
[----:B------:R-:W-:-:S04]  /*111a0*/  USHF.R.S32.HI UR9, URZ, 0x5, UR9 ;  /* 0x00000005ff097899 */ /* 0x000fc80008011409 */
[----:B------:R-:W-:-:S06]  /*111b0*/  UISETP.GE.AND UP0, UPT, UR4, UR9, UPT ;  /* 0x000000090400728c */ /* 0x000fcc000bf06270 */
[----:B------:R-:W-:-:S13]  /*111c0*/  PLOP3.LUT P0, PT, PT, PT, UP0, 0x80, 0x8 ;  /* 0x000000000008781c */ /* 0x000fda0003f0f008 */
[----:B------:R-:W-:Y:S05]  /*111d0*/  @!P0 BRA P1, `(.L_x_14) ;  /* 0xfffffef4008c8947 */ /* 0x000fea000083ffff */
[----:B------:R0:W5:Y:S04]  /*111e0*/  LDL.128 R32, [R1] ;  /* 0x0000000001207983 */ /* 0x0001680000100c00 */
[----:B------:R0:W5:Y:S04]  /*111f0*/  LDL.128 R28, [R1+0x10] ;  /* 0x00001000011c7983 */ /* 0x0001680000100c00 */
[----:B------:R0:W5:Y:S04]  /*11200*/  LDL.128 R24, [R1+0x20] ;  /* 0x0000200001187983 */ /* 0x0001680000100c00 */
[----:B------:R0:W5:Y:S04]  /*11210*/  LDL.128 R20, [R1+0x30] ;  /* 0x0000300001147983 */ /* 0x0001680000100c00 */
[----:B------:R0:W5:Y:S04]  /*11220*/  LDL.128 R16, [R1+0x40] ;  /* 0x0000400001107983 */ /* 0x0001680000100c00 */
[----:B------:R0:W5:Y:S04]  /*11230*/  LDL.128 R12, [R1+0x50] ;  /* 0x00005000010c7983 */ /* 0x0001680000100c00 */
[----:B------:R0:W5:Y:S04]  /*11240*/  LDL.128 R8, [R1+0x60] ;  /* 0x0000600001087983 */ /* 0x0001680000100c00 */
[----:B------:R0:W5:Y:S02]  /*11250*/  LDL.128 R4, [R1+0x70] ;  /* 0x0000700001047983 */ /* 0x0001640000100c00 */
.L_x_5:
[----:B------:R-:W1:Y:S01]  /*11260*/  S2R R0, SR_TID.X ;  /* 0x0000000000007919 */ /* 0x000e620000002100 */
[----:B------:R-:W2:Y:S01]  /*11270*/  MUFU.RCP R2, R61 ;  /* 0x0000003d00027308 */ /* 0x000ea20000001000 */
[----:B------:R-:W-:Y:S07]  /*11280*/  BSSY.RECONVERGENT B2, `(.L_x_15) ;  /* 0x0000010000027945 */ /* 0x000fee0003800200 */
[----:B-----5:R-:W3:Y:S01]  /*11290*/  FCHK P0, R32, R61 ;  /* 0x0000003d20007302 */ /* 0x020ee20000000000 */
[----:B--2---:R-:W-:-:S04]  /*112a0*/  FFMA R3, R2, -R61, 1 ;  /* 0x3f80000002037423 */ /* 0x004fc8000000083d */
[----:B------:R-:W-:Y:S01]  /*112b0*/  FFMA R3, R2, R3, R2 ;  /* 0x0000000302037223 */ /* 0x000fe20000000002 */
[----:B-1----:R-:W-:-:S04]  /*112c0*/  SHF.L.U32 R0, R0, 0x2, RZ ;  /* 0x0000000200007819 */ /* 0x002fc800000006ff */
[----:B------:R-:W-:Y:S01]  /*112d0*/  LOP3.LUT R37, R0, 0x1c, RZ, 0xc0, !PT ;  /* 0x0000001c00257812 */ /* 0x000fe200078ec0ff */
[----:B------:R-:W-:-:S03]  /*112e0*/  FFMA R0, R3, R32, RZ ;  /* 0x0000002003007223 */ /* 0x000fc600000000ff */
[----:B------:R-:W-:Y:S01]  /*112f0*/  LEA R36, R58, R37, 0x8 ;  /* 0x000000253a247211 */ /* 0x000fe200078e40ff */
[----:B------:R-:W-:-:S03]  /*11300*/  FFMA R2, R0, -R61, R32 ;  /* 0x8000003d00027223 */ /* 0x000fc60000000020 */
[----:B------:R-:W-:Y:S01]  /*11310*/  IADD3 R36, PT, PT, R36, UR11, RZ ;  /* 0x0000000b24247c10 */ /* 0x000fe2000fffe0ff */
[----:B------:R-:W-:Y:S01]  /*11320*/  FFMA R39, R3, R2, R0 ;  /* 0x0000000203277223 */ /* 0x000fe20000000000 */
[----:B---3--:R-:W-:Y:S06]  /*11330*/  @!P0 BRA `(.L_x_16) ;  /* 0x0000000000108947 */ /* 0x008fec0003800000 */
[----:B------:R-:W-:Y:S02]  /*11340*/  MOV R3, R61 ;  /* 0x0000003d00037202 */ /* 0x000fe40000000f00 */
[----:B------:R-:W-:-:S07]  /*11350*/  MOV R2, 0x11370 ;  /* 0x0001137000027802 */ /* 0x000fce0000000f00 */
[----:B0-----:R-:W-:Y:S05]  /*11360*/  CALL.REL.NOINC `($__internal_0_$__cuda_sm3x_div_rn_noftz_f32_slowpath) ;  /* 0x0000001c00d87944 */ /* 0x001fea0003c00000 */
[----:B------:R-:W-:-:S07]  /*11370*/  MOV R39, R0 ;  /* 0x0000000000277202 */ /* 0x000fce0000000f00 */
.L_x_16:
[----:B------:R-:W-:Y:S05]  /*11380*/  BSYNC.RECONVERGENT B2 ;  /* 0x0000000000027941 */ /* 0x000fea0003800200 */
.L_x_15:
[----:B------:R-:W1:Y:S01]  /*11390*/  LDC.64 R2, c[0x0][0x398] ;  /* 0x0000e600ff027b82 */ /* 0x000e620000000a00 */
[----:B------:R-:W2:Y:S01]  /*113a0*/  MUFU.RCP R0, R61 ;  /* 0x0000003d00007308 */ /* 0x000ea20000001000 */
[----:B------:R-:W-:Y:S07]  /*113b0*/  BSSY.RECONVERGENT B2, `(.L_x_17) ;  /* 0x000000f000027945 */ /* 0x000fee0003800200 */
[----:B------:R-:W3:Y:S01]  /*113c0*/  FCHK P0, R33, R61 ;  /* 0x0000003d21007302 */ /* 0x000ee20000000000 */
[----:B-1----:R-:W-:-:S04]  /*113d0*/  IMAD.WIDE R36, R36, 0x4, R2 ;  /* 0x0000000424247825 */ /* 0x002fc800078e0202 */
[C---:B--2---:R-:W-:Y:S01]  /*113e0*/  FFMA R3, R0.reuse, -R61, 1 ;  /* 0x3f80000000037423 */ /* 0x044fe2000000083d */
[----:B------:R1:W-:Y:S03]  /*113f0*/  STG.E desc[UR12][R36.64], R39 ;  /* 0x0000002724007986 */ /* 0x0003e6000c10190c */
[----:B------:R-:W-:-:S04]  /*11400*/  FFMA R0, R0, R3, R0 ;  /* 0x0000000300007223 */ /* 0x000fc80000000000 */
[----:B------:R-:W-:-:S04]  /*11410*/  FFMA R2, R0, R33, RZ ;  /* 0x0000002100027223 */ /* 0x000fc800000000ff */
[----:B------:R-:W-:-:S04]  /*11420*/  FFMA R3, R2, -R61, R33 ;  /* 0x8000003d02037223 */ /* 0x000fc80000000021 */
[----:B------:R-:W-:Y:S01]  /*11430*/  FFMA R41, R0, R3, R2 ;  /* 0x0000000300297223 */ /* 0x000fe20000000002 */
[----:B-1-3--:R-:W-:Y:S06]  /*11440*/  @!P0 BRA `(.L_x_18) ;  /* 0x0000000000148947 */ /* 0x00afec0003800000 */
[----:B------:R-:W-:Y:S02]  /*11450*/  MOV R32, R33 ;  /* 0x0000002100207202 */ /* 0x000fe40000000f00 */
[----:B------:R-:W-:Y:S02]  /*11460*/  MOV R3, R61 ;  /* 0x0000003d00037202 */ /* 0x000fe40000000f00 */
[----:B------:R-:W-:-:S07]  /*11470*/  MOV R2, 0x11490 ;  /* 0x0001149000027802 */ /* 0x000fce0000000f00 */
[----:B0-----:R-:W-:Y:S05]  /*11480*/  CALL.REL.NOINC `($__internal_0_$__cuda_sm3x_div_rn_noftz_f32_slowpath) ;  /* 0x0000001c00907944 */ /* 0x001fea0003c00000 */
[----:B------:R-:W-:-:S07]  /*11490*/  MOV R41, R0 ;  /* 0x0000000000297202 */ /* 0x000fce0000000f00 */
.L_x_18:
[----:B------:R-:W-:Y:S05]  /*114a0*/  BSYNC.RECONVERGENT B2 ;  /* 0x0000000000027941 */ /* 0x000fea0003800200 */
.L_x_17:
[----:B------:R-:W1:Y:S01]  /*114b0*/  MUFU.RCP R0, R61 ;  /* 0x0000003d00007308 */ /* 0x000e620000001000 */
[----:B------:R2:W-:Y:S01]  /*114c0*/  STG.E desc[UR12][R36.64+0x4], R41 ;  /* 0x0000042924007986 */ /* 0x0005e2000c10190c */
[----:B------:R-:W-:Y:S06]  /*114d0*/  BSSY.RECONVERGENT B2, `(.L_x_19) ;  /* 0x000000d000027945 */ /* 0x000fec0003800200 */
[----:B------:R-:W3:Y:S01]  /*114e0*/  FCHK P0, R34, R61 ;  /* 0x0000003d22007302 */ /* 0x000ee20000000000 */
[----:B-1----:R-:W-:-:S04]  /*114f0*/  FFMA R3, R0, -R61, 1 ;  /* 0x3f80000000037423 */ /* 0x002fc8000000083d */
[----:B------:R-:W-:-:S04]  /*11500*/  FFMA R3, R0, R3, R0 ;  /* 0x0000000300037223 */ /* 0x000fc80000000000 */
[----:B------:R-:W-:-:S04]  /*11510*/  FFMA R33, R3, R34, RZ ;  /* 0x0000002203217223 */ /* 0x000fc800000000ff */
[----:B------:R-:W-:-:S04]  /*11520*/  FFMA R0, R33, -R61, R34 ;  /* 0x8000003d21007223 */ /* 0x000fc80000000022 */
[----:B------:R-:W-:Y:S01]  /*11530*/  FFMA R3, R3, R0, R33 ;  /* 0x0000000003037223 */ /* 0x000fe20000000021 */
[----:B--23--:R-:W-:Y:S06]  /*11540*/  @!P0 BRA `(.L_x_20) ;  /* 0x0000000000148947 */ /* 0x00cfec0003800000 */
[----:B------:R-:W-:Y:S02]  /*11550*/  MOV R32, R34 ;  /* 0x0000002200207202 */ /* 0x000fe40000000f00 */
[----:B------:R-:W-:Y:S02]  /*11560*/  MOV R3, R61 ;  /* 0x0000003d00037202 */ /* 0x000fe40000000f00 */
[----:B------:R-:W-:-:S07]  /*11570*/  MOV R2, 0x11590 ;  /* 0x0001159000027802 */ /* 0x000fce0000000f00 */
[----:B0-----:R-:W-:Y:S05]  /*11580*/  CALL.REL.NOINC `($__internal_0_$__cuda_sm3x_div_rn_noftz_f32_slowpath) ;  /* 0x0000001c00507944 */ /* 0x001fea0003c00000 */
[----:B------:R-:W-:-:S07]  /*11590*/  MOV R3, R0 ;  /* 0x0000000000037202 */ /* 0x000fce0000000f00 */
.L_x_20:
[----:B------:R-:W-:Y:S05]  /*115a0*/  BSYNC.RECONVERGENT B2 ;  /* 0x0000000000027941 */ /* 0x000fea0003800200 */
.L_x_19:
        /* <DEDUP_REMOVED lines=15> */
.L_x_22:
[----:B------:R-:W-:Y:S05]  /*116a0*/  BSYNC.RECONVERGENT B2 ;  /* 0x0000000000027941 */ /* 0x000fea0003800200 */
.L_x_21:
        /* <DEDUP_REMOVED lines=15> */
.L_x_24:
[----:B------:R-:W-:Y:S05]  /*117a0*/  BSYNC.RECONVERGENT B2 ;  /* 0x0000000000027941 */ /* 0x000fea0003800200 */
.L_x_23:
        /* <DEDUP_REMOVED lines=15> */
.L_x_26:
[----:B------:R-:W-:Y:S05]  /*118a0*/  BSYNC.RECONVERGENT B2 ;  /* 0x0000000000027941 */ /* 0x000fea0003800200 */
.L_x_25:
        /* <DEDUP_REMOVED lines=15> */
.L_x_28:
[----:B------:R-:W-:Y:S05]  /*119a0*/  BSYNC.RECONVERGENT B2 ;  /* 0x0000000000027941 */ /* 0x000fea0003800200 */
.L_x_27:
        /* <DEDUP_REMOVED lines=15> */
.L_x_30:
[----:B------:R-:W-:Y:S05]  /*11aa0*/  BSYNC.RECONVERGENT B2 ;  /* 0x0000000000027941 */ /* 0x000fea0003800200 */
.L_x_29:
        /* <DEDUP_REMOVED lines=15> */
.L_x_32:
[----:B------:R-:W-:Y:S05]  /*11ba0*/  BSYNC.RECONVERGENT B2 ;  /* 0x0000000000027941 */ /* 0x000fea0003800200 */
.L_x_31:
        /* <DEDUP_REMOVED lines=15> */
.L_x_34:
[----:B------:R-:W-:Y:S05]  /*11ca0*/  BSYNC.RECONVERGENT B2 ;  /* 0x0000000000027941 */ /* 0x000fea0003800200 */
.L_x_33:
        /* <DEDUP_REMOVED lines=15> */
.L_x_36:
[----:B------:R-:W-:Y:S05]  /*11da0*/  BSYNC.RECONVERGENT B2 ;  /* 0x0000000000027941 */ /* 0x000fea0003800200 */
.L_x_35:
        /* <DEDUP_REMOVED lines=15> */
.L_x_38:
[----:B------:R-:W-:Y:S05]  /*11ea0*/  BSYNC.RECONVERGENT B2 ;  /* 0x0000000000027941 */ /* 0x000fea0003800200 */
.L_x_37:
        /* <DEDUP_REMOVED lines=15> */
.L_x_40:
[----:B------:R-:W-:Y:S05]  /*11fa0*/  BSYNC.RECONVERGENT B2 ;  /* 0x0000000000027941 */ /* 0x000fea0003800200 */
.L_x_39:
        /* <DEDUP_REMOVED lines=15> */
.L_x_42:
[----:B------:R-:W-:Y:S05]  /*120a0*/  BSYNC.RECONVERGENT B2 ;  /* 0x0000000000027941 */ /* 0x000fea0003800200 */
.L_x_41:
        /* <DEDUP_REMOVED lines=15> */
.L_x_44:
[----:B------:R-:W-:Y:S05]  /*121a0*/  BSYNC.RECONVERGENT B2 ;  /* 0x0000000000027941 */ /* 0x000fea0003800200 */
.L_x_43:
        /* <DEDUP_REMOVED lines=15> */
.L_x_46:
[----:B------:R-:W-:Y:S05]  /*122a0*/  BSYNC.RECONVERGENT B2 ;  /* 0x0000000000027941 */ /* 0x000fea0003800200 */
.L_x_45:
        /* <DEDUP_REMOVED lines=15> */
.L_x_48:
[----:B------:R-:W-:Y:S05]  /*123a0*/  BSYNC.RECONVERGENT B2 ;  /* 0x0000000000027941 */ /* 0x000fea0003800200 */
.L_x_47:
        /* <DEDUP_REMOVED lines=15> */
.L_x_50:
[----:B------:R-:W-:Y:S05]  /*124a0*/  BSYNC.RECONVERGENT B2 ;  /* 0x0000000000027941 */ /* 0x000fea0003800200 */
.L_x_49:
        /* <DEDUP_REMOVED lines=15> */
.L_x_52:
[----:B------:R-:W-:Y:S05]  /*125a0*/  BSYNC.RECONVERGENT B2 ;  /* 0x0000000000027941 */ /* 0x000fea0003800200 */
.L_x_51:
        /* <DEDUP_REMOVED lines=15> */
.L_x_54:
[----:B------:R-:W-:Y:S05]  /*126a0*/  BSYNC.RECONVERGENT B2 ;  /* 0x0000000000027941 */ /* 0x000fea0003800200 */
.L_x_53:
        /* <DEDUP_REMOVED lines=15> */
.L_x_56:
[----:B------:R-:W-:Y:S05]  /*127a0*/  BSYNC.RECONVERGENT B2 ;  /* 0x0000000000027941 */ /* 0x000fea0003800200 */
.L_x_55:
        /* <DEDUP_REMOVED lines=15> */
.L_x_58:
[----:B------:R-:W-:Y:S05]  /*128a0*/  BSYNC.RECONVERGENT B2 ;  /* 0x0000000000027941 */ /* 0x000fea0003800200 */
.L_x_57:
        /* <DEDUP_REMOVED lines=15> */
.L_x_60:
[----:B------:R-:W-:Y:S05]  /*129a0*/  BSYNC.RECONVERGENT B2 ;  /* 0x0000000000027941 */ /* 0x000fea0003800200 */
.L_x_59:
        /* <DEDUP_REMOVED lines=15> */
.L_x_62:
[----:B------:R-:W-:Y:S05]  /*12aa0*/  BSYNC.RECONVERGENT B2 ;  /* 0x0000000000027941 */ /* 0x000fea0003800200 */
.L_x_61:
        /* <DEDUP_REMOVED lines=15> */
.L_x_64:
[----:B------:R-:W-:Y:S05]  /*12ba0*/  BSYNC.RECONVERGENT B2 ;  /* 0x0000000000027941 */ /* 0x000fea0003800200 */
.L_x_63:
        /* <DEDUP_REMOVED lines=15> */
.L_x_66:
[----:B------:R-:W-:Y:S05]  /*12ca0*/  BSYNC.RECONVERGENT B2 ;  /* 0x0000000000027941 */ /* 0x000fea0003800200 */
.L_x_65:
        /* <DEDUP_REMOVED lines=15> */
.L_x_68:
[----:B------:R-:W-:Y:S05]  /*12da0*/  BSYNC.RECONVERGENT B2 ;  /* 0x0000000000027941 */ /* 0x000fea0003800200 */
.L_x_67:
        /* <DEDUP_REMOVED lines=15> */
.L_x_70:
[----:B------:R-:W-:Y:S05]  /*12ea0*/  BSYNC.RECONVERGENT B2 ;  /* 0x0000000000027941 */ /* 0x000fea0003800200 */
.L_x_69:
        /* <DEDUP_REMOVED lines=15> */
.L_x_72:
[----:B------:R-:W-:Y:S05]  /*12fa0*/  BSYNC.RECONVERGENT B2 ;  /* 0x0000000000027941 */ /* 0x000fea0003800200 */
.L_x_71:
        /* <DEDUP_REMOVED lines=15> */
.L_x_74:
[----:B------:R-:W-:Y:S05]  /*130a0*/  BSYNC.RECONVERGENT B2 ;  /* 0x0000000000027941 */ /* 0x000fea0003800200 */
.L_x_73:
        /* <DEDUP_REMOVED lines=15> */
.L_x_76:
[----:B------:R-:W-:Y:S05]  /*131a0*/  BSYNC.RECONVERGENT B2 ;  /* 0x0000000000027941 */ /* 0x000fea0003800200 */
.L_x_75:
        /* <DEDUP_REMOVED lines=15> */
.L_x_78:
[----:B------:R-:W-:Y:S05]  /*132a0*/  BSYNC.RECONVERGENT B2 ;  /* 0x0000000000027941 */ /* 0x000fea0003800200 */
.L_x_77:
[----:B------:R-:W-:Y:S01]  /*132b0*/  STG.E desc[UR12][R36.64+0x38c], R5 ;  /* 0x00038c0524007986 */ /* 0x000fe2000c10190c */
[----:B------:R-:W-:Y:S05]  /*132c0*/  EXIT ;  /* 0x000000000000794d */ /* 0x000fea0003800000 */
        .weak           $__internal_0_$__cuda_sm3x_div_rn_noftz_f32_slowpath
        .type           $__internal_0_$__cuda_sm3x_div_rn_noftz_f32_slowpath,@function
        .size           $__internal_0_$__cuda_sm3x_div_rn_noftz_f32_slowpath,(.L_x_91 - $__internal_0_$__cuda_sm3x_div_rn_noftz_f32_slowpath)
$__internal_0_$__cuda_sm3x_div_rn_noftz_f32_slowpath:
[----:B------:R-:W-:Y:S01]  /*132d0*/  SHF.R.U32.HI R39, RZ, 0x17, R3 ;  /* 0x00000017ff277819 */ /* 0x000fe20000011603 */
[----:B------:R-:W-:Y:S01]  /*132e0*/  BSSY.RECONVERGENT B0, `(.L_x_79) ;  /* 0x0000062000007945 */ /* 0x000fe20003800200 */
[----:B------:R-:W-:Y:S02]  /*132f0*/  SHF.R.U32.HI R0, RZ, 0x17, R32 ;  /* 0x00000017ff007819 */ /* 0x000fe40000011620 */
[----:B------:R-:W-:Y:S02]  /*13300*/  LOP3.LUT R39, R39, 0xff, RZ, 0xc0, !PT ;  /* 0x000000ff27277812 */ /* 0x000fe400078ec0ff */
[----:B------:R-:W-:Y:S02]  /*13310*/  LOP3.LUT R42, R0, 0xff, RZ, 0xc0, !PT ;  /* 0x000000ff002a7812 */ /* 0x000fe400078ec0ff */
[----:B------:R-:W-:Y:S02]  /*13320*/  IADD3 R40, PT, PT, R39, -0x1, RZ ;  /* 0xffffffff27287810 */ /* 0x000fe40007ffe0ff */
[----:B------:R-:W-:-:S02]  /*13330*/  IADD3 R0, PT, PT, R42, -0x1, RZ ;  /* 0xffffffff2a007810 */ /* 0x000fc40007ffe0ff */
[----:B------:R-:W-:-:S04]  /*13340*/  ISETP.GT.U32.AND P0, PT, R40, 0xfd, PT ;  /* 0x000000fd2800780c */ /* 0x000fc80003f04070 */
[----:B------:R-:W-:-:S13]  /*13350*/  ISETP.GT.U32.OR P0, PT, R0, 0xfd, P0 ;  /* 0x000000fd0000780c */ /* 0x000fda0000704470 */
[----:B------:R-:W-:Y:S01]  /*13360*/  @!P0 MOV R38, RZ ;  /* 0x000000ff00268202 */ /* 0x000fe20000000f00 */
[----:B------:R-:W-:Y:S06]  /*13370*/  @!P0 BRA `(.L_x_80) ;  /* 0x00000000005c8947 */ /* 0x000fec0003800000 */
[----:B------:R-:W-:Y:S02]  /*13380*/  FSETP.GTU.FTZ.AND P0, PT, |R32|, +INF , PT ;  /* 0x7f8000002000780b */ /* 0x000fe40003f1c200 */
[----:B------:R-:W-:-:S04]  /*13390*/  FSETP.GTU.FTZ.AND P1, PT, |R3|, +INF , PT ;  /* 0x7f8000000300780b */ /* 0x000fc80003f3c200 */
[----:B------:R-:W-:-:S13]  /*133a0*/  PLOP3.LUT P0, PT, P0, P1, PT, 0xf8, 0x8f ;  /* 0x00000000008f781c */ /* 0x000fda0000703f70 */
[----:B------:R-:W-:Y:S05]  /*133b0*/  @P0 BRA `(.L_x_81) ;  /* 0x00000004004c0947 */ /* 0x000fea0003800000 */
[----:B------:R-:W-:-:S13]  /*133c0*/  LOP3.LUT P0, RZ, R3, 0x7fffffff, R32, 0xc8, !PT ;  /* 0x7fffffff03ff7812 */ /* 0x000fda000780c820 */
[----:B------:R-:W-:Y:S05]  /*133d0*/  @!P0 BRA `(.L_x_82) ;  /* 0x00000004003c8947 */ /* 0x000fea0003800000 */
[C---:B------:R-:W-:Y:S02]  /*133e0*/  FSETP.NEU.FTZ.AND P0, PT, |R32|.reuse, +INF , PT ;  /* 0x7f8000002000780b */ /* 0x040fe40003f1d200 */
[----:B------:R-:W-:Y:S02]  /*133f0*/  FSETP.NEU.FTZ.AND P2, PT, |R3|, +INF , PT ;  /* 0x7f8000000300780b */ /* 0x000fe40003f5d200 */
[----:B------:R-:W-:-:S11]  /*13400*/  FSETP.NEU.FTZ.AND P1, PT, |R32|, +INF , PT ;  /* 0x7f8000002000780b */ /* 0x000fd60003f3d200 */
[----:B------:R-:W-:Y:S05]  /*13410*/  @!P2 BRA !P0, `(.L_x_82) ;  /* 0x00000004002ca947 */ /* 0x000fea0004000000 */
[----:B------:R-:W-:-:S04]  /*13420*/  LOP3.LUT P0, RZ, R32, 0x7fffffff, RZ, 0xc0, !PT ;  /* 0x7fffffff20ff7812 */ /* 0x000fc8000780c0ff */
[----:B------:R-:W-:-:S13]  /*13430*/  PLOP3.LUT P0, PT, P2, P0, PT, 0x2f, 0xf2 ;  /* 0x0000000000f2781c */ /* 0x000fda0001700577 */
[----:B------:R-:W-:Y:S05]  /*13440*/  @P0 BRA `(.L_x_83) ;  /* 0x0000000400180947 */ /* 0x000fea0003800000 */
[----:B------:R-:W-:-:S04]  /*13450*/  LOP3.LUT P0, RZ, R3, 0x7fffffff, RZ, 0xc0, !PT ;  /* 0x7fffffff03ff7812 */ /* 0x000fc8000780c0ff */
[----:B------:R-:W-:-:S13]  /*13460*/  PLOP3.LUT P0, PT, P1, P0, PT, 0x2f, 0xf2 ;  /* 0x0000000000f2781c */ /* 0x000fda0000f00577 */
[----:B------:R-:W-:Y:S05]  /*13470*/  @P0 BRA `(.L_x_84) ;  /* 0x0000000400000947 */ /* 0x000fea0003800000 */
[----:B------:R-:W-:Y:S02]  /*13480*/  ISETP.GE.AND P0, PT, R0, RZ, PT ;  /* 0x000000ff0000720c */ /* 0x000fe40003f06270 */
[----:B------:R-:W-:-:S11]  /*13490*/  ISETP.GE.AND P1, PT, R40, RZ, PT ;  /* 0x000000ff2800720c */ /* 0x000fd60003f26270 */
[----:B------:R-:W-:Y:S01]  /*134a0*/  @P0 MOV R38, RZ ;  /* 0x000000ff00260202 */ /* 0x000fe20000000f00 */
[----:B------:R-:W-:Y:S01]  /*134b0*/  @!P0 FFMA R32, R32, 1.84467440737095516160e+19, RZ ;  /* 0x5f80000020208823 */ /* 0x000fe200000000ff */
[----:B------:R-:W-:Y:S01]  /*134c0*/  @!P0 MOV R38, 0xffffffc0 ;  /* 0xffffffc000268802 */ /* 0x000fe20000000f00 */
[----:B------:R-:W-:-:S03]  /*134d0*/  @!P1 FFMA R3, R3, 1.84467440737095516160e+19, RZ ;  /* 0x5f80000003039823 */ /* 0x000fc600000000ff */
[----:B------:R-:W-:-:S07]  /*134e0*/  @!P1 IADD3 R38, PT, PT, R38, 0x40, RZ ;  /* 0x0000004026269810 */ /* 0x000fce0007ffe0ff */
.L_x_80:
[----:B------:R-:W-:Y:S01]  /*134f0*/  LEA R0, R39, 0xc0800000, 0x17 ;  /* 0xc080000027007811 */ /* 0x000fe200078eb8ff */
[----:B------:R-:W-:Y:S03]  /*13500*/  BSSY.RECONVERGENT B1, `(.L_x_85) ;  /* 0x0000036000017945 */ /* 0x000fe60003800200 */
[----:B------:R-:W-:Y:S02]  /*13510*/  IADD3 R40, PT, PT, -R0, R3, RZ ;  /* 0x0000000300287210 */ /* 0x000fe40007ffe1ff */
[----:B------:R-:W-:Y:S02]  /*13520*/  IADD3 R3, PT, PT, R42, -0x7f, RZ ;  /* 0xffffff812a037810 */ /* 0x000fe40007ffe0ff */
[----:B------:R-:W0:Y:S01]  /*13530*/  MUFU.RCP R41, R40 ;  /* 0x0000002800297308 */ /* 0x000e220000001000 */
[----:B------:R-:W-:Y:S01]  /*13540*/  FADD.FTZ R43, -R40, -RZ ;  /* 0x800000ff282b7221 */ /* 0x000fe20000010100 */
[C---:B------:R-:W-:Y:S01]  /*13550*/  IADD3 R39, PT, PT, R3.reuse, 0x7f, -R39 ;  /* 0x0000007f03277810 */ /* 0x040fe20007ffe827 */
[----:B------:R-:W-:-:S03]  /*13560*/  IMAD R0, R3, -0x800000, R32 ;  /* 0xff80000003007824 */ /* 0x000fc600078e0220 */
[----:B------:R-:W-:Y:S01]  /*13570*/  IADD3 R39, PT, PT, R39, R38, RZ ;  /* 0x0000002627277210 */ /* 0x000fe20007ffe0ff */
[----:B0-----:R-:W-:-:S04]  /*13580*/  FFMA R42, R41, R43, 1 ;  /* 0x3f800000292a7423 */ /* 0x001fc8000000002b */
[----:B------:R-:W-:-:S04]  /*13590*/  FFMA R45, R41, R42, R41 ;  /* 0x0000002a292d7223 */ /* 0x000fc80000000029 */
[----:B------:R-:W-:-:S04]  /*135a0*/  FFMA R32, R0, R45, RZ ;  /* 0x0000002d00207223 */ /* 0x000fc800000000ff */
[----:B------:R-:W-:-:S04]  /*135b0*/  FFMA R41, R43, R32, R0 ;  /* 0x000000202b297223 */ /* 0x000fc80000000000 */
[----:B------:R-:W-:-:S04]  /*135c0*/  FFMA R32, R45, R41, R32 ;  /* 0x000000292d207223 */ /* 0x000fc80000000020 */
[----:B------:R-:W-:-:S04]  /*135d0*/  FFMA R43, R43, R32, R0 ;  /* 0x000000202b2b7223 */ /* 0x000fc80000000000 */
[----:B------:R-:W-:-:S05]  /*135e0*/  FFMA R0, R45, R43, R32 ;  /* 0x0000002b2d007223 */ /* 0x000fca0000000020 */
[----:B------:R-:W-:-:S04]  /*135f0*/  SHF.R.U32.HI R3, RZ, 0x17, R0 ;  /* 0x00000017ff037819 */ /* 0x000fc80000011600 */
[----:B------:R-:W-:-:S04]  /*13600*/  LOP3.LUT R3, R3, 0xff, RZ, 0xc0, !PT ;  /* 0x000000ff03037812 */ /* 0x000fc800078ec0ff */
[----:B------:R-:W-:-:S04]  /*13610*/  IADD3 R40, PT, PT, R3, R39, RZ ;  /* 0x0000002703287210 */ /* 0x000fc80007ffe0ff */
[----:B------:R-:W-:-:S04]  /*13620*/  IADD3 R3, PT, PT, R40, -0x1, RZ ;  /* 0xffffffff28037810 */ /* 0x000fc80007ffe0ff */
[----:B------:R-:W-:-:S13]  /*13630*/  ISETP.GE.U32.AND P0, PT, R3, 0xfe, PT ;  /* 0x000000fe0300780c */ /* 0x000fda0003f06070 */
[----:B------:R-:W-:Y:S05]  /*13640*/  @!P0 BRA `(.L_x_86) ;  /* 0x0000000000808947 */ /* 0x000fea0003800000 */
[----:B------:R-:W-:-:S13]  /*13650*/  ISETP.GT.AND P0, PT, R40, 0xfe, PT ;  /* 0x000000fe2800780c */ /* 0x000fda0003f04270 */
[----:B------:R-:W-:Y:S05]  /*13660*/  @P0 BRA `(.L_x_87) ;  /* 0x00000000006c0947 */ /* 0x000fea0003800000 */
[----:B------:R-:W-:-:S13]  /*13670*/  ISETP.GE.AND P0, PT, R40, 0x1, PT ;  /* 0x000000012800780c */ /* 0x000fda0003f06270 */
[----:B------:R-:W-:Y:S05]  /*13680*/  @P0 BRA `(.L_x_88) ;  /* 0x0000000000740947 */ /* 0x000fea0003800000 */
[----:B------:R-:W-:Y:S02]  /*13690*/  ISETP.GE.AND P0, PT, R40, -0x18, PT ;  /* 0xffffffe82800780c */ /* 0x000fe40003f06270 */
[----:B------:R-:W-:-:S11]  /*136a0*/  LOP3.LUT R0, R0, 0x80000000, RZ, 0xc0, !PT ;  /* 0x8000000000007812 */ /* 0x000fd600078ec0ff */
[----:B------:R-:W-:Y:S05]  /*136b0*/  @!P0 BRA `(.L_x_88) ;  /* 0x0000000000688947 */ /* 0x000fea0003800000 */
[-CC-:B------:R-:W-:Y:S01]  /*136c0*/  FFMA.RZ R3, R45, R43.reuse, R32.reuse ;  /* 0x0000002b2d037223 */ /* 0x180fe2000000c020 */
[C---:B------:R-:W-:Y:S02]  /*136d0*/  IADD3 R39, PT, PT, R40.reuse, 0x20, RZ ;  /* 0x0000002028277810 */ /* 0x040fe40007ffe0ff */
[C---:B------:R-:W-:Y:S02]  /*136e0*/  ISETP.NE.AND P2, PT, R40.reuse, RZ, PT ;  /* 0x000000ff2800720c */ /* 0x040fe40003f45270 */
[----:B------:R-:W-:Y:S01]  /*136f0*/  LOP3.LUT R38, R3, 0x7fffff, RZ, 0xc0, !PT ;  /* 0x007fffff03267812 */ /* 0x000fe200078ec0ff */
[CCC-:B------:R-:W-:Y:S01]  /*13700*/  FFMA.RP R3, R45.reuse, R43.reuse, R32.reuse ;  /* 0x0000002b2d037223 */ /* 0x1c0fe20000008020 */
[----:B------:R-:W-:Y:S01]  /*13710*/  FFMA.RM R32, R45, R43, R32 ;  /* 0x0000002b2d207223 */ /* 0x000fe20000004020 */
[----:B------:R-:W-:Y:S02]  /*13720*/  ISETP.NE.AND P1, PT, R40, RZ, PT ;  /* 0x000000ff2800720c */ /* 0x000fe40003f25270 */
[----:B------:R-:W-:-:S02]  /*13730*/  LOP3.LUT R38, R38, 0x800000, RZ, 0xfc, !PT ;  /* 0x0080000026267812 */ /* 0x000fc400078efcff */
[----:B------:R-:W-:Y:S02]  /*13740*/  IADD3 R40, PT, PT, -R40, RZ, RZ ;  /* 0x000000ff28287210 */ /* 0x000fe40007ffe1ff */
[----:B------:R-:W-:Y:S02]  /*13750*/  SHF.L.U32 R39, R38, R39, RZ ;  /* 0x0000002726277219 */ /* 0x000fe400000006ff */
[----:B------:R-:W-:Y:S02]  /*13760*/  FSETP.NEU.FTZ.AND P0, PT, R3, R32, PT ;  /* 0x000000200300720b */ /* 0x000fe40003f1d000 */
[----:B------:R-:W-:Y:S02]  /*13770*/  SEL R3, R40, RZ, P2 ;  /* 0x000000ff28037207 */ /* 0x000fe40001000000 */
[----:B------:R-:W-:Y:S02]  /*13780*/  ISETP.NE.AND P1, PT, R39, RZ, P1 ;  /* 0x000000ff2700720c */ /* 0x000fe40000f25270 */
[----:B------:R-:W-:-:S02]  /*13790*/  SHF.R.U32.HI R3, RZ, R3, R38 ;  /* 0x00000003ff037219 */ /* 0x000fc40000011626 */
[----:B------:R-:W-:Y:S02]  /*137a0*/  PLOP3.LUT P0, PT, P0, P1, PT, 0xf8, 0x8f ;  /* 0x00000000008f781c */ /* 0x000fe40000703f70 */
[----:B------:R-:W-:Y:S02]  /*137b0*/  SHF.R.U32.HI R39, RZ, 0x1, R3 ;  /* 0x00000001ff277819 */ /* 0x000fe40000011603 */
[----:B------:R-:W-:-:S04]  /*137c0*/  SEL R32, RZ, 0x1, !P0 ;  /* 0x00000001ff207807 */ /* 0x000fc80004000000 */
[----:B------:R-:W-:-:S04]  /*137d0*/  LOP3.LUT R32, R32, 0x1, R39, 0xf8, !PT ;  /* 0x0000000120207812 */ /* 0x000fc800078ef827 */
[----:B------:R-:W-:-:S04]  /*137e0*/  LOP3.LUT R32, R32, R3, RZ, 0xc0, !PT ;  /* 0x0000000320207212 */ /* 0x000fc800078ec0ff */
[----:B------:R-:W-:-:S04]  /*137f0*/  IADD3 R39, PT, PT, R39, R32, RZ ;  /* 0x0000002027277210 */ /* 0x000fc80007ffe0ff */
[----:B------:R-:W-:Y:S01]  /*13800*/  LOP3.LUT R0, R39, R0, RZ, 0xfc, !PT ;  /* 0x0000000027007212 */ /* 0x000fe200078efcff */
[----:B------:R-:W-:Y:S06]  /*13810*/  BRA `(.L_x_88) ;  /* 0x0000000000107947 */ /* 0x000fec0003800000 */
.L_x_87:
[----:B------:R-:W-:-:S04]  /*13820*/  LOP3.LUT R0, R0, 0x80000000, RZ, 0xc0, !PT ;  /* 0x8000000000007812 */ /* 0x000fc800078ec0ff */
[----:B------:R-:W-:Y:S01]  /*13830*/  LOP3.LUT R0, R0, 0x7f800000, RZ, 0xfc, !PT ;  /* 0x7f80000000007812 */ /* 0x000fe200078efcff */
[----:B------:R-:W-:Y:S06]  /*13840*/  BRA `(.L_x_88) ;  /* 0x0000000000047947 */ /* 0x000fec0003800000 */
.L_x_86:
[----:B------:R-:W-:-:S07]  /*13850*/  LEA R0, R39, R0, 0x17 ;  /* 0x0000000027007211 */ /* 0x000fce00078eb8ff */
.L_x_88:
[----:B------:R-:W-:Y:S05]  /*13860*/  BSYNC.RECONVERGENT B1 ;  /* 0x0000000000017941 */ /* 0x000fea0003800200 */
.L_x_85:
[----:B------:R-:W-:Y:S05]  /*13870*/  BRA `(.L_x_89) ;  /* 0x0000000000207947 */ /* 0x000fea0003800000 */
.L_x_84:
[----:B------:R-:W-:-:S04]  /*13880*/  LOP3.LUT R0, R3, 0x80000000, R32, 0x48, !PT ;  /* 0x8000000003007812 */ /* 0x000fc800078e4820 */
[----:B------:R-:W-:Y:S01]  /*13890*/  LOP3.LUT R0, R0, 0x7f800000, RZ, 0xfc, !PT ;  /* 0x7f80000000007812 */ /* 0x000fe200078efcff */
[----:B------:R-:W-:Y:S06]  /*138a0*/  BRA `(.L_x_89) ;  /* 0x0000000000147947 */ /* 0x000fec0003800000 */
.L_x_83:
[----:B------:R-:W-:Y:S01]  /*138b0*/  LOP3.LUT R0, R3, 0x80000000, R32, 0x48, !PT ;  /* 0x8000000003007812 */ /* 0x000fe200078e4820 */
[----:B------:R-:W-:Y:S06]  /*138c0*/  BRA `(.L_x_89) ;  /* 0x00000000000c7947 */ /* 0x000fec0003800000 */
.L_x_82:
[----:B------:R-:W0:Y:S01]  /*138d0*/  MUFU.RSQ R0, -QNAN ;  /* 0xffc0000000007908 */ /* 0x000e220000001400 */
[----:B------:R-:W-:Y:S05]  /*138e0*/  BRA `(.L_x_89) ;  /* 0x0000000000047947 */ /* 0x000fea0003800000 */
.L_x_81:
[----:B------:R-:W-:-:S07]  /*138f0*/  FADD.FTZ R0, R32, R3 ;  /* 0x0000000320007221 */ /* 0x000fce0000010000 */
.L_x_89:
[----:B------:R-:W-:Y:S05]  /*13900*/  BSYNC.RECONVERGENT B0 ;  /* 0x0000000000007941 */ /* 0x000fea0003800200 */
.L_x_79:
[----:B------:R-:W-:-:S04]  /*13910*/  HFMA2 R3, -RZ, RZ, 0, 0 ;  /* 0x00000000ff037431 */ /* 0x000fc800000001ff */
[----:B0-----:R-:W-:Y:S05]  /*13920*/  RET.REL.NODEC R2 `(_Z19flashattn_kernel_v4ILi64ELi32ELi32ELi32ELi4ELi4EEvPKfS1_S1_Pfiiif) ;  /* 0xfffffec402b47950 */ /* 0x001fea0003c3ffff */
.L_x_90:
[----:B------:R-:W-:-:S00]  /*13930*/  BRA `(.L_x_90) ;  /* 0xfffffffc00fc7947 */ /* 0x000fc0000383ffff */
[----:B------:R-:W-:-:S00]  /*13940*/  NOP ;  /* 0x0000000000007918 */ /* 0x000fc00000000000 */
        /* <DEDUP_REMOVED lines=11> */
.L_x_91:


//--------------------- .nv.shared._Z19flashattn_kernel_v4ILi64ELi32ELi32ELi32ELi4ELi4EEvPKfS1_S1_Pfiiif --------------------------
	.section	.nv.shared._Z19flashattn_kernel_v4ILi64ELi32ELi32ELi32ELi4ELi4EEvPKfS1_S1_Pfiiif,"aw",@nobits
	.sectionflags	@""
	.align	4
.nv.shared._Z19flashattn_kernel_v4ILi64ELi32ELi32ELi32ELi4ELi4EEvPKfS1_S1_Pfiiif:
	.zero		21760


//--------------------- .nv.shared.reserved.0     --------------------------
	.section	.nv.shared.reserved.0,"aw",@nobits
	.weak		__nv_reservedSMEM_offset_0_alias
	.size		__nv_reservedSMEM_offset_0_alias, 0, 64
	.other		__nv_reservedSMEM_offset_0_alias,@"STO_CUDA_RESERVED_SHARED STV_DEFAULT"
__nv_reservedSMEM_offset_0_alias:
	.zero		0
	.zero		64


//--------------------- .nv.constant0._Z19flashattn_kernel_v4ILi64ELi32ELi32ELi32ELi4ELi4EEvPKfS1_S1_Pfiiif --------------------------
	.section	.nv.constant0._Z19flashattn_kernel_v4ILi64ELi32ELi32ELi32ELi4ELi4EEvPKfS1_S1_Pfiiif,"a",@progbits
	.sectionflags	@""
	.align	4
.nv.constant0._Z19flashattn_kernel_v4ILi64ELi32ELi32ELi32ELi4ELi4EEvPKfS1_S1_Pfiiif:
	.zero		944


//--------------------- SYMBOLS --------------------------

	.type		.nv.reservedSmem.offset0,@object
	.size		.nv.reservedSmem.offset0,0x4
	.type		.nv.reservedSmem.cap,@object
	.size		.nv.reservedSmem.cap,0x4
